//
// Generated by NVIDIA NVVM Compiler
//
// Compiler Build ID: CL-36424714
// Cuda compilation tools, release 13.0, V13.0.88
// Based on NVVM 20.0.0
//

.version 9.0
.target sm_100
.address_size 64

	// .globl	_Z15updateAlphaBetaPiPfiS_S0_S0_
// _ZZN3cub18CUB_300001_SM_10006detail4scan16DeviceScanKernelINS2_10policy_hubIiiijN4cuda3std3__44plusIvEEE10Policy1000EPiN6thrust24THRUST_300001_SM_1000_NS6detail15normal_iteratorINSE_10device_ptrIiEEEENS0_13ScanTileStateIiLb1EEES9_NS0_8NullTypeEjiLb0ESM_EEvT0_T1_T2_iT3_T4_T5_E12temp_storage has been demoted
// _ZZN3cub18CUB_300001_SM_10006detail4scan16DeviceScanKernelINS2_10policy_hubIiiimN4cuda3std3__44plusIvEEE10Policy1000EPiN6thrust24THRUST_300001_SM_1000_NS6detail15normal_iteratorINSE_10device_ptrIiEEEENS0_13ScanTileStateIiLb1EEES9_NS0_8NullTypeEmiLb0ESM_EEvT0_T1_T2_iT3_T4_T5_E12temp_storage has been demoted
// _ZZN3cub18CUB_300001_SM_10006detail6reduce28DeviceReduceSingleTileKernelINS2_10policy_hubIljN4cuda3std3__44plusIlEEE10Policy1000EN6thrust24THRUST_300001_SM_1000_NS18transform_iteratorINSD_6detail14equal_to_valueIiEEPillEEPljS9_llNS7_10__identityEEEvT0_T1_T2_T3_T4_T6_E12temp_storage has been demoted
// _ZZN3cub18CUB_300001_SM_10006detail6reduce18DeviceReduceKernelINS2_10policy_hubIljN4cuda3std3__44plusIlEEE10Policy1000EN6thrust24THRUST_300001_SM_1000_NS18transform_iteratorINSD_6detail14equal_to_valueIiEEPillEEjS9_lNS7_10__identityEEEvT0_PT3_T1_NS0_13GridEvenShareISO_EET2_T4_E12temp_storage has been demoted
// _ZZN3cub18CUB_300001_SM_10006detail6reduce28DeviceReduceSingleTileKernelINS2_10policy_hubIljN4cuda3std3__44plusIlEEE10Policy1000EPlSC_iS9_llNS7_10__identityEEEvT0_T1_T2_T3_T4_T6_E12temp_storage has been demoted
// _ZZN3cub18CUB_300001_SM_10006detail6reduce28DeviceReduceSingleTileKernelINS2_10policy_hubIlyN4cuda3std3__44plusIlEEE10Policy1000EN6thrust24THRUST_300001_SM_1000_NS18transform_iteratorINSD_6detail14equal_to_valueIiEEPillEEPlyS9_llNS7_10__identityEEEvT0_T1_T2_T3_T4_T6_E12temp_storage has been demoted
// _ZZN3cub18CUB_300001_SM_10006detail6reduce18DeviceReduceKernelINS2_10policy_hubIlyN4cuda3std3__44plusIlEEE10Policy1000EN6thrust24THRUST_300001_SM_1000_NS18transform_iteratorINSD_6detail14equal_to_valueIiEEPillEEyS9_lNS7_10__identityEEEvT0_PT3_T1_NS0_13GridEvenShareISO_EET2_T4_E12temp_storage has been demoted
// _ZZN3cub18CUB_300001_SM_10006detail6reduce28DeviceReduceSingleTileKernelINS2_10policy_hubIlyN4cuda3std3__44plusIlEEE10Policy1000EPlSC_iS9_llNS7_10__identityEEEvT0_T1_T2_T3_T4_T6_E12temp_storage has been demoted
// _ZZN3cub18CUB_300001_SM_10006detail10radix_sort31DeviceRadixSortSingleTileKernelINS1_5radix10policy_hubIiNS0_8NullTypeEyE10Policy1000ELNS0_9SortOrderE0EiS6_yNS1_21identity_decomposer_tEEEvPKT1_PSB_PKT2_PSF_T3_iiT4_E12temp_storage has been demoted
// _ZZN3cub18CUB_300001_SM_10006detail10radix_sort30DeviceRadixSortHistogramKernelINS1_5radix10policy_hubIiNS0_8NullTypeEyE10Policy1000ELNS0_9SortOrderE0EiyNS1_21identity_decomposer_tEEEvPT2_PKT1_SB_iiT3_E12temp_storage has been demoted
// _ZZN3cub18CUB_300001_SM_10006detail10radix_sort33DeviceRadixSortExclusiveSumKernelINS1_5radix10policy_hubIiNS0_8NullTypeEyE10Policy1000EyEEvPT0_E12temp_storage has been demoted
// _ZZN3cub18CUB_300001_SM_10006detail10radix_sort29DeviceRadixSortOnesweepKernelINS1_5radix10policy_hubIiNS0_8NullTypeEyE10Policy1000ELNS0_9SortOrderE0EiS6_yiiNS1_21identity_decomposer_tEEEvPT5_SC_PT3_PKSD_PT1_PKSH_PT2_PKSL_T4_iiT6_E1s has been demoted
// _ZZN3cub18CUB_300001_SM_10006detail10merge_sort30DeviceMergeSortBlockSortKernelINS2_10policy_hubIP9EdgeTupleE9Policy600ES6_PNS0_8NullTypeES6_SA_j14EdgeComparatorS5_S9_EEvbT0_T1_T2_T3_T4_PT6_PT7_T5_NS1_7vsmem_tEE19static_temp_storage has been demoted
// _ZZN3cub18CUB_300001_SM_10006detail10merge_sort26DeviceMergeSortMergeKernelINS2_10policy_hubIP9EdgeTupleE9Policy600ES6_PNS0_8NullTypeES6_SA_j14EdgeComparatorS5_S9_EEvbT2_T3_T4_PT6_PT7_T5_PSE_SE_NS1_7vsmem_tEE19static_temp_storage has been demoted
// _ZZN3cub18CUB_300001_SM_10006detail10merge_sort30DeviceMergeSortBlockSortKernelINS2_10policy_hubIP9EdgeTupleE9Policy600ES6_PNS0_8NullTypeES6_SA_m14EdgeComparatorS5_S9_EEvbT0_T1_T2_T3_T4_PT6_PT7_T5_NS1_7vsmem_tEE19static_temp_storage has been demoted
// _ZZN3cub18CUB_300001_SM_10006detail10merge_sort26DeviceMergeSortMergeKernelINS2_10policy_hubIP9EdgeTupleE9Policy600ES6_PNS0_8NullTypeES6_SA_m14EdgeComparatorS5_S9_EEvbT2_T3_T4_PT6_PT7_T5_PSE_SE_NS1_7vsmem_tEE19static_temp_storage has been demoted
// _ZZN3cub18CUB_300001_SM_10006detail4scan16DeviceScanKernelINS2_10policy_hubIiiijN4cuda3std3__44plusIvEEE10Policy1000EPiSC_NS0_13ScanTileStateIiLb1EEES9_NS1_10InputValueIiSC_EEjiLb0EiEEvT0_T1_T2_iT3_T4_T5_E12temp_storage has been demoted
// _ZZN3cub18CUB_300001_SM_10006detail4scan16DeviceScanKernelINS2_10policy_hubIiiimN4cuda3std3__44plusIvEEE10Policy1000EPiSC_NS0_13ScanTileStateIiLb1EEES9_NS1_10InputValueIiSC_EEmiLb0EiEEvT0_T1_T2_iT3_T4_T5_E12temp_storage has been demoted
.global .align 1 .b8 _ZN34_INTERNAL_61143728_4_k_cu_92ae6f2e4cuda3std3__45__cpo5beginE[1];
.global .align 1 .b8 _ZN34_INTERNAL_61143728_4_k_cu_92ae6f2e4cuda3std3__45__cpo3endE[1];
.global .align 1 .b8 _ZN34_INTERNAL_61143728_4_k_cu_92ae6f2e4cuda3std3__45__cpo6cbeginE[1];
.global .align 1 .b8 _ZN34_INTERNAL_61143728_4_k_cu_92ae6f2e4cuda3std3__45__cpo4cendE[1];
.global .align 1 .b8 _ZN34_INTERNAL_61143728_4_k_cu_92ae6f2e4cuda3std3__45__cpo6rbeginE[1];
.global .align 1 .b8 _ZN34_INTERNAL_61143728_4_k_cu_92ae6f2e4cuda3std3__45__cpo4rendE[1];
.global .align 1 .b8 _ZN34_INTERNAL_61143728_4_k_cu_92ae6f2e4cuda3std3__45__cpo7crbeginE[1];
.global .align 1 .b8 _ZN34_INTERNAL_61143728_4_k_cu_92ae6f2e4cuda3std3__45__cpo5crendE[1];
.global .align 1 .b8 _ZN34_INTERNAL_61143728_4_k_cu_92ae6f2e4cuda3std3__436_GLOBAL__N__61143728_4_k_cu_92ae6f2e6ignoreE[1];
.global .align 1 .b8 _ZN34_INTERNAL_61143728_4_k_cu_92ae6f2e4cuda3std3__419piecewise_constructE[1];
.global .align 1 .b8 _ZN34_INTERNAL_61143728_4_k_cu_92ae6f2e4cuda3std3__48in_placeE[1];
.global .align 1 .b8 _ZN34_INTERNAL_61143728_4_k_cu_92ae6f2e4cuda3std3__420unreachable_sentinelE[1];
.global .align 1 .b8 _ZN34_INTERNAL_61143728_4_k_cu_92ae6f2e4cuda3std3__47nulloptE[1];
.global .align 1 .b8 _ZN34_INTERNAL_61143728_4_k_cu_92ae6f2e4cuda3std3__48unexpectE[1];
.global .align 1 .b8 _ZN34_INTERNAL_61143728_4_k_cu_92ae6f2e4cuda3std6ranges3__45__cpo4swapE[1];
.global .align 1 .b8 _ZN34_INTERNAL_61143728_4_k_cu_92ae6f2e4cuda3std6ranges3__45__cpo9iter_moveE[1];
.global .align 1 .b8 _ZN34_INTERNAL_61143728_4_k_cu_92ae6f2e4cuda3std6ranges3__45__cpo5beginE[1];
.global .align 1 .b8 _ZN34_INTERNAL_61143728_4_k_cu_92ae6f2e4cuda3std6ranges3__45__cpo3endE[1];
.global .align 1 .b8 _ZN34_INTERNAL_61143728_4_k_cu_92ae6f2e4cuda3std6ranges3__45__cpo6cbeginE[1];
.global .align 1 .b8 _ZN34_INTERNAL_61143728_4_k_cu_92ae6f2e4cuda3std6ranges3__45__cpo4cendE[1];
.global .align 1 .b8 _ZN34_INTERNAL_61143728_4_k_cu_92ae6f2e4cuda3std6ranges3__45__cpo7advanceE[1];
.global .align 1 .b8 _ZN34_INTERNAL_61143728_4_k_cu_92ae6f2e4cuda3std6ranges3__45__cpo9iter_swapE[1];
.global .align 1 .b8 _ZN34_INTERNAL_61143728_4_k_cu_92ae6f2e4cuda3std6ranges3__45__cpo4nextE[1];
.global .align 1 .b8 _ZN34_INTERNAL_61143728_4_k_cu_92ae6f2e4cuda3std6ranges3__45__cpo4prevE[1];
.global .align 1 .b8 _ZN34_INTERNAL_61143728_4_k_cu_92ae6f2e4cuda3std6ranges3__45__cpo4dataE[1];
.global .align 1 .b8 _ZN34_INTERNAL_61143728_4_k_cu_92ae6f2e4cuda3std6ranges3__45__cpo5cdataE[1];
.global .align 1 .b8 _ZN34_INTERNAL_61143728_4_k_cu_92ae6f2e4cuda3std6ranges3__45__cpo4sizeE[1];
.global .align 1 .b8 _ZN34_INTERNAL_61143728_4_k_cu_92ae6f2e4cuda3std6ranges3__45__cpo5ssizeE[1];
.global .align 1 .b8 _ZN34_INTERNAL_61143728_4_k_cu_92ae6f2e4cuda3std6ranges3__45__cpo8distanceE[1];
.global .align 1 .b8 _ZN34_INTERNAL_61143728_4_k_cu_92ae6f2e6thrust24THRUST_300001_SM_1000_NS8cuda_cub3parE[1];
.global .align 1 .b8 _ZN34_INTERNAL_61143728_4_k_cu_92ae6f2e6thrust24THRUST_300001_SM_1000_NS8cuda_cub10par_nosyncE[1];
.global .align 1 .b8 _ZN34_INTERNAL_61143728_4_k_cu_92ae6f2e6thrust24THRUST_300001_SM_1000_NS6system6detail10sequential3seqE[1];
.global .align 1 .b8 _ZN34_INTERNAL_61143728_4_k_cu_92ae6f2e6thrust24THRUST_300001_SM_1000_NS6system3cpp3parE[1];
.global .align 1 .b8 _ZN34_INTERNAL_61143728_4_k_cu_92ae6f2e6thrust24THRUST_300001_SM_1000_NS12placeholders2_1E[1];
.global .align 1 .b8 _ZN34_INTERNAL_61143728_4_k_cu_92ae6f2e6thrust24THRUST_300001_SM_1000_NS12placeholders2_2E[1];
.global .align 1 .b8 _ZN34_INTERNAL_61143728_4_k_cu_92ae6f2e6thrust24THRUST_300001_SM_1000_NS12placeholders2_3E[1];
.global .align 1 .b8 _ZN34_INTERNAL_61143728_4_k_cu_92ae6f2e6thrust24THRUST_300001_SM_1000_NS12placeholders2_4E[1];
.global .align 1 .b8 _ZN34_INTERNAL_61143728_4_k_cu_92ae6f2e6thrust24THRUST_300001_SM_1000_NS12placeholders2_5E[1];
.global .align 1 .b8 _ZN34_INTERNAL_61143728_4_k_cu_92ae6f2e6thrust24THRUST_300001_SM_1000_NS12placeholders2_6E[1];
.global .align 1 .b8 _ZN34_INTERNAL_61143728_4_k_cu_92ae6f2e6thrust24THRUST_300001_SM_1000_NS12placeholders2_7E[1];
.global .align 1 .b8 _ZN34_INTERNAL_61143728_4_k_cu_92ae6f2e6thrust24THRUST_300001_SM_1000_NS12placeholders2_8E[1];
.global .align 1 .b8 _ZN34_INTERNAL_61143728_4_k_cu_92ae6f2e6thrust24THRUST_300001_SM_1000_NS12placeholders2_9E[1];
.global .align 1 .b8 _ZN34_INTERNAL_61143728_4_k_cu_92ae6f2e6thrust24THRUST_300001_SM_1000_NS12placeholders3_10E[1];
.global .align 1 .b8 _ZN34_INTERNAL_61143728_4_k_cu_92ae6f2e6thrust24THRUST_300001_SM_1000_NS3seqE[1];
.global .align 1 .b8 _ZN34_INTERNAL_61143728_4_k_cu_92ae6f2e6thrust24THRUST_300001_SM_1000_NS6deviceE[1];
.extern .shared .align 16 .b8 _ZN6thrust24THRUST_300001_SM_1000_NS8cuda_cub4core6detail5shmemE[];

.visible .entry _Z15updateAlphaBetaPiPfiS_S0_S0_(
	.param .u64 .ptr .align 1 _Z15updateAlphaBetaPiPfiS_S0_S0__param_0,
	.param .u64 .ptr .align 1 _Z15updateAlphaBetaPiPfiS_S0_S0__param_1,
	.param .u32 _Z15updateAlphaBetaPiPfiS_S0_S0__param_2,
	.param .u64 .ptr .align 1 _Z15updateAlphaBetaPiPfiS_S0_S0__param_3,
	.param .u64 .ptr .align 1 _Z15updateAlphaBetaPiPfiS_S0_S0__param_4,
	.param .u64 .ptr .align 1 _Z15updateAlphaBetaPiPfiS_S0_S0__param_5
)
{
	.reg .pred 	%p<3>;
	.reg .b32 	%r<11>;
	.reg .b32 	%f<4>;
	.reg .b64 	%rd<23>;

	ld.param.u64 	%rd1, [_Z15updateAlphaBetaPiPfiS_S0_S0__param_0];
	ld.param.u64 	%rd2, [_Z15updateAlphaBetaPiPfiS_S0_S0__param_1];
	ld.param.u32 	%r3, [_Z15updateAlphaBetaPiPfiS_S0_S0__param_2];
	ld.param.u64 	%rd3, [_Z15updateAlphaBetaPiPfiS_S0_S0__param_3];
	ld.param.u64 	%rd4, [_Z15updateAlphaBetaPiPfiS_S0_S0__param_4];
	ld.param.u64 	%rd5, [_Z15updateAlphaBetaPiPfiS_S0_S0__param_5];
	mov.u32 	%r4, %ctaid.x;
	mov.u32 	%r5, %ntid.x;
	mov.u32 	%r6, %tid.x;
	mad.lo.s32 	%r1, %r4, %r5, %r6;
	setp.ge.s32 	%p1, %r1, %r3;
	@%p1 bra 	$L__BB0_4;
	cvta.to.global.u64 	%rd6, %rd1;
	cvta.to.global.u64 	%rd7, %rd2;
	cvta.to.global.u64 	%rd8, %rd3;
	shl.b32 	%r7, %r1, 1;
	mul.wide.s32 	%rd9, %r7, 4;
	add.s64 	%rd10, %rd6, %rd9;
	ld.global.u32 	%r8, [%rd10];
	ld.global.u32 	%r9, [%rd10+4];
	mul.wide.s32 	%rd11, %r1, 4;
	add.s64 	%rd12, %rd7, %rd11;
	ld.global.f32 	%f1, [%rd12];
	mul.wide.s32 	%rd13, %r8, 4;
	add.s64 	%rd14, %rd8, %rd13;
	ld.global.u32 	%r2, [%rd14];
	mul.wide.s32 	%rd15, %r9, 4;
	add.s64 	%rd16, %rd8, %rd15;
	ld.global.u32 	%r10, [%rd16];
	setp.ne.s32 	%p2, %r2, %r10;
	@%p2 bra 	$L__BB0_3;
	cvta.to.global.u64 	%rd17, %rd4;
	mul.wide.s32 	%rd18, %r2, 4;
	add.s64 	%rd19, %rd17, %rd18;
	atom.global.add.f32 	%f2, [%rd19], %f1;
$L__BB0_3:
	cvta.to.global.u64 	%rd20, %rd5;
	mul.wide.s32 	%rd21, %r2, 4;
	add.s64 	%rd22, %rd20, %rd21;
	atom.global.add.f32 	%f3, [%rd22], %f1;
$L__BB0_4:
	ret;

}
	// .globl	_Z29computeAdditionalEdgesPerNodePiiS_
.visible .entry _Z29computeAdditionalEdgesPerNodePiiS_(
	.param .u64 .ptr .align 1 _Z29computeAdditionalEdgesPerNodePiiS__param_0,
	.param .u32 _Z29computeAdditionalEdgesPerNodePiiS__param_1,
	.param .u64 .ptr .align 1 _Z29computeAdditionalEdgesPerNodePiiS__param_2
)
{
	.reg .pred 	%p<2>;
	.reg .b32 	%r<9>;
	.reg .b64 	%rd<9>;

	ld.param.u64 	%rd1, [_Z29computeAdditionalEdgesPerNodePiiS__param_0];
	ld.param.u32 	%r2, [_Z29computeAdditionalEdgesPerNodePiiS__param_1];
	ld.param.u64 	%rd2, [_Z29computeAdditionalEdgesPerNodePiiS__param_2];
	mov.u32 	%r3, %ctaid.x;
	mov.u32 	%r4, %ntid.x;
	mov.u32 	%r5, %tid.x;
	mad.lo.s32 	%r1, %r3, %r4, %r5;
	setp.ge.s32 	%p1, %r1, %r2;
	@%p1 bra 	$L__BB1_2;
	cvta.to.global.u64 	%rd3, %rd1;
	cvta.to.global.u64 	%rd4, %rd2;
	shl.b32 	%r6, %r1, 1;
	mul.wide.s32 	%rd5, %r6, 4;
	add.s64 	%rd6, %rd3, %rd5;
	ld.global.u32 	%r7, [%rd6];
	mul.wide.s32 	%rd7, %r7, 4;
	add.s64 	%rd8, %rd4, %rd7;
	atom.global.add.u32 	%r8, [%rd8], 1;
$L__BB1_2:
	ret;

}
	// .globl	_Z12updateRowPtrPiS_S_i
.visible .entry _Z12updateRowPtrPiS_S_i(
	.param .u64 .ptr .align 1 _Z12updateRowPtrPiS_S_i_param_0,
	.param .u64 .ptr .align 1 _Z12updateRowPtrPiS_S_i_param_1,
	.param .u64 .ptr .align 1 _Z12updateRowPtrPiS_S_i_param_2,
	.param .u32 _Z12updateRowPtrPiS_S_i_param_3
)
{
	.reg .pred 	%p<2>;
	.reg .b32 	%r<9>;
	.reg .b64 	%rd<11>;

	ld.param.u64 	%rd1, [_Z12updateRowPtrPiS_S_i_param_0];
	ld.param.u64 	%rd2, [_Z12updateRowPtrPiS_S_i_param_1];
	ld.param.u64 	%rd3, [_Z12updateRowPtrPiS_S_i_param_2];
	ld.param.u32 	%r2, [_Z12updateRowPtrPiS_S_i_param_3];
	mov.u32 	%r3, %ctaid.x;
	mov.u32 	%r4, %ntid.x;
	mov.u32 	%r5, %tid.x;
	mad.lo.s32 	%r1, %r3, %r4, %r5;
	setp.gt.s32 	%p1, %r1, %r2;
	@%p1 bra 	$L__BB2_2;
	cvta.to.global.u64 	%rd4, %rd1;
	cvta.to.global.u64 	%rd5, %rd3;
	cvta.to.global.u64 	%rd6, %rd2;
	mul.wide.s32 	%rd7, %r1, 4;
	add.s64 	%rd8, %rd4, %rd7;
	ld.global.u32 	%r6, [%rd8];
	add.s64 	%rd9, %rd5, %rd7;
	ld.global.u32 	%r7, [%rd9];
	add.s32 	%r8, %r7, %r6;
	add.s64 	%rd10, %rd6, %rd7;
	st.global.u32 	[%rd10], %r8;
$L__BB2_2:
	ret;

}
	// .globl	_Z14insertOldEdgesPiS_PfiS_S0_S_
.visible .entry _Z14insertOldEdgesPiS_PfiS_S0_S_(
	.param .u64 .ptr .align 1 _Z14insertOldEdgesPiS_PfiS_S0_S__param_0,
	.param .u64 .ptr .align 1 _Z14insertOldEdgesPiS_PfiS_S0_S__param_1,
	.param .u64 .ptr .align 1 _Z14insertOldEdgesPiS_PfiS_S0_S__param_2,
	.param .u32 _Z14insertOldEdgesPiS_PfiS_S0_S__param_3,
	.param .u64 .ptr .align 1 _Z14insertOldEdgesPiS_PfiS_S0_S__param_4,
	.param .u64 .ptr .align 1 _Z14insertOldEdgesPiS_PfiS_S0_S__param_5,
	.param .u64 .ptr .align 1 _Z14insertOldEdgesPiS_PfiS_S0_S__param_6
)
{
	.reg .pred 	%p<7>;
	.reg .b32 	%r<44>;
	.reg .b32 	%f<6>;
	.reg .b64 	%rd<28>;

	ld.param.u64 	%rd6, [_Z14insertOldEdgesPiS_PfiS_S0_S__param_0];
	ld.param.u64 	%rd8, [_Z14insertOldEdgesPiS_PfiS_S0_S__param_1];
	ld.param.u64 	%rd9, [_Z14insertOldEdgesPiS_PfiS_S0_S__param_2];
	ld.param.u32 	%r22, [_Z14insertOldEdgesPiS_PfiS_S0_S__param_3];
	ld.param.u64 	%rd10, [_Z14insertOldEdgesPiS_PfiS_S0_S__param_4];
	ld.param.u64 	%rd11, [_Z14insertOldEdgesPiS_PfiS_S0_S__param_5];
	ld.param.u64 	%rd7, [_Z14insertOldEdgesPiS_PfiS_S0_S__param_6];
	cvta.to.global.u64 	%rd1, %rd11;
	cvta.to.global.u64 	%rd2, %rd9;
	cvta.to.global.u64 	%rd3, %rd10;
	cvta.to.global.u64 	%rd4, %rd8;
	mov.u32 	%r23, %ctaid.x;
	mov.u32 	%r24, %ntid.x;
	mov.u32 	%r25, %tid.x;
	mad.lo.s32 	%r1, %r23, %r24, %r25;
	setp.ge.s32 	%p1, %r1, %r22;
	@%p1 bra 	$L__BB3_9;
	cvta.to.global.u64 	%rd12, %rd7;
	cvta.to.global.u64 	%rd13, %rd6;
	mul.wide.s32 	%rd14, %r1, 4;
	add.s64 	%rd15, %rd13, %rd14;
	ld.global.u32 	%r2, [%rd15];
	ld.global.u32 	%r3, [%rd15+4];
	add.s64 	%rd5, %rd12, %rd14;
	setp.le.s32 	%p2, %r3, %r2;
	@%p2 bra 	$L__BB3_8;
	ld.global.u32 	%r4, [%rd5];
	sub.s32 	%r26, %r3, %r2;
	and.b32  	%r5, %r26, 3;
	setp.eq.s32 	%p3, %r5, 0;
	mov.u32 	%r40, %r2;
	@%p3 bra 	$L__BB3_5;
	neg.s32 	%r37, %r5;
	mov.u32 	%r38, %r4;
	mov.u32 	%r40, %r2;
$L__BB3_4:
	.pragma "nounroll";
	mul.wide.s32 	%rd16, %r40, 4;
	add.s64 	%rd17, %rd2, %rd16;
	add.s64 	%rd18, %rd4, %rd16;
	mul.wide.s32 	%rd19, %r38, 4;
	add.s64 	%rd20, %rd1, %rd19;
	add.s64 	%rd21, %rd3, %rd19;
	ld.global.u32 	%r27, [%rd18];
	st.global.u32 	[%rd21], %r27;
	ld.global.f32 	%f1, [%rd17];
	st.global.f32 	[%rd20], %f1;
	add.s32 	%r40, %r40, 1;
	add.s32 	%r38, %r38, 1;
	add.s32 	%r37, %r37, 1;
	setp.ne.s32 	%p4, %r37, 0;
	@%p4 bra 	$L__BB3_4;
$L__BB3_5:
	sub.s32 	%r28, %r2, %r3;
	setp.gt.u32 	%p5, %r28, -4;
	@%p5 bra 	$L__BB3_8;
	sub.s32 	%r42, %r40, %r3;
	add.s32 	%r29, %r40, %r4;
	sub.s32 	%r41, %r29, %r2;
$L__BB3_7:
	mul.wide.s32 	%rd22, %r40, 4;
	add.s64 	%rd23, %rd4, %rd22;
	ld.global.u32 	%r30, [%rd23];
	mul.wide.s32 	%rd24, %r41, 4;
	add.s64 	%rd25, %rd3, %rd24;
	st.global.u32 	[%rd25], %r30;
	add.s64 	%rd26, %rd2, %rd22;
	ld.global.f32 	%f2, [%rd26];
	add.s64 	%rd27, %rd1, %rd24;
	st.global.f32 	[%rd27], %f2;
	ld.global.u32 	%r31, [%rd23+4];
	st.global.u32 	[%rd25+4], %r31;
	ld.global.f32 	%f3, [%rd26+4];
	st.global.f32 	[%rd27+4], %f3;
	ld.global.u32 	%r32, [%rd23+8];
	st.global.u32 	[%rd25+8], %r32;
	ld.global.f32 	%f4, [%rd26+8];
	st.global.f32 	[%rd27+8], %f4;
	ld.global.u32 	%r33, [%rd23+12];
	st.global.u32 	[%rd25+12], %r33;
	ld.global.f32 	%f5, [%rd26+12];
	st.global.f32 	[%rd27+12], %f5;
	add.s32 	%r40, %r40, 4;
	add.s32 	%r42, %r42, 4;
	add.s32 	%r41, %r41, 4;
	setp.ne.s32 	%p6, %r42, 0;
	@%p6 bra 	$L__BB3_7;
$L__BB3_8:
	ld.global.u32 	%r34, [%rd5];
	sub.s32 	%r35, %r3, %r2;
	add.s32 	%r36, %r35, %r34;
	st.global.u32 	[%rd5], %r36;
$L__BB3_9:
	ret;

}
	// .globl	_Z14insertNewEdgesPiPfiS_S0_S_
.visible .entry _Z14insertNewEdgesPiPfiS_S0_S_(
	.param .u64 .ptr .align 1 _Z14insertNewEdgesPiPfiS_S0_S__param_0,
	.param .u64 .ptr .align 1 _Z14insertNewEdgesPiPfiS_S0_S__param_1,
	.param .u32 _Z14insertNewEdgesPiPfiS_S0_S__param_2,
	.param .u64 .ptr .align 1 _Z14insertNewEdgesPiPfiS_S0_S__param_3,
	.param .u64 .ptr .align 1 _Z14insertNewEdgesPiPfiS_S0_S__param_4,
	.param .u64 .ptr .align 1 _Z14insertNewEdgesPiPfiS_S0_S__param_5
)
{
	.reg .pred 	%p<2>;
	.reg .b32 	%r<10>;
	.reg .b32 	%f<2>;
	.reg .b64 	%rd<20>;

	ld.param.u64 	%rd1, [_Z14insertNewEdgesPiPfiS_S0_S__param_0];
	ld.param.u64 	%rd2, [_Z14insertNewEdgesPiPfiS_S0_S__param_1];
	ld.param.u32 	%r2, [_Z14insertNewEdgesPiPfiS_S0_S__param_2];
	ld.param.u64 	%rd3, [_Z14insertNewEdgesPiPfiS_S0_S__param_3];
	ld.param.u64 	%rd4, [_Z14insertNewEdgesPiPfiS_S0_S__param_4];
	ld.param.u64 	%rd5, [_Z14insertNewEdgesPiPfiS_S0_S__param_5];
	mov.u32 	%r3, %ctaid.x;
	mov.u32 	%r4, %ntid.x;
	mov.u32 	%r5, %tid.x;
	mad.lo.s32 	%r1, %r3, %r4, %r5;
	setp.ge.s32 	%p1, %r1, %r2;
	@%p1 bra 	$L__BB4_2;
	cvta.to.global.u64 	%rd6, %rd1;
	cvta.to.global.u64 	%rd7, %rd2;
	cvta.to.global.u64 	%rd8, %rd5;
	cvta.to.global.u64 	%rd9, %rd3;
	cvta.to.global.u64 	%rd10, %rd4;
	shl.b32 	%r6, %r1, 1;
	mul.wide.s32 	%rd11, %r6, 4;
	add.s64 	%rd12, %rd6, %rd11;
	ld.global.u32 	%r7, [%rd12];
	ld.global.u32 	%r8, [%rd12+4];
	mul.wide.s32 	%rd13, %r1, 4;
	add.s64 	%rd14, %rd7, %rd13;
	ld.global.f32 	%f1, [%rd14];
	mul.wide.s32 	%rd15, %r7, 4;
	add.s64 	%rd16, %rd8, %rd15;
	atom.global.add.u32 	%r9, [%rd16], 1;
	mul.wide.s32 	%rd17, %r9, 4;
	add.s64 	%rd18, %rd9, %rd17;
	st.global.u32 	[%rd18], %r8;
	add.s64 	%rd19, %rd10, %rd17;
	st.global.f32 	[%rd19], %f1;
$L__BB4_2:
	ret;

}
	// .globl	_Z11markVisitedPiiS_
.visible .entry _Z11markVisitedPiiS_(
	.param .u64 .ptr .align 1 _Z11markVisitedPiiS__param_0,
	.param .u32 _Z11markVisitedPiiS__param_1,
	.param .u64 .ptr .align 1 _Z11markVisitedPiiS__param_2
)
{
	.reg .pred 	%p<2>;
	.reg .b32 	%r<9>;
	.reg .b64 	%rd<9>;

	ld.param.u64 	%rd1, [_Z11markVisitedPiiS__param_0];
	ld.param.u32 	%r2, [_Z11markVisitedPiiS__param_1];
	ld.param.u64 	%rd2, [_Z11markVisitedPiiS__param_2];
	mov.u32 	%r3, %ctaid.x;
	mov.u32 	%r4, %ntid.x;
	mov.u32 	%r5, %tid.x;
	mad.lo.s32 	%r1, %r3, %r4, %r5;
	setp.ge.s32 	%p1, %r1, %r2;
	@%p1 bra 	$L__BB5_2;
	cvta.to.global.u64 	%rd3, %rd1;
	cvta.to.global.u64 	%rd4, %rd2;
	shl.b32 	%r6, %r1, 1;
	mul.wide.s32 	%rd5, %r6, 4;
	add.s64 	%rd6, %rd3, %rd5;
	ld.global.u32 	%r7, [%rd6+4];
	mul.wide.s32 	%rd7, %r7, 4;
	add.s64 	%rd8, %rd4, %rd7;
	mov.b32 	%r8, 1;
	st.global.u32 	[%rd8], %r8;
$L__BB5_2:
	ret;

}
	// .globl	_Z21processActiveVertices5GraphS_PiS0_iS0_
.visible .entry _Z21processActiveVertices5GraphS_PiS0_iS0_(
	.param .align 8 .b8 _Z21processActiveVertices5GraphS_PiS0_iS0__param_0[56],
	.param .align 8 .b8 _Z21processActiveVertices5GraphS_PiS0_iS0__param_1[56],
	.param .u64 .ptr .align 1 _Z21processActiveVertices5GraphS_PiS0_iS0__param_2,
	.param .u64 .ptr .align 1 _Z21processActiveVertices5GraphS_PiS0_iS0__param_3,
	.param .u32 _Z21processActiveVertices5GraphS_PiS0_iS0__param_4,
	.param .u64 .ptr .align 1 _Z21processActiveVertices5GraphS_PiS0_iS0__param_5
)
{
	.reg .pred 	%p<89>;
	.reg .b16 	%rs<5>;
	.reg .b32 	%r<185>;
	.reg .b32 	%f<470>;
	.reg .b64 	%rd<125>;

	ld.param.u64 	%rd17, [_Z21processActiveVertices5GraphS_PiS0_iS0__param_1+8];
	ld.param.f32 	%f1, [_Z21processActiveVertices5GraphS_PiS0_iS0__param_0+48];
	ld.param.u64 	%rd19, [_Z21processActiveVertices5GraphS_PiS0_iS0__param_1+24];
	ld.param.u64 	%rd18, [_Z21processActiveVertices5GraphS_PiS0_iS0__param_1+16];
	ld.param.u64 	%rd23, [_Z21processActiveVertices5GraphS_PiS0_iS0__param_0+40];
	ld.param.u64 	%rd24, [_Z21processActiveVertices5GraphS_PiS0_iS0__param_0+32];
	ld.param.v2.u32 	{%r42, %r43}, [_Z21processActiveVertices5GraphS_PiS0_iS0__param_1];
	ld.param.u64 	%rd25, [_Z21processActiveVertices5GraphS_PiS0_iS0__param_2];
	ld.param.u64 	%rd22, [_Z21processActiveVertices5GraphS_PiS0_iS0__param_5];
	cvta.to.global.u64 	%rd1, %rd25;
	cvta.to.global.u64 	%rd2, %rd24;
	cvta.to.global.u64 	%rd3, %rd23;
	cvta.to.global.u64 	%rd4, %rd18;
	cvta.to.global.u64 	%rd5, %rd19;
	mov.u32 	%r49, %ctaid.x;
	mov.u32 	%r50, %ntid.x;
	mov.u32 	%r51, %tid.x;
	mad.lo.s32 	%r1, %r49, %r50, %r51;
	setp.ge.s32 	%p1, %r1, %r42;
	@%p1 bra 	$L__BB6_74;
	cvta.to.global.u64 	%rd26, %rd17;
	mul.wide.s32 	%rd27, %r1, 4;
	add.s64 	%rd6, %rd1, %rd27;
	ld.global.u32 	%r2, [%rd6];
	add.s64 	%rd7, %rd26, %rd27;
	ld.global.u32 	%r3, [%rd7];
	ld.global.u32 	%r4, [%rd7+4];
	setp.ge.s32 	%p2, %r3, %r4;
	mov.f32 	%f441, 0f00000000;
	mov.f32 	%f443, %f441;
	@%p2 bra 	$L__BB6_14;
	add.s32 	%r52, %r3, 1;
	max.s32 	%r53, %r4, %r52;
	sub.s32 	%r5, %r53, %r3;
	and.b32  	%r6, %r5, 7;
	sub.s32 	%r54, %r3, %r53;
	setp.gt.u32 	%p3, %r54, -8;
	mov.f32 	%f440, 0f00000000;
	mov.u32 	%r172, %r3;
	mov.f32 	%f441, %f440;
	@%p3 bra 	$L__BB6_5;
	and.b32  	%r7, %r5, -8;
	mov.b32 	%r171, 0;
	mov.f32 	%f440, 0f00000000;
	mov.u32 	%r172, %r3;
$L__BB6_4:
	.pragma "nounroll";
	mul.wide.s32 	%rd28, %r172, 4;
	add.s64 	%rd29, %rd5, %rd28;
	ld.global.f32 	%f92, [%rd29];
	add.f32 	%f93, %f441, %f92;
	add.s64 	%rd30, %rd4, %rd28;
	ld.global.u32 	%r56, [%rd30];
	mul.wide.s32 	%rd31, %r56, 4;
	add.s64 	%rd32, %rd1, %rd31;
	ld.global.u32 	%r57, [%rd32];
	setp.eq.s32 	%p4, %r57, %r2;
	add.f32 	%f94, %f440, %f92;
	selp.f32 	%f95, %f94, %f440, %p4;
	ld.global.f32 	%f96, [%rd29+4];
	add.f32 	%f97, %f93, %f96;
	ld.global.u32 	%r58, [%rd30+4];
	mul.wide.s32 	%rd33, %r58, 4;
	add.s64 	%rd34, %rd1, %rd33;
	ld.global.u32 	%r59, [%rd34];
	setp.eq.s32 	%p5, %r59, %r2;
	add.f32 	%f98, %f95, %f96;
	selp.f32 	%f99, %f98, %f95, %p5;
	ld.global.f32 	%f100, [%rd29+8];
	add.f32 	%f101, %f97, %f100;
	ld.global.u32 	%r60, [%rd30+8];
	mul.wide.s32 	%rd35, %r60, 4;
	add.s64 	%rd36, %rd1, %rd35;
	ld.global.u32 	%r61, [%rd36];
	setp.eq.s32 	%p6, %r61, %r2;
	add.f32 	%f102, %f99, %f100;
	selp.f32 	%f103, %f102, %f99, %p6;
	ld.global.f32 	%f104, [%rd29+12];
	add.f32 	%f105, %f101, %f104;
	ld.global.u32 	%r62, [%rd30+12];
	mul.wide.s32 	%rd37, %r62, 4;
	add.s64 	%rd38, %rd1, %rd37;
	ld.global.u32 	%r63, [%rd38];
	setp.eq.s32 	%p7, %r63, %r2;
	add.f32 	%f106, %f103, %f104;
	selp.f32 	%f107, %f106, %f103, %p7;
	ld.global.f32 	%f108, [%rd29+16];
	add.f32 	%f109, %f105, %f108;
	ld.global.u32 	%r64, [%rd30+16];
	mul.wide.s32 	%rd39, %r64, 4;
	add.s64 	%rd40, %rd1, %rd39;
	ld.global.u32 	%r65, [%rd40];
	setp.eq.s32 	%p8, %r65, %r2;
	add.f32 	%f110, %f107, %f108;
	selp.f32 	%f111, %f110, %f107, %p8;
	ld.global.f32 	%f112, [%rd29+20];
	add.f32 	%f113, %f109, %f112;
	ld.global.u32 	%r66, [%rd30+20];
	mul.wide.s32 	%rd41, %r66, 4;
	add.s64 	%rd42, %rd1, %rd41;
	ld.global.u32 	%r67, [%rd42];
	setp.eq.s32 	%p9, %r67, %r2;
	add.f32 	%f114, %f111, %f112;
	selp.f32 	%f115, %f114, %f111, %p9;
	ld.global.f32 	%f116, [%rd29+24];
	add.f32 	%f117, %f113, %f116;
	ld.global.u32 	%r68, [%rd30+24];
	mul.wide.s32 	%rd43, %r68, 4;
	add.s64 	%rd44, %rd1, %rd43;
	ld.global.u32 	%r69, [%rd44];
	setp.eq.s32 	%p10, %r69, %r2;
	add.f32 	%f118, %f115, %f116;
	selp.f32 	%f119, %f118, %f115, %p10;
	ld.global.f32 	%f120, [%rd29+28];
	add.f32 	%f441, %f117, %f120;
	ld.global.u32 	%r70, [%rd30+28];
	mul.wide.s32 	%rd45, %r70, 4;
	add.s64 	%rd46, %rd1, %rd45;
	ld.global.u32 	%r71, [%rd46];
	setp.eq.s32 	%p11, %r71, %r2;
	add.f32 	%f121, %f119, %f120;
	selp.f32 	%f440, %f121, %f119, %p11;
	add.s32 	%r172, %r172, 8;
	add.s32 	%r171, %r171, 8;
	setp.ne.s32 	%p12, %r171, %r7;
	@%p12 bra 	$L__BB6_4;
$L__BB6_5:
	setp.eq.s32 	%p13, %r6, 0;
	@%p13 bra 	$L__BB6_13;
	and.b32  	%r13, %r5, 3;
	setp.lt.u32 	%p14, %r6, 4;
	@%p14 bra 	$L__BB6_8;
	mul.wide.s32 	%rd47, %r172, 4;
	add.s64 	%rd48, %rd5, %rd47;
	ld.global.f32 	%f123, [%rd48];
	add.f32 	%f124, %f441, %f123;
	add.s64 	%rd49, %rd4, %rd47;
	ld.global.u32 	%r72, [%rd49];
	mul.wide.s32 	%rd50, %r72, 4;
	add.s64 	%rd51, %rd1, %rd50;
	ld.global.u32 	%r73, [%rd51];
	setp.eq.s32 	%p15, %r73, %r2;
	add.f32 	%f125, %f440, %f123;
	selp.f32 	%f126, %f125, %f440, %p15;
	ld.global.f32 	%f127, [%rd48+4];
	add.f32 	%f128, %f124, %f127;
	ld.global.u32 	%r74, [%rd49+4];
	mul.wide.s32 	%rd52, %r74, 4;
	add.s64 	%rd53, %rd1, %rd52;
	ld.global.u32 	%r75, [%rd53];
	setp.eq.s32 	%p16, %r75, %r2;
	add.f32 	%f129, %f126, %f127;
	selp.f32 	%f130, %f129, %f126, %p16;
	ld.global.f32 	%f131, [%rd48+8];
	add.f32 	%f132, %f128, %f131;
	ld.global.u32 	%r76, [%rd49+8];
	mul.wide.s32 	%rd54, %r76, 4;
	add.s64 	%rd55, %rd1, %rd54;
	ld.global.u32 	%r77, [%rd55];
	setp.eq.s32 	%p17, %r77, %r2;
	add.f32 	%f133, %f130, %f131;
	selp.f32 	%f134, %f133, %f130, %p17;
	ld.global.f32 	%f135, [%rd48+12];
	add.f32 	%f441, %f132, %f135;
	ld.global.u32 	%r78, [%rd49+12];
	mul.wide.s32 	%rd56, %r78, 4;
	add.s64 	%rd57, %rd1, %rd56;
	ld.global.u32 	%r79, [%rd57];
	setp.eq.s32 	%p18, %r79, %r2;
	add.f32 	%f136, %f134, %f135;
	selp.f32 	%f440, %f136, %f134, %p18;
	add.s32 	%r172, %r172, 4;
$L__BB6_8:
	setp.eq.s32 	%p19, %r13, 0;
	@%p19 bra 	$L__BB6_13;
	setp.eq.s32 	%p20, %r13, 1;
	@%p20 bra 	$L__BB6_11;
	mul.wide.s32 	%rd58, %r172, 4;
	add.s64 	%rd59, %rd5, %rd58;
	ld.global.f32 	%f138, [%rd59];
	add.f32 	%f139, %f441, %f138;
	add.s64 	%rd60, %rd4, %rd58;
	ld.global.u32 	%r80, [%rd60];
	mul.wide.s32 	%rd61, %r80, 4;
	add.s64 	%rd62, %rd1, %rd61;
	ld.global.u32 	%r81, [%rd62];
	setp.eq.s32 	%p21, %r81, %r2;
	add.f32 	%f140, %f440, %f138;
	selp.f32 	%f141, %f140, %f440, %p21;
	ld.global.f32 	%f142, [%rd59+4];
	add.f32 	%f441, %f139, %f142;
	ld.global.u32 	%r82, [%rd60+4];
	mul.wide.s32 	%rd63, %r82, 4;
	add.s64 	%rd64, %rd1, %rd63;
	ld.global.u32 	%r83, [%rd64];
	setp.eq.s32 	%p22, %r83, %r2;
	add.f32 	%f143, %f141, %f142;
	selp.f32 	%f440, %f143, %f141, %p22;
	add.s32 	%r172, %r172, 2;
$L__BB6_11:
	and.b32  	%r84, %r5, 1;
	setp.eq.b32 	%p23, %r84, 1;
	not.pred 	%p24, %p23;
	@%p24 bra 	$L__BB6_13;
	mul.wide.s32 	%rd65, %r172, 4;
	add.s64 	%rd66, %rd5, %rd65;
	ld.global.f32 	%f144, [%rd66];
	add.f32 	%f441, %f441, %f144;
	add.s64 	%rd67, %rd4, %rd65;
	ld.global.u32 	%r85, [%rd67];
	mul.wide.s32 	%rd68, %r85, 4;
	add.s64 	%rd69, %rd1, %rd68;
	ld.global.u32 	%r86, [%rd69];
	setp.eq.s32 	%p25, %r86, %r2;
	add.f32 	%f145, %f440, %f144;
	selp.f32 	%f440, %f145, %f440, %p25;
$L__BB6_13:
	add.f32 	%f443, %f440, %f440;
$L__BB6_14:
	setp.ge.s32 	%p26, %r3, %r4;
	cvt.s64.s32 	%rd8, %r2;
	mul.wide.s32 	%rd70, %r2, 4;
	add.s64 	%rd9, %rd3, %rd70;
	mov.u32 	%r182, %r2;
	@%p26 bra 	$L__BB6_69;
	ld.global.f32 	%f147, [%rd9];
	shl.b64 	%rd71, %rd8, 2;
	add.s64 	%rd72, %rd2, %rd71;
	ld.global.f32 	%f148, [%rd72];
	sub.f32 	%f149, %f148, %f443;
	div.rn.f32 	%f150, %f149, %f1;
	sub.f32 	%f151, %f147, %f441;
	div.rn.f32 	%f152, %f151, %f1;
	abs.f32 	%f153, %f152;
	setp.lt.f32 	%p27, %f153, 0f00800000;
	mul.f32 	%f155, %f153, 0f4B800000;
	selp.f32 	%f156, %f155, %f153, %p27;
	selp.f32 	%f157, 0fC1C00000, 0f00000000, %p27;
	mov.b32 	%r87, %f156;
	add.s32 	%r88, %r87, -1060439283;
	and.b32  	%r89, %r88, -8388608;
	sub.s32 	%r90, %r87, %r89;
	mov.b32 	%f158, %r90;
	cvt.rn.f32.s32 	%f159, %r89;
	fma.rn.f32 	%f160, %f159, 0f34000000, %f157;
	add.f32 	%f161, %f158, 0fBF800000;
	add.f32 	%f162, %f158, 0f3F800000;
	rcp.approx.ftz.f32 	%f163, %f162;
	add.f32 	%f164, %f161, %f161;
	mul.f32 	%f165, %f164, %f163;
	mul.f32 	%f166, %f165, %f165;
	sub.f32 	%f167, %f161, %f165;
	add.f32 	%f168, %f167, %f167;
	neg.f32 	%f169, %f165;
	fma.rn.f32 	%f170, %f169, %f161, %f168;
	mul.rn.f32 	%f171, %f163, %f170;
	fma.rn.f32 	%f172, %f166, 0f3A2C32E4, 0f3B52E7DB;
	fma.rn.f32 	%f173, %f172, %f166, 0f3C93BB73;
	fma.rn.f32 	%f174, %f173, %f166, 0f3DF6384F;
	mul.rn.f32 	%f175, %f174, %f166;
	fma.rn.f32 	%f176, %f165, 0f3FB8AA3B, %f160;
	sub.f32 	%f177, %f160, %f176;
	fma.rn.f32 	%f178, %f165, 0f3FB8AA3B, %f177;
	fma.rn.f32 	%f179, %f171, 0f3FB8AA3B, %f178;
	fma.rn.f32 	%f180, %f165, 0f32A55E34, %f179;
	mul.f32 	%f181, %f175, 0f40400000;
	fma.rn.f32 	%f182, %f181, %f171, %f180;
	fma.rn.f32 	%f183, %f175, %f165, %f182;
	add.rn.f32 	%f184, %f176, %f183;
	neg.f32 	%f185, %f176;
	add.rn.f32 	%f186, %f184, %f185;
	neg.f32 	%f187, %f186;
	add.rn.f32 	%f188, %f183, %f187;
	mov.f32 	%f189, 0f40000000;
	mul.rn.f32 	%f190, %f184, %f189;
	neg.f32 	%f191, %f190;
	fma.rn.f32 	%f192, %f184, 0f40000000, %f191;
	fma.rn.f32 	%f193, %f188, 0f40000000, %f192;
	cvt.rni.f32.f32 	%f194, %f190;
	sub.f32 	%f195, %f190, %f194;
	add.f32 	%f196, %f195, %f193;
	fma.rn.f32 	%f197, %f196, 0f391FCB8E, 0f3AAF85ED;
	fma.rn.f32 	%f198, %f197, %f196, 0f3C1D9856;
	fma.rn.f32 	%f199, %f198, %f196, 0f3D6357BB;
	fma.rn.f32 	%f200, %f199, %f196, 0f3E75FDEC;
	fma.rn.f32 	%f201, %f200, %f196, 0f3F317218;
	fma.rn.f32 	%f202, %f201, %f196, 0f3F800000;
	cvt.rzi.s32.f32 	%r91, %f194;
	setp.gt.f32 	%p28, %f194, 0f00000000;
	selp.b32 	%r92, 0, -2097152000, %p28;
	add.s32 	%r93, %r92, 2130706432;
	mov.b32 	%f203, %r93;
	mul.f32 	%f204, %f202, %f203;
	shl.b32 	%r94, %r91, 23;
	sub.s32 	%r95, %r94, %r92;
	mov.b32 	%f205, %r95;
	mul.f32 	%f206, %f204, %f205;
	abs.f32 	%f207, %f190;
	setp.gt.f32 	%p29, %f207, 0f43180000;
	setp.lt.f32 	%p30, %f190, 0f00000000;
	selp.f32 	%f208, 0f00000000, 0f7F800000, %p30;
	selp.f32 	%f209, %f208, %f206, %p29;
	setp.eq.f32 	%p31, %f152, 0f3F800000;
	setp.nan.f32 	%p32, %f153, %f153;
	setp.eq.f32 	%p33, %f152, 0f00000000;
	setp.eq.f32 	%p34, %f153, 0f7F800000;
	add.f32 	%f210, %f152, %f152;
	mov.b32 	%r96, %f210;
	and.b32  	%r97, %r96, 2147483647;
	mov.b32 	%f211, %r97;
	add.rn.f32 	%f212, %f152, %f189;
	div.rn.f32 	%f213, %f148, %f1;
	div.rn.f32 	%f214, %f147, %f1;
	abs.f32 	%f215, %f214;
	setp.lt.f32 	%p35, %f215, 0f00800000;
	mul.f32 	%f217, %f215, 0f4B800000;
	selp.f32 	%f218, %f217, %f215, %p35;
	selp.f32 	%f219, 0fC1C00000, 0f00000000, %p35;
	mov.b32 	%r98, %f218;
	add.s32 	%r99, %r98, -1060439283;
	and.b32  	%r100, %r99, -8388608;
	sub.s32 	%r101, %r98, %r100;
	mov.b32 	%f220, %r101;
	cvt.rn.f32.s32 	%f221, %r100;
	fma.rn.f32 	%f222, %f221, 0f34000000, %f219;
	add.f32 	%f223, %f220, 0fBF800000;
	add.f32 	%f224, %f220, 0f3F800000;
	rcp.approx.ftz.f32 	%f225, %f224;
	add.f32 	%f226, %f223, %f223;
	mul.f32 	%f227, %f226, %f225;
	mul.f32 	%f228, %f227, %f227;
	sub.f32 	%f229, %f223, %f227;
	add.f32 	%f230, %f229, %f229;
	neg.f32 	%f231, %f227;
	fma.rn.f32 	%f232, %f231, %f223, %f230;
	mul.rn.f32 	%f233, %f225, %f232;
	fma.rn.f32 	%f234, %f228, 0f3A2C32E4, 0f3B52E7DB;
	fma.rn.f32 	%f235, %f234, %f228, 0f3C93BB73;
	fma.rn.f32 	%f236, %f235, %f228, 0f3DF6384F;
	mul.rn.f32 	%f237, %f236, %f228;
	fma.rn.f32 	%f238, %f227, 0f3FB8AA3B, %f222;
	sub.f32 	%f239, %f222, %f238;
	fma.rn.f32 	%f240, %f227, 0f3FB8AA3B, %f239;
	fma.rn.f32 	%f241, %f233, 0f3FB8AA3B, %f240;
	fma.rn.f32 	%f242, %f227, 0f32A55E34, %f241;
	mul.f32 	%f243, %f237, 0f40400000;
	fma.rn.f32 	%f244, %f243, %f233, %f242;
	fma.rn.f32 	%f245, %f237, %f227, %f244;
	add.rn.f32 	%f246, %f238, %f245;
	neg.f32 	%f247, %f238;
	add.rn.f32 	%f248, %f246, %f247;
	neg.f32 	%f249, %f248;
	add.rn.f32 	%f250, %f245, %f249;
	mul.rn.f32 	%f251, %f246, %f189;
	neg.f32 	%f252, %f251;
	fma.rn.f32 	%f253, %f246, 0f40000000, %f252;
	fma.rn.f32 	%f254, %f250, 0f40000000, %f253;
	cvt.rni.f32.f32 	%f255, %f251;
	sub.f32 	%f256, %f251, %f255;
	add.f32 	%f257, %f256, %f254;
	fma.rn.f32 	%f258, %f257, 0f391FCB8E, 0f3AAF85ED;
	fma.rn.f32 	%f259, %f258, %f257, 0f3C1D9856;
	fma.rn.f32 	%f260, %f259, %f257, 0f3D6357BB;
	fma.rn.f32 	%f261, %f260, %f257, 0f3E75FDEC;
	fma.rn.f32 	%f262, %f261, %f257, 0f3F317218;
	fma.rn.f32 	%f263, %f262, %f257, 0f3F800000;
	cvt.rzi.s32.f32 	%r102, %f255;
	setp.gt.f32 	%p36, %f255, 0f00000000;
	selp.b32 	%r103, 0, -2097152000, %p36;
	add.s32 	%r104, %r103, 2130706432;
	mov.b32 	%f264, %r104;
	mul.f32 	%f265, %f263, %f264;
	shl.b32 	%r105, %r102, 23;
	sub.s32 	%r106, %r105, %r103;
	mov.b32 	%f266, %r106;
	mul.f32 	%f267, %f265, %f266;
	abs.f32 	%f268, %f251;
	setp.gt.f32 	%p37, %f268, 0f43180000;
	setp.lt.f32 	%p38, %f251, 0f00000000;
	selp.f32 	%f269, 0f00000000, 0f7F800000, %p38;
	selp.f32 	%f270, %f269, %f267, %p37;
	setp.eq.f32 	%p39, %f214, 0f3F800000;
	setp.nan.f32 	%p40, %f215, %f215;
	setp.eq.f32 	%p41, %f214, 0f00000000;
	setp.eq.f32 	%p42, %f215, 0f7F800000;
	add.f32 	%f271, %f214, %f214;
	mov.b32 	%r107, %f271;
	and.b32  	%r108, %r107, 2147483647;
	mov.b32 	%f272, %r108;
	add.rn.f32 	%f273, %f214, %f189;
	add.s32 	%r109, %r3, 1;
	max.s32 	%r110, %r4, %r109;
	sub.s32 	%r111, %r110, %r3;
	and.b32  	%r18, %r111, 7;
	sub.s32 	%r19, %r3, %r110;
	and.b32  	%r20, %r111, 3;
	and.b32  	%r21, %r111, 1;
	selp.f32 	%f274, %f211, %f209, %p34;
	selp.f32 	%f275, %f211, %f274, %p33;
	selp.f32 	%f276, %f212, %f275, %p32;
	selp.f32 	%f277, 0f3F800000, %f276, %p31;
	sub.f32 	%f29, %f150, %f277;
	selp.f32 	%f278, %f272, %f270, %p42;
	selp.f32 	%f279, %f272, %f278, %p41;
	selp.f32 	%f280, %f273, %f279, %p40;
	selp.f32 	%f281, 0f3F800000, %f280, %p39;
	sub.f32 	%f30, %f213, %f281;
	and.b32  	%r112, %r111, -8;
	neg.s32 	%r22, %r112;
	mov.f32 	%f469, 0f00000000;
	mov.u32 	%r175, %r3;
	mov.u32 	%r182, %r2;
$L__BB6_16:
	mul.wide.s32 	%rd73, %r175, 4;
	add.s64 	%rd74, %rd4, %rd73;
	ld.global.u32 	%r113, [%rd74];
	mul.wide.s32 	%rd75, %r113, 4;
	add.s64 	%rd76, %rd1, %rd75;
	ld.global.u32 	%r25, [%rd76];
	setp.eq.s32 	%p43, %r25, %r2;
	@%p43 bra 	$L__BB6_68;
	setp.gt.u32 	%p44, %r19, -8;
	mov.f32 	%f446, 0f00000000;
	mov.u32 	%r179, %r3;
	@%p44 bra 	$L__BB6_36;
	mov.f32 	%f446, 0f00000000;
	mov.u32 	%r177, %r22;
	mov.u32 	%r179, %r3;
$L__BB6_19:
	.pragma "nounroll";
	mul.wide.s32 	%rd77, %r179, 4;
	add.s64 	%rd78, %rd4, %rd77;
	add.s64 	%rd10, %rd78, 16;
	add.s64 	%rd79, %rd5, %rd77;
	add.s64 	%rd11, %rd79, 16;
	ld.global.u32 	%r114, [%rd78];
	mul.wide.s32 	%rd80, %r114, 4;
	add.s64 	%rd81, %rd1, %rd80;
	ld.global.u32 	%r115, [%rd81];
	setp.ne.s32 	%p45, %r115, %r25;
	@%p45 bra 	$L__BB6_21;
	ld.global.f32 	%f285, [%rd11+-16];
	add.f32 	%f446, %f446, %f285;
$L__BB6_21:
	ld.global.u32 	%r116, [%rd10+-12];
	mul.wide.s32 	%rd82, %r116, 4;
	add.s64 	%rd83, %rd1, %rd82;
	ld.global.u32 	%r117, [%rd83];
	setp.ne.s32 	%p46, %r117, %r25;
	@%p46 bra 	$L__BB6_23;
	ld.global.f32 	%f286, [%rd11+-12];
	add.f32 	%f446, %f446, %f286;
$L__BB6_23:
	ld.global.u32 	%r118, [%rd10+-8];
	mul.wide.s32 	%rd84, %r118, 4;
	add.s64 	%rd85, %rd1, %rd84;
	ld.global.u32 	%r119, [%rd85];
	setp.ne.s32 	%p47, %r119, %r25;
	@%p47 bra 	$L__BB6_25;
	ld.global.f32 	%f287, [%rd11+-8];
	add.f32 	%f446, %f446, %f287;
$L__BB6_25:
	ld.global.u32 	%r120, [%rd10+-4];
	mul.wide.s32 	%rd86, %r120, 4;
	add.s64 	%rd87, %rd1, %rd86;
	ld.global.u32 	%r121, [%rd87];
	setp.ne.s32 	%p48, %r121, %r25;
	@%p48 bra 	$L__BB6_27;
	ld.global.f32 	%f288, [%rd11+-4];
	add.f32 	%f446, %f446, %f288;
$L__BB6_27:
	ld.global.u32 	%r122, [%rd10];
	mul.wide.s32 	%rd88, %r122, 4;
	add.s64 	%rd89, %rd1, %rd88;
	ld.global.u32 	%r123, [%rd89];
	setp.ne.s32 	%p49, %r123, %r25;
	@%p49 bra 	$L__BB6_29;
	ld.global.f32 	%f289, [%rd11];
	add.f32 	%f446, %f446, %f289;
$L__BB6_29:
	ld.global.u32 	%r124, [%rd10+4];
	mul.wide.s32 	%rd90, %r124, 4;
	add.s64 	%rd91, %rd1, %rd90;
	ld.global.u32 	%r125, [%rd91];
	setp.ne.s32 	%p50, %r125, %r25;
	@%p50 bra 	$L__BB6_31;
	ld.global.f32 	%f290, [%rd11+4];
	add.f32 	%f446, %f446, %f290;
$L__BB6_31:
	ld.global.u32 	%r126, [%rd10+8];
	mul.wide.s32 	%rd92, %r126, 4;
	add.s64 	%rd93, %rd1, %rd92;
	ld.global.u32 	%r127, [%rd93];
	setp.ne.s32 	%p51, %r127, %r25;
	@%p51 bra 	$L__BB6_33;
	ld.global.f32 	%f291, [%rd11+8];
	add.f32 	%f446, %f446, %f291;
$L__BB6_33:
	ld.global.u32 	%r128, [%rd10+12];
	mul.wide.s32 	%rd94, %r128, 4;
	add.s64 	%rd95, %rd1, %rd94;
	ld.global.u32 	%r129, [%rd95];
	setp.ne.s32 	%p52, %r129, %r25;
	@%p52 bra 	$L__BB6_35;
	ld.global.f32 	%f292, [%rd11+12];
	add.f32 	%f446, %f446, %f292;
$L__BB6_35:
	add.s32 	%r179, %r179, 8;
	add.s32 	%r177, %r177, 8;
	setp.ne.s32 	%p53, %r177, 0;
	@%p53 bra 	$L__BB6_19;
$L__BB6_36:
	setp.eq.s32 	%p54, %r18, 0;
	@%p54 bra 	$L__BB6_57;
	setp.lt.u32 	%p55, %r18, 4;
	@%p55 bra 	$L__BB6_47;
	mul.wide.s32 	%rd96, %r179, 4;
	add.s64 	%rd12, %rd4, %rd96;
	ld.global.u32 	%r130, [%rd12];
	mul.wide.s32 	%rd97, %r130, 4;
	add.s64 	%rd98, %rd1, %rd97;
	ld.global.u32 	%r131, [%rd98];
	setp.ne.s32 	%p56, %r131, %r25;
	add.s64 	%rd13, %rd5, %rd96;
	@%p56 bra 	$L__BB6_40;
	ld.global.f32 	%f294, [%rd13];
	add.f32 	%f446, %f446, %f294;
$L__BB6_40:
	ld.global.u32 	%r132, [%rd12+4];
	mul.wide.s32 	%rd99, %r132, 4;
	add.s64 	%rd100, %rd1, %rd99;
	ld.global.u32 	%r133, [%rd100];
	setp.ne.s32 	%p57, %r133, %r25;
	@%p57 bra 	$L__BB6_42;
	ld.global.f32 	%f295, [%rd13+4];
	add.f32 	%f446, %f446, %f295;
$L__BB6_42:
	ld.global.u32 	%r134, [%rd12+8];
	mul.wide.s32 	%rd101, %r134, 4;
	add.s64 	%rd102, %rd1, %rd101;
	ld.global.u32 	%r135, [%rd102];
	setp.ne.s32 	%p58, %r135, %r25;
	@%p58 bra 	$L__BB6_44;
	ld.global.f32 	%f296, [%rd13+8];
	add.f32 	%f446, %f446, %f296;
$L__BB6_44:
	ld.global.u32 	%r136, [%rd12+12];
	mul.wide.s32 	%rd103, %r136, 4;
	add.s64 	%rd104, %rd1, %rd103;
	ld.global.u32 	%r137, [%rd104];
	setp.ne.s32 	%p59, %r137, %r25;
	@%p59 bra 	$L__BB6_46;
	ld.global.f32 	%f297, [%rd13+12];
	add.f32 	%f446, %f446, %f297;
$L__BB6_46:
	add.s32 	%r179, %r179, 4;
$L__BB6_47:
	setp.eq.s32 	%p60, %r20, 0;
	@%p60 bra 	$L__BB6_57;
	setp.eq.s32 	%p61, %r20, 1;
	@%p61 bra 	$L__BB6_54;
	mul.wide.s32 	%rd105, %r179, 4;
	add.s64 	%rd14, %rd4, %rd105;
	ld.global.u32 	%r138, [%rd14];
	mul.wide.s32 	%rd106, %r138, 4;
	add.s64 	%rd107, %rd1, %rd106;
	ld.global.u32 	%r139, [%rd107];
	setp.ne.s32 	%p62, %r139, %r25;
	add.s64 	%rd15, %rd5, %rd105;
	@%p62 bra 	$L__BB6_51;
	ld.global.f32 	%f299, [%rd15];
	add.f32 	%f446, %f446, %f299;
$L__BB6_51:
	ld.global.u32 	%r140, [%rd14+4];
	mul.wide.s32 	%rd108, %r140, 4;
	add.s64 	%rd109, %rd1, %rd108;
	ld.global.u32 	%r141, [%rd109];
	setp.ne.s32 	%p63, %r141, %r25;
	@%p63 bra 	$L__BB6_53;
	ld.global.f32 	%f300, [%rd15+4];
	add.f32 	%f446, %f446, %f300;
$L__BB6_53:
	add.s32 	%r179, %r179, 2;
$L__BB6_54:
	setp.eq.s32 	%p64, %r21, 0;
	@%p64 bra 	$L__BB6_57;
	mul.wide.s32 	%rd110, %r179, 4;
	add.s64 	%rd111, %rd4, %rd110;
	ld.global.u32 	%r142, [%rd111];
	mul.wide.s32 	%rd112, %r142, 4;
	add.s64 	%rd113, %rd1, %rd112;
	ld.global.u32 	%r143, [%rd113];
	setp.ne.s32 	%p65, %r143, %r25;
	@%p65 bra 	$L__BB6_57;
	add.s64 	%rd115, %rd5, %rd110;
	ld.global.f32 	%f301, [%rd115];
	add.f32 	%f446, %f446, %f301;
$L__BB6_57:
	mul.wide.s32 	%rd116, %r25, 4;
	add.s64 	%rd117, %rd2, %rd116;
	ld.global.f32 	%f69, [%rd117];
	add.s64 	%rd118, %rd3, %rd116;
	ld.global.f32 	%f70, [%rd118];
	fma.rn.f32 	%f71, %f446, 0f40000000, %f69;
	add.f32 	%f303, %f441, %f70;
	div.rn.f32 	%f72, %f303, %f1;
	abs.f32 	%f73, %f72;
	setp.eq.f32 	%p66, %f72, 0f3F800000;
	mov.f32 	%f467, 0f3F800000;
	@%p66 bra 	$L__BB6_62;
	setp.num.f32 	%p67, %f73, %f73;
	@%p67 bra 	$L__BB6_60;
	mov.f32 	%f359, 0f40000000;
	add.rn.f32 	%f467, %f72, %f359;
	bra.uni 	$L__BB6_62;
$L__BB6_60:
	setp.lt.f32 	%p68, %f73, 0f00800000;
	mul.f32 	%f304, %f73, 0f4B800000;
	selp.f32 	%f305, %f304, %f73, %p68;
	mov.b32 	%r144, %f305;
	add.s32 	%r145, %r144, -1060439283;
	and.b32  	%r146, %r145, -8388608;
	sub.s32 	%r147, %r144, %r146;
	mov.b32 	%f306, %r147;
	cvt.rn.f32.s32 	%f307, %r146;
	selp.f32 	%f308, 0fC1C00000, 0f00000000, %p68;
	fma.rn.f32 	%f309, %f307, 0f34000000, %f308;
	add.f32 	%f310, %f306, 0fBF800000;
	add.f32 	%f311, %f306, 0f3F800000;
	rcp.approx.ftz.f32 	%f312, %f311;
	add.f32 	%f313, %f310, %f310;
	mul.f32 	%f314, %f313, %f312;
	mul.f32 	%f315, %f314, %f314;
	neg.f32 	%f316, %f314;
	sub.f32 	%f317, %f310, %f314;
	add.f32 	%f318, %f317, %f317;
	fma.rn.f32 	%f319, %f316, %f310, %f318;
	mul.rn.f32 	%f320, %f312, %f319;
	fma.rn.f32 	%f321, %f315, 0f3A2C32E4, 0f3B52E7DB;
	fma.rn.f32 	%f322, %f321, %f315, 0f3C93BB73;
	fma.rn.f32 	%f323, %f322, %f315, 0f3DF6384F;
	mul.rn.f32 	%f324, %f323, %f315;
	fma.rn.f32 	%f325, %f314, 0f3FB8AA3B, %f309;
	mul.f32 	%f326, %f324, 0f40400000;
	sub.f32 	%f327, %f309, %f325;
	fma.rn.f32 	%f328, %f314, 0f3FB8AA3B, %f327;
	fma.rn.f32 	%f329, %f320, 0f3FB8AA3B, %f328;
	fma.rn.f32 	%f330, %f314, 0f32A55E34, %f329;
	fma.rn.f32 	%f331, %f326, %f320, %f330;
	fma.rn.f32 	%f332, %f324, %f314, %f331;
	add.rn.f32 	%f333, %f325, %f332;
	mov.f32 	%f334, 0f40000000;
	mul.rn.f32 	%f335, %f333, %f334;
	cvt.rni.f32.f32 	%f336, %f335;
	sub.f32 	%f337, %f335, %f336;
	neg.f32 	%f338, %f335;
	fma.rn.f32 	%f339, %f333, 0f40000000, %f338;
	neg.f32 	%f340, %f325;
	add.rn.f32 	%f341, %f333, %f340;
	neg.f32 	%f342, %f341;
	add.rn.f32 	%f343, %f332, %f342;
	fma.rn.f32 	%f344, %f343, 0f40000000, %f339;
	add.f32 	%f345, %f337, %f344;
	setp.gt.f32 	%p69, %f336, 0f00000000;
	selp.b32 	%r148, 0, -2097152000, %p69;
	setp.neu.f32 	%p70, %f72, 0f00000000;
	setp.neu.f32 	%p71, %f73, 0f7F800000;
	setp.lt.f32 	%p72, %f335, 0f00000000;
	selp.f32 	%f346, 0f00000000, 0f7F800000, %p72;
	abs.f32 	%f347, %f335;
	setp.gt.f32 	%p73, %f347, 0f43180000;
	cvt.rzi.s32.f32 	%r149, %f336;
	shl.b32 	%r150, %r149, 23;
	sub.s32 	%r151, %r150, %r148;
	mov.b32 	%f348, %r151;
	add.s32 	%r152, %r148, 2130706432;
	mov.b32 	%f349, %r152;
	fma.rn.f32 	%f350, %f345, 0f391FCB8E, 0f3AAF85ED;
	fma.rn.f32 	%f351, %f350, %f345, 0f3C1D9856;
	fma.rn.f32 	%f352, %f351, %f345, 0f3D6357BB;
	fma.rn.f32 	%f353, %f352, %f345, 0f3E75FDEC;
	fma.rn.f32 	%f354, %f353, %f345, 0f3F317218;
	fma.rn.f32 	%f355, %f354, %f345, 0f3F800000;
	mul.f32 	%f356, %f355, %f349;
	mul.f32 	%f357, %f356, %f348;
	selp.f32 	%f467, %f346, %f357, %p73;
	and.pred  	%p74, %p70, %p71;
	@%p74 bra 	$L__BB6_62;
	add.f32 	%f358, %f72, %f72;
	mov.b32 	%r153, %f358;
	and.b32  	%r154, %r153, 2147483647;
	mov.b32 	%f467, %r154;
$L__BB6_62:
	div.rn.f32 	%f361, %f71, %f1;
	sub.f32 	%f78, %f361, %f467;
	div.rn.f32 	%f79, %f70, %f1;
	abs.f32 	%f80, %f79;
	setp.eq.f32 	%p75, %f79, 0f3F800000;
	mov.f32 	%f468, 0f3F800000;
	@%p75 bra 	$L__BB6_67;
	setp.num.f32 	%p76, %f80, %f80;
	@%p76 bra 	$L__BB6_65;
	mov.f32 	%f417, 0f40000000;
	add.rn.f32 	%f468, %f79, %f417;
	bra.uni 	$L__BB6_67;
$L__BB6_65:
	setp.lt.f32 	%p77, %f80, 0f00800000;
	mul.f32 	%f362, %f80, 0f4B800000;
	selp.f32 	%f363, %f362, %f80, %p77;
	mov.b32 	%r155, %f363;
	add.s32 	%r156, %r155, -1060439283;
	and.b32  	%r157, %r156, -8388608;
	sub.s32 	%r158, %r155, %r157;
	mov.b32 	%f364, %r158;
	cvt.rn.f32.s32 	%f365, %r157;
	selp.f32 	%f366, 0fC1C00000, 0f00000000, %p77;
	fma.rn.f32 	%f367, %f365, 0f34000000, %f366;
	add.f32 	%f368, %f364, 0fBF800000;
	add.f32 	%f369, %f364, 0f3F800000;
	rcp.approx.ftz.f32 	%f370, %f369;
	add.f32 	%f371, %f368, %f368;
	mul.f32 	%f372, %f371, %f370;
	mul.f32 	%f373, %f372, %f372;
	neg.f32 	%f374, %f372;
	sub.f32 	%f375, %f368, %f372;
	add.f32 	%f376, %f375, %f375;
	fma.rn.f32 	%f377, %f374, %f368, %f376;
	mul.rn.f32 	%f378, %f370, %f377;
	fma.rn.f32 	%f379, %f373, 0f3A2C32E4, 0f3B52E7DB;
	fma.rn.f32 	%f380, %f379, %f373, 0f3C93BB73;
	fma.rn.f32 	%f381, %f380, %f373, 0f3DF6384F;
	mul.rn.f32 	%f382, %f381, %f373;
	fma.rn.f32 	%f383, %f372, 0f3FB8AA3B, %f367;
	mul.f32 	%f384, %f382, 0f40400000;
	sub.f32 	%f385, %f367, %f383;
	fma.rn.f32 	%f386, %f372, 0f3FB8AA3B, %f385;
	fma.rn.f32 	%f387, %f378, 0f3FB8AA3B, %f386;
	fma.rn.f32 	%f388, %f372, 0f32A55E34, %f387;
	fma.rn.f32 	%f389, %f384, %f378, %f388;
	fma.rn.f32 	%f390, %f382, %f372, %f389;
	add.rn.f32 	%f391, %f383, %f390;
	mov.f32 	%f392, 0f40000000;
	mul.rn.f32 	%f393, %f391, %f392;
	cvt.rni.f32.f32 	%f394, %f393;
	sub.f32 	%f395, %f393, %f394;
	neg.f32 	%f396, %f393;
	fma.rn.f32 	%f397, %f391, 0f40000000, %f396;
	neg.f32 	%f398, %f383;
	add.rn.f32 	%f399, %f391, %f398;
	neg.f32 	%f400, %f399;
	add.rn.f32 	%f401, %f390, %f400;
	fma.rn.f32 	%f402, %f401, 0f40000000, %f397;
	add.f32 	%f403, %f395, %f402;
	setp.gt.f32 	%p78, %f394, 0f00000000;
	selp.b32 	%r159, 0, -2097152000, %p78;
	setp.neu.f32 	%p79, %f79, 0f00000000;
	setp.neu.f32 	%p80, %f80, 0f7F800000;
	setp.lt.f32 	%p81, %f393, 0f00000000;
	selp.f32 	%f404, 0f00000000, 0f7F800000, %p81;
	abs.f32 	%f405, %f393;
	setp.gt.f32 	%p82, %f405, 0f43180000;
	cvt.rzi.s32.f32 	%r160, %f394;
	shl.b32 	%r161, %r160, 23;
	sub.s32 	%r162, %r161, %r159;
	mov.b32 	%f406, %r162;
	add.s32 	%r163, %r159, 2130706432;
	mov.b32 	%f407, %r163;
	fma.rn.f32 	%f408, %f403, 0f391FCB8E, 0f3AAF85ED;
	fma.rn.f32 	%f409, %f408, %f403, 0f3C1D9856;
	fma.rn.f32 	%f410, %f409, %f403, 0f3D6357BB;
	fma.rn.f32 	%f411, %f410, %f403, 0f3E75FDEC;
	fma.rn.f32 	%f412, %f411, %f403, 0f3F317218;
	fma.rn.f32 	%f413, %f412, %f403, 0f3F800000;
	mul.f32 	%f414, %f413, %f407;
	mul.f32 	%f415, %f414, %f406;
	selp.f32 	%f468, %f404, %f415, %p82;
	and.pred  	%p83, %p79, %p80;
	@%p83 bra 	$L__BB6_67;
	add.f32 	%f416, %f79, %f79;
	mov.b32 	%r164, %f416;
	and.b32  	%r165, %r164, 2147483647;
	mov.b32 	%f468, %r165;
$L__BB6_67:
	div.rn.f32 	%f418, %f69, %f1;
	sub.f32 	%f419, %f418, %f468;
	add.f32 	%f420, %f30, %f419;
	add.f32 	%f421, %f29, %f78;
	sub.f32 	%f422, %f421, %f420;
	setp.gt.f32 	%p84, %f422, %f469;
	selp.f32 	%f469, %f422, %f469, %p84;
	selp.b32 	%r182, %r25, %r182, %p84;
$L__BB6_68:
	add.s32 	%r175, %r175, 1;
	setp.lt.s32 	%p85, %r175, %r4;
	@%p85 bra 	$L__BB6_16;
$L__BB6_69:
	setp.eq.s32 	%p86, %r182, %r2;
	@%p86 bra 	$L__BB6_74;
	st.global.u32 	[%rd6], %r182;
	ld.global.u32 	%r184, [%rd7];
	ld.global.u32 	%r166, [%rd7+4];
	setp.ge.s32 	%p87, %r184, %r166;
	@%p87 bra 	$L__BB6_73;
	cvta.to.global.u64 	%rd16, %rd22;
$L__BB6_72:
	mul.wide.s32 	%rd119, %r184, 4;
	add.s64 	%rd120, %rd4, %rd119;
	ld.global.u32 	%r167, [%rd120];
	mul.wide.s32 	%rd121, %r167, 4;
	add.s64 	%rd122, %rd16, %rd121;
	mov.b32 	%r168, 1;
	st.global.u32 	[%rd122], %r168;
	add.s32 	%r184, %r184, 1;
	ld.global.u32 	%r169, [%rd7+4];
	setp.lt.s32 	%p88, %r184, %r169;
	@%p88 bra 	$L__BB6_72;
$L__BB6_73:
	neg.f32 	%f423, %f441;
	atom.global.add.f32 	%f424, [%rd9], %f423;
	mul.wide.s32 	%rd123, %r182, 4;
	add.s64 	%rd124, %rd3, %rd123;
	atom.global.add.f32 	%f425, [%rd124], %f441;
$L__BB6_74:
	ret;

}
	// .globl	_Z25computeAlphaDynamicKernelPiS_PfS_S0_i
.visible .entry _Z25computeAlphaDynamicKernelPiS_PfS_S0_i(
	.param .u64 .ptr .align 1 _Z25computeAlphaDynamicKernelPiS_PfS_S0_i_param_0,
	.param .u64 .ptr .align 1 _Z25computeAlphaDynamicKernelPiS_PfS_S0_i_param_1,
	.param .u64 .ptr .align 1 _Z25computeAlphaDynamicKernelPiS_PfS_S0_i_param_2,
	.param .u64 .ptr .align 1 _Z25computeAlphaDynamicKernelPiS_PfS_S0_i_param_3,
	.param .u64 .ptr .align 1 _Z25computeAlphaDynamicKernelPiS_PfS_S0_i_param_4,
	.param .u32 _Z25computeAlphaDynamicKernelPiS_PfS_S0_i_param_5
)
{
	.reg .pred 	%p<6>;
	.reg .b32 	%r<15>;
	.reg .b32 	%f<5>;
	.reg .b64 	%rd<22>;

	ld.param.u64 	%rd7, [_Z25computeAlphaDynamicKernelPiS_PfS_S0_i_param_0];
	ld.param.u64 	%rd8, [_Z25computeAlphaDynamicKernelPiS_PfS_S0_i_param_1];
	ld.param.u64 	%rd9, [_Z25computeAlphaDynamicKernelPiS_PfS_S0_i_param_2];
	ld.param.u64 	%rd11, [_Z25computeAlphaDynamicKernelPiS_PfS_S0_i_param_3];
	ld.param.u64 	%rd10, [_Z25computeAlphaDynamicKernelPiS_PfS_S0_i_param_4];
	ld.param.u32 	%r7, [_Z25computeAlphaDynamicKernelPiS_PfS_S0_i_param_5];
	cvta.to.global.u64 	%rd1, %rd11;
	mov.u32 	%r8, %ctaid.x;
	mov.u32 	%r9, %ntid.x;
	mov.u32 	%r10, %tid.x;
	mad.lo.s32 	%r1, %r8, %r9, %r10;
	setp.ge.s32 	%p1, %r1, %r7;
	@%p1 bra 	$L__BB7_7;
	cvta.to.global.u64 	%rd12, %rd7;
	mul.wide.s32 	%rd13, %r1, 4;
	add.s64 	%rd14, %rd1, %rd13;
	ld.global.u32 	%r2, [%rd14];
	add.s64 	%rd2, %rd12, %rd13;
	ld.global.u32 	%r14, [%rd2];
	ld.global.u32 	%r11, [%rd2+4];
	setp.ge.s32 	%p2, %r14, %r11;
	@%p2 bra 	$L__BB7_7;
	cvta.to.global.u64 	%rd15, %rd10;
	mul.wide.s32 	%rd16, %r2, 4;
	add.s64 	%rd3, %rd15, %rd16;
	cvta.to.global.u64 	%rd4, %rd8;
	cvta.to.global.u64 	%rd5, %rd9;
$L__BB7_3:
	mul.wide.s32 	%rd17, %r14, 4;
	add.s64 	%rd18, %rd4, %rd17;
	ld.global.u32 	%r5, [%rd18];
	mul.wide.s32 	%rd19, %r5, 4;
	add.s64 	%rd20, %rd1, %rd19;
	ld.global.u32 	%r12, [%rd20];
	setp.ne.s32 	%p3, %r2, %r12;
	@%p3 bra 	$L__BB7_6;
	add.s64 	%rd6, %rd5, %rd17;
	ld.global.f32 	%f1, [%rd6];
	atom.global.add.f32 	%f2, [%rd3], %f1;
	setp.ne.s32 	%p4, %r5, %r1;
	@%p4 bra 	$L__BB7_6;
	ld.global.f32 	%f3, [%rd6];
	atom.global.add.f32 	%f4, [%rd3], %f3;
$L__BB7_6:
	add.s32 	%r14, %r14, 1;
	ld.global.u32 	%r13, [%rd2+4];
	setp.lt.s32 	%p5, %r14, %r13;
	@%p5 bra 	$L__BB7_3;
$L__BB7_7:
	ret;

}
	// .globl	_Z29updateAlphaBetaForMappedNodesPiPfS0_S0_S0_i
.visible .entry _Z29updateAlphaBetaForMappedNodesPiPfS0_S0_S0_i(
	.param .u64 .ptr .align 1 _Z29updateAlphaBetaForMappedNodesPiPfS0_S0_S0_i_param_0,
	.param .u64 .ptr .align 1 _Z29updateAlphaBetaForMappedNodesPiPfS0_S0_S0_i_param_1,
	.param .u64 .ptr .align 1 _Z29updateAlphaBetaForMappedNodesPiPfS0_S0_S0_i_param_2,
	.param .u64 .ptr .align 1 _Z29updateAlphaBetaForMappedNodesPiPfS0_S0_S0_i_param_3,
	.param .u64 .ptr .align 1 _Z29updateAlphaBetaForMappedNodesPiPfS0_S0_S0_i_param_4,
	.param .u32 _Z29updateAlphaBetaForMappedNodesPiPfS0_S0_S0_i_param_5
)
{
	.reg .pred 	%p<2>;
	.reg .b32 	%r<7>;
	.reg .b32 	%f<3>;
	.reg .b64 	%rd<18>;

	ld.param.u64 	%rd1, [_Z29updateAlphaBetaForMappedNodesPiPfS0_S0_S0_i_param_0];
	ld.param.u64 	%rd2, [_Z29updateAlphaBetaForMappedNodesPiPfS0_S0_S0_i_param_1];
	ld.param.u64 	%rd3, [_Z29updateAlphaBetaForMappedNodesPiPfS0_S0_S0_i_param_2];
	ld.param.u64 	%rd4, [_Z29updateAlphaBetaForMappedNodesPiPfS0_S0_S0_i_param_3];
	ld.param.u64 	%rd5, [_Z29updateAlphaBetaForMappedNodesPiPfS0_S0_S0_i_param_4];
	ld.param.u32 	%r2, [_Z29updateAlphaBetaForMappedNodesPiPfS0_S0_S0_i_param_5];
	mov.u32 	%r3, %ctaid.x;
	mov.u32 	%r4, %ntid.x;
	mov.u32 	%r5, %tid.x;
	mad.lo.s32 	%r1, %r3, %r4, %r5;
	setp.ge.s32 	%p1, %r1, %r2;
	@%p1 bra 	$L__BB8_2;
	cvta.to.global.u64 	%rd6, %rd1;
	cvta.to.global.u64 	%rd7, %rd2;
	cvta.to.global.u64 	%rd8, %rd4;
	cvta.to.global.u64 	%rd9, %rd3;
	cvta.to.global.u64 	%rd10, %rd5;
	mul.wide.s32 	%rd11, %r1, 4;
	add.s64 	%rd12, %rd6, %rd11;
	ld.global.u32 	%r6, [%rd12];
	mul.wide.s32 	%rd13, %r6, 4;
	add.s64 	%rd14, %rd7, %rd13;
	ld.global.f32 	%f1, [%rd14];
	add.s64 	%rd15, %rd8, %rd13;
	st.global.f32 	[%rd15], %f1;
	add.s64 	%rd16, %rd9, %rd13;
	ld.global.f32 	%f2, [%rd16];
	add.s64 	%rd17, %rd10, %rd13;
	st.global.f32 	[%rd17], %f2;
$L__BB8_2:
	ret;

}
	// .globl	_Z28initializeVertexCommunityMapPii
.visible .entry _Z28initializeVertexCommunityMapPii(
	.param .u64 .ptr .align 1 _Z28initializeVertexCommunityMapPii_param_0,
	.param .u32 _Z28initializeVertexCommunityMapPii_param_1
)
{
	.reg .pred 	%p<2>;
	.reg .b32 	%r<6>;
	.reg .b64 	%rd<5>;

	ld.param.u64 	%rd1, [_Z28initializeVertexCommunityMapPii_param_0];
	ld.param.u32 	%r2, [_Z28initializeVertexCommunityMapPii_param_1];
	mov.u32 	%r3, %ctaid.x;
	mov.u32 	%r4, %ntid.x;
	mov.u32 	%r5, %tid.x;
	mad.lo.s32 	%r1, %r3, %r4, %r5;
	setp.ge.s32 	%p1, %r1, %r2;
	@%p1 bra 	$L__BB9_2;
	cvta.to.global.u64 	%rd2, %rd1;
	mul.wide.s32 	%rd3, %r1, 4;
	add.s64 	%rd4, %rd2, %rd3;
	st.global.u32 	[%rd4], %r1;
$L__BB9_2:
	ret;

}
	// .globl	_Z25initializeAlphaBetaKernelPiS_PfS0_S0_i
.visible .entry _Z25initializeAlphaBetaKernelPiS_PfS0_S0_i(
	.param .u64 .ptr .align 1 _Z25initializeAlphaBetaKernelPiS_PfS0_S0_i_param_0,
	.param .u64 .ptr .align 1 _Z25initializeAlphaBetaKernelPiS_PfS0_S0_i_param_1,
	.param .u64 .ptr .align 1 _Z25initializeAlphaBetaKernelPiS_PfS0_S0_i_param_2,
	.param .u64 .ptr .align 1 _Z25initializeAlphaBetaKernelPiS_PfS0_S0_i_param_3,
	.param .u64 .ptr .align 1 _Z25initializeAlphaBetaKernelPiS_PfS0_S0_i_param_4,
	.param .u32 _Z25initializeAlphaBetaKernelPiS_PfS0_S0_i_param_5
)
{
	.reg .pred 	%p<40>;
	.reg .b32 	%r<67>;
	.reg .b32 	%f<130>;
	.reg .b64 	%rd<30>;

	ld.param.u64 	%rd5, [_Z25initializeAlphaBetaKernelPiS_PfS0_S0_i_param_0];
	ld.param.u64 	%rd8, [_Z25initializeAlphaBetaKernelPiS_PfS0_S0_i_param_1];
	ld.param.u64 	%rd9, [_Z25initializeAlphaBetaKernelPiS_PfS0_S0_i_param_2];
	ld.param.u64 	%rd6, [_Z25initializeAlphaBetaKernelPiS_PfS0_S0_i_param_3];
	ld.param.u64 	%rd7, [_Z25initializeAlphaBetaKernelPiS_PfS0_S0_i_param_4];
	ld.param.u32 	%r23, [_Z25initializeAlphaBetaKernelPiS_PfS0_S0_i_param_5];
	cvta.to.global.u64 	%rd1, %rd9;
	cvta.to.global.u64 	%rd2, %rd8;
	mov.u32 	%r24, %ctaid.x;
	mov.u32 	%r25, %ntid.x;
	mov.u32 	%r26, %tid.x;
	mad.lo.s32 	%r1, %r24, %r25, %r26;
	setp.ge.s32 	%p1, %r1, %r23;
	@%p1 bra 	$L__BB10_15;
	cvta.to.global.u64 	%rd10, %rd5;
	mul.wide.s32 	%rd11, %r1, 4;
	add.s64 	%rd12, %rd10, %rd11;
	ld.global.u32 	%r62, [%rd12];
	ld.global.u32 	%r3, [%rd12+4];
	setp.ge.s32 	%p2, %r62, %r3;
	mov.f32 	%f128, 0f00000000;
	mov.f32 	%f129, %f128;
	@%p2 bra 	$L__BB10_14;
	add.s32 	%r27, %r62, 1;
	max.s32 	%r28, %r3, %r27;
	sub.s32 	%r4, %r28, %r62;
	and.b32  	%r5, %r4, 15;
	sub.s32 	%r29, %r62, %r28;
	setp.gt.u32 	%p3, %r29, -16;
	mov.f32 	%f129, 0f00000000;
	mov.f32 	%f128, %f129;
	@%p3 bra 	$L__BB10_5;
	and.b32  	%r30, %r4, -16;
	neg.s32 	%r60, %r30;
	add.s64 	%rd3, %rd2, 32;
	add.s64 	%rd4, %rd1, 32;
	mov.f32 	%f129, 0f00000000;
$L__BB10_4:
	.pragma "nounroll";
	mul.wide.s32 	%rd13, %r62, 4;
	add.s64 	%rd14, %rd3, %rd13;
	add.s64 	%rd15, %rd4, %rd13;
	ld.global.u32 	%r31, [%rd14+-32];
	ld.global.f32 	%f31, [%rd15+-32];
	add.f32 	%f32, %f128, %f31;
	setp.eq.s32 	%p4, %r31, %r1;
	selp.f32 	%f33, %f31, %f129, %p4;
	ld.global.u32 	%r32, [%rd14+-28];
	ld.global.f32 	%f34, [%rd15+-28];
	add.f32 	%f35, %f32, %f34;
	setp.eq.s32 	%p5, %r32, %r1;
	selp.f32 	%f36, %f34, %f33, %p5;
	ld.global.u32 	%r33, [%rd14+-24];
	ld.global.f32 	%f37, [%rd15+-24];
	add.f32 	%f38, %f35, %f37;
	setp.eq.s32 	%p6, %r33, %r1;
	selp.f32 	%f39, %f37, %f36, %p6;
	ld.global.u32 	%r34, [%rd14+-20];
	ld.global.f32 	%f40, [%rd15+-20];
	add.f32 	%f41, %f38, %f40;
	setp.eq.s32 	%p7, %r34, %r1;
	selp.f32 	%f42, %f40, %f39, %p7;
	ld.global.u32 	%r35, [%rd14+-16];
	ld.global.f32 	%f43, [%rd15+-16];
	add.f32 	%f44, %f41, %f43;
	setp.eq.s32 	%p8, %r35, %r1;
	selp.f32 	%f45, %f43, %f42, %p8;
	ld.global.u32 	%r36, [%rd14+-12];
	ld.global.f32 	%f46, [%rd15+-12];
	add.f32 	%f47, %f44, %f46;
	setp.eq.s32 	%p9, %r36, %r1;
	selp.f32 	%f48, %f46, %f45, %p9;
	ld.global.u32 	%r37, [%rd14+-8];
	ld.global.f32 	%f49, [%rd15+-8];
	add.f32 	%f50, %f47, %f49;
	setp.eq.s32 	%p10, %r37, %r1;
	selp.f32 	%f51, %f49, %f48, %p10;
	ld.global.u32 	%r38, [%rd14+-4];
	ld.global.f32 	%f52, [%rd15+-4];
	add.f32 	%f53, %f50, %f52;
	setp.eq.s32 	%p11, %r38, %r1;
	selp.f32 	%f54, %f52, %f51, %p11;
	ld.global.u32 	%r39, [%rd14];
	ld.global.f32 	%f55, [%rd15];
	add.f32 	%f56, %f53, %f55;
	setp.eq.s32 	%p12, %r39, %r1;
	selp.f32 	%f57, %f55, %f54, %p12;
	ld.global.u32 	%r40, [%rd14+4];
	ld.global.f32 	%f58, [%rd15+4];
	add.f32 	%f59, %f56, %f58;
	setp.eq.s32 	%p13, %r40, %r1;
	selp.f32 	%f60, %f58, %f57, %p13;
	ld.global.u32 	%r41, [%rd14+8];
	ld.global.f32 	%f61, [%rd15+8];
	add.f32 	%f62, %f59, %f61;
	setp.eq.s32 	%p14, %r41, %r1;
	selp.f32 	%f63, %f61, %f60, %p14;
	ld.global.u32 	%r42, [%rd14+12];
	ld.global.f32 	%f64, [%rd15+12];
	add.f32 	%f65, %f62, %f64;
	setp.eq.s32 	%p15, %r42, %r1;
	selp.f32 	%f66, %f64, %f63, %p15;
	ld.global.u32 	%r43, [%rd14+16];
	ld.global.f32 	%f67, [%rd15+16];
	add.f32 	%f68, %f65, %f67;
	setp.eq.s32 	%p16, %r43, %r1;
	selp.f32 	%f69, %f67, %f66, %p16;
	ld.global.u32 	%r44, [%rd14+20];
	ld.global.f32 	%f70, [%rd15+20];
	add.f32 	%f71, %f68, %f70;
	setp.eq.s32 	%p17, %r44, %r1;
	selp.f32 	%f72, %f70, %f69, %p17;
	ld.global.u32 	%r45, [%rd14+24];
	ld.global.f32 	%f73, [%rd15+24];
	add.f32 	%f74, %f71, %f73;
	setp.eq.s32 	%p18, %r45, %r1;
	selp.f32 	%f75, %f73, %f72, %p18;
	ld.global.u32 	%r46, [%rd14+28];
	ld.global.f32 	%f76, [%rd15+28];
	add.f32 	%f128, %f74, %f76;
	setp.eq.s32 	%p19, %r46, %r1;
	selp.f32 	%f129, %f76, %f75, %p19;
	add.s32 	%r62, %r62, 16;
	add.s32 	%r60, %r60, 16;
	setp.ne.s32 	%p20, %r60, 0;
	@%p20 bra 	$L__BB10_4;
$L__BB10_5:
	setp.eq.s32 	%p21, %r5, 0;
	@%p21 bra 	$L__BB10_14;
	and.b32  	%r12, %r4, 7;
	setp.lt.u32 	%p22, %r5, 8;
	@%p22 bra 	$L__BB10_8;
	mul.wide.s32 	%rd16, %r62, 4;
	add.s64 	%rd17, %rd2, %rd16;
	ld.global.u32 	%r47, [%rd17];
	add.s64 	%rd18, %rd1, %rd16;
	ld.global.f32 	%f78, [%rd18];
	add.f32 	%f79, %f128, %f78;
	setp.eq.s32 	%p23, %r47, %r1;
	selp.f32 	%f80, %f78, %f129, %p23;
	ld.global.u32 	%r48, [%rd17+4];
	ld.global.f32 	%f81, [%rd18+4];
	add.f32 	%f82, %f79, %f81;
	setp.eq.s32 	%p24, %r48, %r1;
	selp.f32 	%f83, %f81, %f80, %p24;
	ld.global.u32 	%r49, [%rd17+8];
	ld.global.f32 	%f84, [%rd18+8];
	add.f32 	%f85, %f82, %f84;
	setp.eq.s32 	%p25, %r49, %r1;
	selp.f32 	%f86, %f84, %f83, %p25;
	ld.global.u32 	%r50, [%rd17+12];
	ld.global.f32 	%f87, [%rd18+12];
	add.f32 	%f88, %f85, %f87;
	setp.eq.s32 	%p26, %r50, %r1;
	selp.f32 	%f89, %f87, %f86, %p26;
	ld.global.u32 	%r51, [%rd17+16];
	ld.global.f32 	%f90, [%rd18+16];
	add.f32 	%f91, %f88, %f90;
	setp.eq.s32 	%p27, %r51, %r1;
	selp.f32 	%f92, %f90, %f89, %p27;
	ld.global.u32 	%r52, [%rd17+20];
	ld.global.f32 	%f93, [%rd18+20];
	add.f32 	%f94, %f91, %f93;
	setp.eq.s32 	%p28, %r52, %r1;
	selp.f32 	%f95, %f93, %f92, %p28;
	ld.global.u32 	%r53, [%rd17+24];
	ld.global.f32 	%f96, [%rd18+24];
	add.f32 	%f97, %f94, %f96;
	setp.eq.s32 	%p29, %r53, %r1;
	selp.f32 	%f98, %f96, %f95, %p29;
	ld.global.u32 	%r54, [%rd17+28];
	ld.global.f32 	%f99, [%rd18+28];
	add.f32 	%f128, %f97, %f99;
	setp.eq.s32 	%p30, %r54, %r1;
	selp.f32 	%f129, %f99, %f98, %p30;
	add.s32 	%r62, %r62, 8;
$L__BB10_8:
	setp.eq.s32 	%p31, %r12, 0;
	@%p31 bra 	$L__BB10_14;
	and.b32  	%r15, %r4, 3;
	setp.lt.u32 	%p32, %r12, 4;
	@%p32 bra 	$L__BB10_11;
	mul.wide.s32 	%rd19, %r62, 4;
	add.s64 	%rd20, %rd2, %rd19;
	ld.global.u32 	%r55, [%rd20];
	add.s64 	%rd21, %rd1, %rd19;
	ld.global.f32 	%f101, [%rd21];
	add.f32 	%f102, %f128, %f101;
	setp.eq.s32 	%p33, %r55, %r1;
	selp.f32 	%f103, %f101, %f129, %p33;
	ld.global.u32 	%r56, [%rd20+4];
	ld.global.f32 	%f104, [%rd21+4];
	add.f32 	%f105, %f102, %f104;
	setp.eq.s32 	%p34, %r56, %r1;
	selp.f32 	%f106, %f104, %f103, %p34;
	ld.global.u32 	%r57, [%rd20+8];
	ld.global.f32 	%f107, [%rd21+8];
	add.f32 	%f108, %f105, %f107;
	setp.eq.s32 	%p35, %r57, %r1;
	selp.f32 	%f109, %f107, %f106, %p35;
	ld.global.u32 	%r58, [%rd20+12];
	ld.global.f32 	%f110, [%rd21+12];
	add.f32 	%f128, %f108, %f110;
	setp.eq.s32 	%p36, %r58, %r1;
	selp.f32 	%f129, %f110, %f109, %p36;
	add.s32 	%r62, %r62, 4;
$L__BB10_11:
	setp.eq.s32 	%p37, %r15, 0;
	@%p37 bra 	$L__BB10_14;
	neg.s32 	%r65, %r15;
$L__BB10_13:
	.pragma "nounroll";
	mul.wide.s32 	%rd22, %r62, 4;
	add.s64 	%rd23, %rd1, %rd22;
	add.s64 	%rd24, %rd2, %rd22;
	ld.global.u32 	%r59, [%rd24];
	ld.global.f32 	%f111, [%rd23];
	add.f32 	%f128, %f128, %f111;
	setp.eq.s32 	%p38, %r59, %r1;
	selp.f32 	%f129, %f111, %f129, %p38;
	add.s32 	%r62, %r62, 1;
	add.s32 	%r65, %r65, 1;
	setp.ne.s32 	%p39, %r65, 0;
	@%p39 bra 	$L__BB10_13;
$L__BB10_14:
	cvta.to.global.u64 	%rd25, %rd6;
	add.s64 	%rd27, %rd25, %rd11;
	st.global.f32 	[%rd27], %f129;
	cvta.to.global.u64 	%rd28, %rd7;
	add.s64 	%rd29, %rd28, %rd11;
	st.global.f32 	[%rd29], %f128;
$L__BB10_15:
	ret;

}
	// .globl	_Z18computeAlphaKernelPiS_PfS_S0_i
.visible .entry _Z18computeAlphaKernelPiS_PfS_S0_i(
	.param .u64 .ptr .align 1 _Z18computeAlphaKernelPiS_PfS_S0_i_param_0,
	.param .u64 .ptr .align 1 _Z18computeAlphaKernelPiS_PfS_S0_i_param_1,
	.param .u64 .ptr .align 1 _Z18computeAlphaKernelPiS_PfS_S0_i_param_2,
	.param .u64 .ptr .align 1 _Z18computeAlphaKernelPiS_PfS_S0_i_param_3,
	.param .u64 .ptr .align 1 _Z18computeAlphaKernelPiS_PfS_S0_i_param_4,
	.param .u32 _Z18computeAlphaKernelPiS_PfS_S0_i_param_5
)
{
	.reg .pred 	%p<6>;
	.reg .b32 	%r<15>;
	.reg .b32 	%f<5>;
	.reg .b64 	%rd<22>;

	ld.param.u64 	%rd7, [_Z18computeAlphaKernelPiS_PfS_S0_i_param_0];
	ld.param.u64 	%rd8, [_Z18computeAlphaKernelPiS_PfS_S0_i_param_1];
	ld.param.u64 	%rd9, [_Z18computeAlphaKernelPiS_PfS_S0_i_param_2];
	ld.param.u64 	%rd11, [_Z18computeAlphaKernelPiS_PfS_S0_i_param_3];
	ld.param.u64 	%rd10, [_Z18computeAlphaKernelPiS_PfS_S0_i_param_4];
	ld.param.u32 	%r7, [_Z18computeAlphaKernelPiS_PfS_S0_i_param_5];
	cvta.to.global.u64 	%rd1, %rd11;
	mov.u32 	%r8, %ctaid.x;
	mov.u32 	%r9, %ntid.x;
	mov.u32 	%r10, %tid.x;
	mad.lo.s32 	%r1, %r8, %r9, %r10;
	setp.ge.s32 	%p1, %r1, %r7;
	@%p1 bra 	$L__BB11_7;
	cvta.to.global.u64 	%rd12, %rd7;
	mul.wide.s32 	%rd13, %r1, 4;
	add.s64 	%rd14, %rd1, %rd13;
	ld.global.u32 	%r2, [%rd14];
	add.s64 	%rd2, %rd12, %rd13;
	ld.global.u32 	%r14, [%rd2];
	ld.global.u32 	%r11, [%rd2+4];
	setp.ge.s32 	%p2, %r14, %r11;
	@%p2 bra 	$L__BB11_7;
	cvta.to.global.u64 	%rd15, %rd10;
	mul.wide.s32 	%rd16, %r2, 4;
	add.s64 	%rd3, %rd15, %rd16;
	cvta.to.global.u64 	%rd4, %rd8;
	cvta.to.global.u64 	%rd5, %rd9;
$L__BB11_3:
	mul.wide.s32 	%rd17, %r14, 4;
	add.s64 	%rd18, %rd4, %rd17;
	ld.global.u32 	%r5, [%rd18];
	mul.wide.s32 	%rd19, %r5, 4;
	add.s64 	%rd20, %rd1, %rd19;
	ld.global.u32 	%r12, [%rd20];
	setp.ne.s32 	%p3, %r2, %r12;
	@%p3 bra 	$L__BB11_6;
	add.s64 	%rd6, %rd5, %rd17;
	ld.global.f32 	%f1, [%rd6];
	atom.global.add.f32 	%f2, [%rd3], %f1;
	setp.ne.s32 	%p4, %r5, %r1;
	@%p4 bra 	$L__BB11_6;
	ld.global.f32 	%f3, [%rd6];
	atom.global.add.f32 	%f4, [%rd3], %f3;
$L__BB11_6:
	add.s32 	%r14, %r14, 1;
	ld.global.u32 	%r13, [%rd2+4];
	setp.lt.s32 	%p5, %r14, %r13;
	@%p5 bra 	$L__BB11_3;
$L__BB11_7:
	ret;

}
	// .globl	_Z15moveNodesKernelPiS_PffS_S0_S0_S_S0_i
.visible .entry _Z15moveNodesKernelPiS_PffS_S0_S0_S_S0_i(
	.param .u64 .ptr .align 1 _Z15moveNodesKernelPiS_PffS_S0_S0_S_S0_i_param_0,
	.param .u64 .ptr .align 1 _Z15moveNodesKernelPiS_PffS_S0_S0_S_S0_i_param_1,
	.param .u64 .ptr .align 1 _Z15moveNodesKernelPiS_PffS_S0_S0_S_S0_i_param_2,
	.param .f32 _Z15moveNodesKernelPiS_PffS_S0_S0_S_S0_i_param_3,
	.param .u64 .ptr .align 1 _Z15moveNodesKernelPiS_PffS_S0_S0_S_S0_i_param_4,
	.param .u64 .ptr .align 1 _Z15moveNodesKernelPiS_PffS_S0_S0_S_S0_i_param_5,
	.param .u64 .ptr .align 1 _Z15moveNodesKernelPiS_PffS_S0_S0_S_S0_i_param_6,
	.param .u64 .ptr .align 1 _Z15moveNodesKernelPiS_PffS_S0_S0_S_S0_i_param_7,
	.param .u64 .ptr .align 1 _Z15moveNodesKernelPiS_PffS_S0_S0_S_S0_i_param_8,
	.param .u32 _Z15moveNodesKernelPiS_PffS_S0_S0_S_S0_i_param_9
)
{
	.reg .pred 	%p<87>;
	.reg .b32 	%r<172>;
	.reg .b32 	%f<470>;
	.reg .b64 	%rd<127>;

	ld.param.u64 	%rd12, [_Z15moveNodesKernelPiS_PffS_S0_S0_S_S0_i_param_0];
	ld.param.u64 	%rd15, [_Z15moveNodesKernelPiS_PffS_S0_S0_S_S0_i_param_1];
	ld.param.u64 	%rd16, [_Z15moveNodesKernelPiS_PffS_S0_S0_S_S0_i_param_2];
	ld.param.f32 	%f86, [_Z15moveNodesKernelPiS_PffS_S0_S0_S_S0_i_param_3];
	ld.param.u64 	%rd17, [_Z15moveNodesKernelPiS_PffS_S0_S0_S_S0_i_param_4];
	ld.param.u64 	%rd18, [_Z15moveNodesKernelPiS_PffS_S0_S0_S_S0_i_param_5];
	ld.param.u64 	%rd19, [_Z15moveNodesKernelPiS_PffS_S0_S0_S_S0_i_param_6];
	ld.param.u32 	%r39, [_Z15moveNodesKernelPiS_PffS_S0_S0_S_S0_i_param_9];
	cvta.to.global.u64 	%rd1, %rd16;
	cvta.to.global.u64 	%rd2, %rd15;
	cvta.to.global.u64 	%rd3, %rd19;
	cvta.to.global.u64 	%rd4, %rd18;
	cvta.to.global.u64 	%rd5, %rd17;
	mov.u32 	%r40, %ctaid.x;
	mov.u32 	%r41, %ntid.x;
	mov.u32 	%r42, %tid.x;
	mad.lo.s32 	%r1, %r40, %r41, %r42;
	setp.ge.s32 	%p1, %r1, %r39;
	@%p1 bra 	$L__BB12_72;
	cvta.to.global.u64 	%rd20, %rd12;
	mul.wide.s32 	%rd21, %r1, 4;
	add.s64 	%rd22, %rd5, %rd21;
	ld.global.u32 	%r2, [%rd22];
	add.s64 	%rd23, %rd20, %rd21;
	ld.global.u32 	%r3, [%rd23];
	ld.global.u32 	%r4, [%rd23+4];
	setp.ge.s32 	%p2, %r3, %r4;
	mov.f32 	%f441, 0f00000000;
	mov.f32 	%f443, %f441;
	@%p2 bra 	$L__BB12_14;
	add.s32 	%r43, %r3, 1;
	max.s32 	%r44, %r4, %r43;
	sub.s32 	%r5, %r44, %r3;
	and.b32  	%r6, %r5, 7;
	sub.s32 	%r45, %r3, %r44;
	setp.gt.u32 	%p3, %r45, -8;
	mov.f32 	%f440, 0f00000000;
	mov.u32 	%r160, %r3;
	mov.f32 	%f441, %f440;
	@%p3 bra 	$L__BB12_5;
	and.b32  	%r7, %r5, -8;
	mov.b32 	%r159, 0;
	mov.f32 	%f440, 0f00000000;
	mov.u32 	%r160, %r3;
$L__BB12_4:
	.pragma "nounroll";
	mul.wide.s32 	%rd24, %r160, 4;
	add.s64 	%rd25, %rd1, %rd24;
	ld.global.f32 	%f91, [%rd25];
	add.f32 	%f92, %f441, %f91;
	add.s64 	%rd26, %rd2, %rd24;
	ld.global.u32 	%r47, [%rd26];
	mul.wide.s32 	%rd27, %r47, 4;
	add.s64 	%rd28, %rd5, %rd27;
	ld.global.u32 	%r48, [%rd28];
	setp.eq.s32 	%p4, %r48, %r2;
	add.f32 	%f93, %f440, %f91;
	selp.f32 	%f94, %f93, %f440, %p4;
	ld.global.f32 	%f95, [%rd25+4];
	add.f32 	%f96, %f92, %f95;
	ld.global.u32 	%r49, [%rd26+4];
	mul.wide.s32 	%rd29, %r49, 4;
	add.s64 	%rd30, %rd5, %rd29;
	ld.global.u32 	%r50, [%rd30];
	setp.eq.s32 	%p5, %r50, %r2;
	add.f32 	%f97, %f94, %f95;
	selp.f32 	%f98, %f97, %f94, %p5;
	ld.global.f32 	%f99, [%rd25+8];
	add.f32 	%f100, %f96, %f99;
	ld.global.u32 	%r51, [%rd26+8];
	mul.wide.s32 	%rd31, %r51, 4;
	add.s64 	%rd32, %rd5, %rd31;
	ld.global.u32 	%r52, [%rd32];
	setp.eq.s32 	%p6, %r52, %r2;
	add.f32 	%f101, %f98, %f99;
	selp.f32 	%f102, %f101, %f98, %p6;
	ld.global.f32 	%f103, [%rd25+12];
	add.f32 	%f104, %f100, %f103;
	ld.global.u32 	%r53, [%rd26+12];
	mul.wide.s32 	%rd33, %r53, 4;
	add.s64 	%rd34, %rd5, %rd33;
	ld.global.u32 	%r54, [%rd34];
	setp.eq.s32 	%p7, %r54, %r2;
	add.f32 	%f105, %f102, %f103;
	selp.f32 	%f106, %f105, %f102, %p7;
	ld.global.f32 	%f107, [%rd25+16];
	add.f32 	%f108, %f104, %f107;
	ld.global.u32 	%r55, [%rd26+16];
	mul.wide.s32 	%rd35, %r55, 4;
	add.s64 	%rd36, %rd5, %rd35;
	ld.global.u32 	%r56, [%rd36];
	setp.eq.s32 	%p8, %r56, %r2;
	add.f32 	%f109, %f106, %f107;
	selp.f32 	%f110, %f109, %f106, %p8;
	ld.global.f32 	%f111, [%rd25+20];
	add.f32 	%f112, %f108, %f111;
	ld.global.u32 	%r57, [%rd26+20];
	mul.wide.s32 	%rd37, %r57, 4;
	add.s64 	%rd38, %rd5, %rd37;
	ld.global.u32 	%r58, [%rd38];
	setp.eq.s32 	%p9, %r58, %r2;
	add.f32 	%f113, %f110, %f111;
	selp.f32 	%f114, %f113, %f110, %p9;
	ld.global.f32 	%f115, [%rd25+24];
	add.f32 	%f116, %f112, %f115;
	ld.global.u32 	%r59, [%rd26+24];
	mul.wide.s32 	%rd39, %r59, 4;
	add.s64 	%rd40, %rd5, %rd39;
	ld.global.u32 	%r60, [%rd40];
	setp.eq.s32 	%p10, %r60, %r2;
	add.f32 	%f117, %f114, %f115;
	selp.f32 	%f118, %f117, %f114, %p10;
	ld.global.f32 	%f119, [%rd25+28];
	add.f32 	%f441, %f116, %f119;
	ld.global.u32 	%r61, [%rd26+28];
	mul.wide.s32 	%rd41, %r61, 4;
	add.s64 	%rd42, %rd5, %rd41;
	ld.global.u32 	%r62, [%rd42];
	setp.eq.s32 	%p11, %r62, %r2;
	add.f32 	%f120, %f118, %f119;
	selp.f32 	%f440, %f120, %f118, %p11;
	add.s32 	%r160, %r160, 8;
	add.s32 	%r159, %r159, 8;
	setp.ne.s32 	%p12, %r159, %r7;
	@%p12 bra 	$L__BB12_4;
$L__BB12_5:
	setp.eq.s32 	%p13, %r6, 0;
	@%p13 bra 	$L__BB12_13;
	and.b32  	%r13, %r5, 3;
	setp.lt.u32 	%p14, %r6, 4;
	@%p14 bra 	$L__BB12_8;
	mul.wide.s32 	%rd43, %r160, 4;
	add.s64 	%rd44, %rd1, %rd43;
	ld.global.f32 	%f122, [%rd44];
	add.f32 	%f123, %f441, %f122;
	add.s64 	%rd45, %rd2, %rd43;
	ld.global.u32 	%r63, [%rd45];
	mul.wide.s32 	%rd46, %r63, 4;
	add.s64 	%rd47, %rd5, %rd46;
	ld.global.u32 	%r64, [%rd47];
	setp.eq.s32 	%p15, %r64, %r2;
	add.f32 	%f124, %f440, %f122;
	selp.f32 	%f125, %f124, %f440, %p15;
	ld.global.f32 	%f126, [%rd44+4];
	add.f32 	%f127, %f123, %f126;
	ld.global.u32 	%r65, [%rd45+4];
	mul.wide.s32 	%rd48, %r65, 4;
	add.s64 	%rd49, %rd5, %rd48;
	ld.global.u32 	%r66, [%rd49];
	setp.eq.s32 	%p16, %r66, %r2;
	add.f32 	%f128, %f125, %f126;
	selp.f32 	%f129, %f128, %f125, %p16;
	ld.global.f32 	%f130, [%rd44+8];
	add.f32 	%f131, %f127, %f130;
	ld.global.u32 	%r67, [%rd45+8];
	mul.wide.s32 	%rd50, %r67, 4;
	add.s64 	%rd51, %rd5, %rd50;
	ld.global.u32 	%r68, [%rd51];
	setp.eq.s32 	%p17, %r68, %r2;
	add.f32 	%f132, %f129, %f130;
	selp.f32 	%f133, %f132, %f129, %p17;
	ld.global.f32 	%f134, [%rd44+12];
	add.f32 	%f441, %f131, %f134;
	ld.global.u32 	%r69, [%rd45+12];
	mul.wide.s32 	%rd52, %r69, 4;
	add.s64 	%rd53, %rd5, %rd52;
	ld.global.u32 	%r70, [%rd53];
	setp.eq.s32 	%p18, %r70, %r2;
	add.f32 	%f135, %f133, %f134;
	selp.f32 	%f440, %f135, %f133, %p18;
	add.s32 	%r160, %r160, 4;
$L__BB12_8:
	setp.eq.s32 	%p19, %r13, 0;
	@%p19 bra 	$L__BB12_13;
	setp.eq.s32 	%p20, %r13, 1;
	@%p20 bra 	$L__BB12_11;
	mul.wide.s32 	%rd54, %r160, 4;
	add.s64 	%rd55, %rd1, %rd54;
	ld.global.f32 	%f137, [%rd55];
	add.f32 	%f138, %f441, %f137;
	add.s64 	%rd56, %rd2, %rd54;
	ld.global.u32 	%r71, [%rd56];
	mul.wide.s32 	%rd57, %r71, 4;
	add.s64 	%rd58, %rd5, %rd57;
	ld.global.u32 	%r72, [%rd58];
	setp.eq.s32 	%p21, %r72, %r2;
	add.f32 	%f139, %f440, %f137;
	selp.f32 	%f140, %f139, %f440, %p21;
	ld.global.f32 	%f141, [%rd55+4];
	add.f32 	%f441, %f138, %f141;
	ld.global.u32 	%r73, [%rd56+4];
	mul.wide.s32 	%rd59, %r73, 4;
	add.s64 	%rd60, %rd5, %rd59;
	ld.global.u32 	%r74, [%rd60];
	setp.eq.s32 	%p22, %r74, %r2;
	add.f32 	%f142, %f140, %f141;
	selp.f32 	%f440, %f142, %f140, %p22;
	add.s32 	%r160, %r160, 2;
$L__BB12_11:
	and.b32  	%r75, %r5, 1;
	setp.eq.b32 	%p23, %r75, 1;
	not.pred 	%p24, %p23;
	@%p24 bra 	$L__BB12_13;
	mul.wide.s32 	%rd61, %r160, 4;
	add.s64 	%rd62, %rd1, %rd61;
	ld.global.f32 	%f143, [%rd62];
	add.f32 	%f441, %f441, %f143;
	add.s64 	%rd63, %rd2, %rd61;
	ld.global.u32 	%r76, [%rd63];
	mul.wide.s32 	%rd64, %r76, 4;
	add.s64 	%rd65, %rd5, %rd64;
	ld.global.u32 	%r77, [%rd65];
	setp.eq.s32 	%p25, %r77, %r2;
	add.f32 	%f144, %f440, %f143;
	selp.f32 	%f440, %f144, %f440, %p25;
$L__BB12_13:
	add.f32 	%f443, %f440, %f440;
$L__BB12_14:
	setp.ge.s32 	%p26, %r3, %r4;
	mov.u32 	%r170, %r2;
	@%p26 bra 	$L__BB12_69;
	mul.wide.s32 	%rd66, %r2, 4;
	add.s64 	%rd67, %rd3, %rd66;
	ld.global.f32 	%f146, [%rd67];
	add.s64 	%rd68, %rd4, %rd66;
	ld.global.f32 	%f147, [%rd68];
	sub.f32 	%f148, %f147, %f443;
	div.rn.f32 	%f149, %f148, %f86;
	sub.f32 	%f150, %f146, %f441;
	div.rn.f32 	%f151, %f150, %f86;
	abs.f32 	%f152, %f151;
	setp.lt.f32 	%p27, %f152, 0f00800000;
	mul.f32 	%f154, %f152, 0f4B800000;
	selp.f32 	%f155, %f154, %f152, %p27;
	selp.f32 	%f156, 0fC1C00000, 0f00000000, %p27;
	mov.b32 	%r78, %f155;
	add.s32 	%r79, %r78, -1060439283;
	and.b32  	%r80, %r79, -8388608;
	sub.s32 	%r81, %r78, %r80;
	mov.b32 	%f157, %r81;
	cvt.rn.f32.s32 	%f158, %r80;
	fma.rn.f32 	%f159, %f158, 0f34000000, %f156;
	add.f32 	%f160, %f157, 0fBF800000;
	add.f32 	%f161, %f157, 0f3F800000;
	rcp.approx.ftz.f32 	%f162, %f161;
	add.f32 	%f163, %f160, %f160;
	mul.f32 	%f164, %f163, %f162;
	mul.f32 	%f165, %f164, %f164;
	sub.f32 	%f166, %f160, %f164;
	add.f32 	%f167, %f166, %f166;
	neg.f32 	%f168, %f164;
	fma.rn.f32 	%f169, %f168, %f160, %f167;
	mul.rn.f32 	%f170, %f162, %f169;
	fma.rn.f32 	%f171, %f165, 0f3A2C32E4, 0f3B52E7DB;
	fma.rn.f32 	%f172, %f171, %f165, 0f3C93BB73;
	fma.rn.f32 	%f173, %f172, %f165, 0f3DF6384F;
	mul.rn.f32 	%f174, %f173, %f165;
	fma.rn.f32 	%f175, %f164, 0f3FB8AA3B, %f159;
	sub.f32 	%f176, %f159, %f175;
	fma.rn.f32 	%f177, %f164, 0f3FB8AA3B, %f176;
	fma.rn.f32 	%f178, %f170, 0f3FB8AA3B, %f177;
	fma.rn.f32 	%f179, %f164, 0f32A55E34, %f178;
	mul.f32 	%f180, %f174, 0f40400000;
	fma.rn.f32 	%f181, %f180, %f170, %f179;
	fma.rn.f32 	%f182, %f174, %f164, %f181;
	add.rn.f32 	%f183, %f175, %f182;
	neg.f32 	%f184, %f175;
	add.rn.f32 	%f185, %f183, %f184;
	neg.f32 	%f186, %f185;
	add.rn.f32 	%f187, %f182, %f186;
	mov.f32 	%f188, 0f40000000;
	mul.rn.f32 	%f189, %f183, %f188;
	neg.f32 	%f190, %f189;
	fma.rn.f32 	%f191, %f183, 0f40000000, %f190;
	fma.rn.f32 	%f192, %f187, 0f40000000, %f191;
	cvt.rni.f32.f32 	%f193, %f189;
	sub.f32 	%f194, %f189, %f193;
	add.f32 	%f195, %f194, %f192;
	fma.rn.f32 	%f196, %f195, 0f391FCB8E, 0f3AAF85ED;
	fma.rn.f32 	%f197, %f196, %f195, 0f3C1D9856;
	fma.rn.f32 	%f198, %f197, %f195, 0f3D6357BB;
	fma.rn.f32 	%f199, %f198, %f195, 0f3E75FDEC;
	fma.rn.f32 	%f200, %f199, %f195, 0f3F317218;
	fma.rn.f32 	%f201, %f200, %f195, 0f3F800000;
	cvt.rzi.s32.f32 	%r82, %f193;
	setp.gt.f32 	%p28, %f193, 0f00000000;
	selp.b32 	%r83, 0, -2097152000, %p28;
	add.s32 	%r84, %r83, 2130706432;
	mov.b32 	%f202, %r84;
	mul.f32 	%f203, %f201, %f202;
	shl.b32 	%r85, %r82, 23;
	sub.s32 	%r86, %r85, %r83;
	mov.b32 	%f204, %r86;
	mul.f32 	%f205, %f203, %f204;
	abs.f32 	%f206, %f189;
	setp.gt.f32 	%p29, %f206, 0f43180000;
	setp.lt.f32 	%p30, %f189, 0f00000000;
	selp.f32 	%f207, 0f00000000, 0f7F800000, %p30;
	selp.f32 	%f208, %f207, %f205, %p29;
	setp.eq.f32 	%p31, %f151, 0f3F800000;
	setp.nan.f32 	%p32, %f152, %f152;
	setp.eq.f32 	%p33, %f151, 0f00000000;
	setp.eq.f32 	%p34, %f152, 0f7F800000;
	add.f32 	%f209, %f151, %f151;
	mov.b32 	%r87, %f209;
	and.b32  	%r88, %r87, 2147483647;
	mov.b32 	%f210, %r88;
	add.rn.f32 	%f211, %f151, %f188;
	div.rn.f32 	%f212, %f147, %f86;
	div.rn.f32 	%f213, %f146, %f86;
	abs.f32 	%f214, %f213;
	setp.lt.f32 	%p35, %f214, 0f00800000;
	mul.f32 	%f216, %f214, 0f4B800000;
	selp.f32 	%f217, %f216, %f214, %p35;
	selp.f32 	%f218, 0fC1C00000, 0f00000000, %p35;
	mov.b32 	%r89, %f217;
	add.s32 	%r90, %r89, -1060439283;
	and.b32  	%r91, %r90, -8388608;
	sub.s32 	%r92, %r89, %r91;
	mov.b32 	%f219, %r92;
	cvt.rn.f32.s32 	%f220, %r91;
	fma.rn.f32 	%f221, %f220, 0f34000000, %f218;
	add.f32 	%f222, %f219, 0fBF800000;
	add.f32 	%f223, %f219, 0f3F800000;
	rcp.approx.ftz.f32 	%f224, %f223;
	add.f32 	%f225, %f222, %f222;
	mul.f32 	%f226, %f225, %f224;
	mul.f32 	%f227, %f226, %f226;
	sub.f32 	%f228, %f222, %f226;
	add.f32 	%f229, %f228, %f228;
	neg.f32 	%f230, %f226;
	fma.rn.f32 	%f231, %f230, %f222, %f229;
	mul.rn.f32 	%f232, %f224, %f231;
	fma.rn.f32 	%f233, %f227, 0f3A2C32E4, 0f3B52E7DB;
	fma.rn.f32 	%f234, %f233, %f227, 0f3C93BB73;
	fma.rn.f32 	%f235, %f234, %f227, 0f3DF6384F;
	mul.rn.f32 	%f236, %f235, %f227;
	fma.rn.f32 	%f237, %f226, 0f3FB8AA3B, %f221;
	sub.f32 	%f238, %f221, %f237;
	fma.rn.f32 	%f239, %f226, 0f3FB8AA3B, %f238;
	fma.rn.f32 	%f240, %f232, 0f3FB8AA3B, %f239;
	fma.rn.f32 	%f241, %f226, 0f32A55E34, %f240;
	mul.f32 	%f242, %f236, 0f40400000;
	fma.rn.f32 	%f243, %f242, %f232, %f241;
	fma.rn.f32 	%f244, %f236, %f226, %f243;
	add.rn.f32 	%f245, %f237, %f244;
	neg.f32 	%f246, %f237;
	add.rn.f32 	%f247, %f245, %f246;
	neg.f32 	%f248, %f247;
	add.rn.f32 	%f249, %f244, %f248;
	mul.rn.f32 	%f250, %f245, %f188;
	neg.f32 	%f251, %f250;
	fma.rn.f32 	%f252, %f245, 0f40000000, %f251;
	fma.rn.f32 	%f253, %f249, 0f40000000, %f252;
	cvt.rni.f32.f32 	%f254, %f250;
	sub.f32 	%f255, %f250, %f254;
	add.f32 	%f256, %f255, %f253;
	fma.rn.f32 	%f257, %f256, 0f391FCB8E, 0f3AAF85ED;
	fma.rn.f32 	%f258, %f257, %f256, 0f3C1D9856;
	fma.rn.f32 	%f259, %f258, %f256, 0f3D6357BB;
	fma.rn.f32 	%f260, %f259, %f256, 0f3E75FDEC;
	fma.rn.f32 	%f261, %f260, %f256, 0f3F317218;
	fma.rn.f32 	%f262, %f261, %f256, 0f3F800000;
	cvt.rzi.s32.f32 	%r93, %f254;
	setp.gt.f32 	%p36, %f254, 0f00000000;
	selp.b32 	%r94, 0, -2097152000, %p36;
	add.s32 	%r95, %r94, 2130706432;
	mov.b32 	%f263, %r95;
	mul.f32 	%f264, %f262, %f263;
	shl.b32 	%r96, %r93, 23;
	sub.s32 	%r97, %r96, %r94;
	mov.b32 	%f265, %r97;
	mul.f32 	%f266, %f264, %f265;
	abs.f32 	%f267, %f250;
	setp.gt.f32 	%p37, %f267, 0f43180000;
	setp.lt.f32 	%p38, %f250, 0f00000000;
	selp.f32 	%f268, 0f00000000, 0f7F800000, %p38;
	selp.f32 	%f269, %f268, %f266, %p37;
	setp.eq.f32 	%p39, %f213, 0f3F800000;
	setp.nan.f32 	%p40, %f214, %f214;
	setp.eq.f32 	%p41, %f213, 0f00000000;
	setp.eq.f32 	%p42, %f214, 0f7F800000;
	add.f32 	%f270, %f213, %f213;
	mov.b32 	%r98, %f270;
	and.b32  	%r99, %r98, 2147483647;
	mov.b32 	%f271, %r99;
	add.rn.f32 	%f272, %f213, %f188;
	add.s32 	%r100, %r3, 1;
	max.s32 	%r101, %r4, %r100;
	sub.s32 	%r102, %r101, %r3;
	and.b32  	%r18, %r102, 7;
	sub.s32 	%r19, %r3, %r101;
	and.b32  	%r20, %r102, 3;
	and.b32  	%r21, %r102, 1;
	selp.f32 	%f273, %f210, %f208, %p34;
	selp.f32 	%f274, %f210, %f273, %p33;
	selp.f32 	%f275, %f211, %f274, %p32;
	selp.f32 	%f276, 0f3F800000, %f275, %p31;
	sub.f32 	%f28, %f149, %f276;
	selp.f32 	%f277, %f271, %f269, %p42;
	selp.f32 	%f278, %f271, %f277, %p41;
	selp.f32 	%f279, %f272, %f278, %p40;
	selp.f32 	%f280, 0f3F800000, %f279, %p39;
	sub.f32 	%f29, %f212, %f280;
	and.b32  	%r103, %r102, -8;
	neg.s32 	%r22, %r103;
	mov.f32 	%f469, 0f00000000;
	mov.u32 	%r163, %r3;
	mov.u32 	%r170, %r2;
$L__BB12_16:
	mul.wide.s32 	%rd69, %r163, 4;
	add.s64 	%rd70, %rd2, %rd69;
	ld.global.u32 	%r104, [%rd70];
	mul.wide.s32 	%rd71, %r104, 4;
	add.s64 	%rd72, %rd5, %rd71;
	ld.global.u32 	%r25, [%rd72];
	setp.eq.s32 	%p43, %r25, %r2;
	@%p43 bra 	$L__BB12_68;
	setp.gt.u32 	%p44, %r19, -8;
	mov.f32 	%f446, 0f00000000;
	mov.u32 	%r167, %r3;
	@%p44 bra 	$L__BB12_36;
	mov.f32 	%f446, 0f00000000;
	mov.u32 	%r165, %r22;
	mov.u32 	%r167, %r3;
$L__BB12_19:
	.pragma "nounroll";
	mul.wide.s32 	%rd73, %r167, 4;
	add.s64 	%rd74, %rd2, %rd73;
	add.s64 	%rd6, %rd74, 16;
	add.s64 	%rd75, %rd1, %rd73;
	add.s64 	%rd7, %rd75, 16;
	ld.global.u32 	%r105, [%rd74];
	mul.wide.s32 	%rd76, %r105, 4;
	add.s64 	%rd77, %rd5, %rd76;
	ld.global.u32 	%r106, [%rd77];
	setp.ne.s32 	%p45, %r106, %r25;
	@%p45 bra 	$L__BB12_21;
	ld.global.f32 	%f284, [%rd7+-16];
	add.f32 	%f446, %f446, %f284;
$L__BB12_21:
	ld.global.u32 	%r107, [%rd6+-12];
	mul.wide.s32 	%rd78, %r107, 4;
	add.s64 	%rd79, %rd5, %rd78;
	ld.global.u32 	%r108, [%rd79];
	setp.ne.s32 	%p46, %r108, %r25;
	@%p46 bra 	$L__BB12_23;
	ld.global.f32 	%f285, [%rd7+-12];
	add.f32 	%f446, %f446, %f285;
$L__BB12_23:
	ld.global.u32 	%r109, [%rd6+-8];
	mul.wide.s32 	%rd80, %r109, 4;
	add.s64 	%rd81, %rd5, %rd80;
	ld.global.u32 	%r110, [%rd81];
	setp.ne.s32 	%p47, %r110, %r25;
	@%p47 bra 	$L__BB12_25;
	ld.global.f32 	%f286, [%rd7+-8];
	add.f32 	%f446, %f446, %f286;
$L__BB12_25:
	ld.global.u32 	%r111, [%rd6+-4];
	mul.wide.s32 	%rd82, %r111, 4;
	add.s64 	%rd83, %rd5, %rd82;
	ld.global.u32 	%r112, [%rd83];
	setp.ne.s32 	%p48, %r112, %r25;
	@%p48 bra 	$L__BB12_27;
	ld.global.f32 	%f287, [%rd7+-4];
	add.f32 	%f446, %f446, %f287;
$L__BB12_27:
	ld.global.u32 	%r113, [%rd6];
	mul.wide.s32 	%rd84, %r113, 4;
	add.s64 	%rd85, %rd5, %rd84;
	ld.global.u32 	%r114, [%rd85];
	setp.ne.s32 	%p49, %r114, %r25;
	@%p49 bra 	$L__BB12_29;
	ld.global.f32 	%f288, [%rd7];
	add.f32 	%f446, %f446, %f288;
$L__BB12_29:
	ld.global.u32 	%r115, [%rd6+4];
	mul.wide.s32 	%rd86, %r115, 4;
	add.s64 	%rd87, %rd5, %rd86;
	ld.global.u32 	%r116, [%rd87];
	setp.ne.s32 	%p50, %r116, %r25;
	@%p50 bra 	$L__BB12_31;
	ld.global.f32 	%f289, [%rd7+4];
	add.f32 	%f446, %f446, %f289;
$L__BB12_31:
	ld.global.u32 	%r117, [%rd6+8];
	mul.wide.s32 	%rd88, %r117, 4;
	add.s64 	%rd89, %rd5, %rd88;
	ld.global.u32 	%r118, [%rd89];
	setp.ne.s32 	%p51, %r118, %r25;
	@%p51 bra 	$L__BB12_33;
	ld.global.f32 	%f290, [%rd7+8];
	add.f32 	%f446, %f446, %f290;
$L__BB12_33:
	ld.global.u32 	%r119, [%rd6+12];
	mul.wide.s32 	%rd90, %r119, 4;
	add.s64 	%rd91, %rd5, %rd90;
	ld.global.u32 	%r120, [%rd91];
	setp.ne.s32 	%p52, %r120, %r25;
	@%p52 bra 	$L__BB12_35;
	ld.global.f32 	%f291, [%rd7+12];
	add.f32 	%f446, %f446, %f291;
$L__BB12_35:
	add.s32 	%r167, %r167, 8;
	add.s32 	%r165, %r165, 8;
	setp.ne.s32 	%p53, %r165, 0;
	@%p53 bra 	$L__BB12_19;
$L__BB12_36:
	setp.eq.s32 	%p54, %r18, 0;
	@%p54 bra 	$L__BB12_57;
	setp.lt.u32 	%p55, %r18, 4;
	@%p55 bra 	$L__BB12_47;
	mul.wide.s32 	%rd92, %r167, 4;
	add.s64 	%rd8, %rd2, %rd92;
	ld.global.u32 	%r121, [%rd8];
	mul.wide.s32 	%rd93, %r121, 4;
	add.s64 	%rd94, %rd5, %rd93;
	ld.global.u32 	%r122, [%rd94];
	setp.ne.s32 	%p56, %r122, %r25;
	add.s64 	%rd9, %rd1, %rd92;
	@%p56 bra 	$L__BB12_40;
	ld.global.f32 	%f293, [%rd9];
	add.f32 	%f446, %f446, %f293;
$L__BB12_40:
	ld.global.u32 	%r123, [%rd8+4];
	mul.wide.s32 	%rd95, %r123, 4;
	add.s64 	%rd96, %rd5, %rd95;
	ld.global.u32 	%r124, [%rd96];
	setp.ne.s32 	%p57, %r124, %r25;
	@%p57 bra 	$L__BB12_42;
	ld.global.f32 	%f294, [%rd9+4];
	add.f32 	%f446, %f446, %f294;
$L__BB12_42:
	ld.global.u32 	%r125, [%rd8+8];
	mul.wide.s32 	%rd97, %r125, 4;
	add.s64 	%rd98, %rd5, %rd97;
	ld.global.u32 	%r126, [%rd98];
	setp.ne.s32 	%p58, %r126, %r25;
	@%p58 bra 	$L__BB12_44;
	ld.global.f32 	%f295, [%rd9+8];
	add.f32 	%f446, %f446, %f295;
$L__BB12_44:
	ld.global.u32 	%r127, [%rd8+12];
	mul.wide.s32 	%rd99, %r127, 4;
	add.s64 	%rd100, %rd5, %rd99;
	ld.global.u32 	%r128, [%rd100];
	setp.ne.s32 	%p59, %r128, %r25;
	@%p59 bra 	$L__BB12_46;
	ld.global.f32 	%f296, [%rd9+12];
	add.f32 	%f446, %f446, %f296;
$L__BB12_46:
	add.s32 	%r167, %r167, 4;
$L__BB12_47:
	setp.eq.s32 	%p60, %r20, 0;
	@%p60 bra 	$L__BB12_57;
	setp.eq.s32 	%p61, %r20, 1;
	@%p61 bra 	$L__BB12_54;
	mul.wide.s32 	%rd101, %r167, 4;
	add.s64 	%rd10, %rd2, %rd101;
	ld.global.u32 	%r129, [%rd10];
	mul.wide.s32 	%rd102, %r129, 4;
	add.s64 	%rd103, %rd5, %rd102;
	ld.global.u32 	%r130, [%rd103];
	setp.ne.s32 	%p62, %r130, %r25;
	@%p62 bra 	$L__BB12_51;
	mul.wide.s32 	%rd104, %r167, 4;
	add.s64 	%rd105, %rd1, %rd104;
	ld.global.f32 	%f298, [%rd105];
	add.f32 	%f446, %f446, %f298;
$L__BB12_51:
	ld.global.u32 	%r131, [%rd10+4];
	mul.wide.s32 	%rd106, %r131, 4;
	add.s64 	%rd107, %rd5, %rd106;
	ld.global.u32 	%r132, [%rd107];
	setp.ne.s32 	%p63, %r132, %r25;
	@%p63 bra 	$L__BB12_53;
	mul.wide.s32 	%rd108, %r167, 4;
	add.s64 	%rd109, %rd1, %rd108;
	ld.global.f32 	%f299, [%rd109+4];
	add.f32 	%f446, %f446, %f299;
$L__BB12_53:
	add.s32 	%r167, %r167, 2;
$L__BB12_54:
	setp.eq.s32 	%p64, %r21, 0;
	@%p64 bra 	$L__BB12_57;
	mul.wide.s32 	%rd110, %r167, 4;
	add.s64 	%rd111, %rd2, %rd110;
	ld.global.u32 	%r133, [%rd111];
	mul.wide.s32 	%rd112, %r133, 4;
	add.s64 	%rd113, %rd5, %rd112;
	ld.global.u32 	%r134, [%rd113];
	setp.ne.s32 	%p65, %r134, %r25;
	@%p65 bra 	$L__BB12_57;
	mul.wide.s32 	%rd114, %r167, 4;
	add.s64 	%rd115, %rd1, %rd114;
	ld.global.f32 	%f300, [%rd115];
	add.f32 	%f446, %f446, %f300;
$L__BB12_57:
	mul.wide.s32 	%rd116, %r25, 4;
	add.s64 	%rd117, %rd4, %rd116;
	ld.global.f32 	%f68, [%rd117];
	add.s64 	%rd118, %rd3, %rd116;
	ld.global.f32 	%f69, [%rd118];
	fma.rn.f32 	%f70, %f446, 0f40000000, %f68;
	add.f32 	%f302, %f441, %f69;
	div.rn.f32 	%f71, %f302, %f86;
	abs.f32 	%f72, %f71;
	setp.eq.f32 	%p66, %f71, 0f3F800000;
	mov.f32 	%f467, 0f3F800000;
	@%p66 bra 	$L__BB12_62;
	setp.num.f32 	%p67, %f72, %f72;
	@%p67 bra 	$L__BB12_60;
	mov.f32 	%f360, 0f40000000;
	add.rn.f32 	%f467, %f71, %f360;
	bra.uni 	$L__BB12_62;
$L__BB12_60:
	abs.f32 	%f303, %f71;
	setp.lt.f32 	%p68, %f303, 0f00800000;
	mul.f32 	%f305, %f303, 0f4B800000;
	selp.f32 	%f306, %f305, %f303, %p68;
	mov.b32 	%r135, %f306;
	add.s32 	%r136, %r135, -1060439283;
	and.b32  	%r137, %r136, -8388608;
	sub.s32 	%r138, %r135, %r137;
	mov.b32 	%f307, %r138;
	cvt.rn.f32.s32 	%f308, %r137;
	selp.f32 	%f309, 0fC1C00000, 0f00000000, %p68;
	fma.rn.f32 	%f310, %f308, 0f34000000, %f309;
	add.f32 	%f311, %f307, 0fBF800000;
	add.f32 	%f312, %f307, 0f3F800000;
	rcp.approx.ftz.f32 	%f313, %f312;
	add.f32 	%f314, %f311, %f311;
	mul.f32 	%f315, %f314, %f313;
	mul.f32 	%f316, %f315, %f315;
	neg.f32 	%f317, %f315;
	sub.f32 	%f318, %f311, %f315;
	add.f32 	%f319, %f318, %f318;
	fma.rn.f32 	%f320, %f317, %f311, %f319;
	mul.rn.f32 	%f321, %f313, %f320;
	fma.rn.f32 	%f322, %f316, 0f3A2C32E4, 0f3B52E7DB;
	fma.rn.f32 	%f323, %f322, %f316, 0f3C93BB73;
	fma.rn.f32 	%f324, %f323, %f316, 0f3DF6384F;
	mul.rn.f32 	%f325, %f324, %f316;
	fma.rn.f32 	%f326, %f315, 0f3FB8AA3B, %f310;
	mul.f32 	%f327, %f325, 0f40400000;
	sub.f32 	%f328, %f310, %f326;
	fma.rn.f32 	%f329, %f315, 0f3FB8AA3B, %f328;
	fma.rn.f32 	%f330, %f321, 0f3FB8AA3B, %f329;
	fma.rn.f32 	%f331, %f315, 0f32A55E34, %f330;
	fma.rn.f32 	%f332, %f327, %f321, %f331;
	fma.rn.f32 	%f333, %f325, %f315, %f332;
	add.rn.f32 	%f334, %f326, %f333;
	mov.f32 	%f335, 0f40000000;
	mul.rn.f32 	%f336, %f334, %f335;
	cvt.rni.f32.f32 	%f337, %f336;
	sub.f32 	%f338, %f336, %f337;
	neg.f32 	%f339, %f336;
	fma.rn.f32 	%f340, %f334, 0f40000000, %f339;
	neg.f32 	%f341, %f326;
	add.rn.f32 	%f342, %f334, %f341;
	neg.f32 	%f343, %f342;
	add.rn.f32 	%f344, %f333, %f343;
	fma.rn.f32 	%f345, %f344, 0f40000000, %f340;
	add.f32 	%f346, %f338, %f345;
	setp.gt.f32 	%p69, %f337, 0f00000000;
	selp.b32 	%r139, 0, -2097152000, %p69;
	setp.neu.f32 	%p70, %f71, 0f00000000;
	setp.neu.f32 	%p71, %f303, 0f7F800000;
	setp.lt.f32 	%p72, %f336, 0f00000000;
	selp.f32 	%f347, 0f00000000, 0f7F800000, %p72;
	abs.f32 	%f348, %f336;
	setp.gt.f32 	%p73, %f348, 0f43180000;
	cvt.rzi.s32.f32 	%r140, %f337;
	shl.b32 	%r141, %r140, 23;
	sub.s32 	%r142, %r141, %r139;
	mov.b32 	%f349, %r142;
	add.s32 	%r143, %r139, 2130706432;
	mov.b32 	%f350, %r143;
	fma.rn.f32 	%f351, %f346, 0f391FCB8E, 0f3AAF85ED;
	fma.rn.f32 	%f352, %f351, %f346, 0f3C1D9856;
	fma.rn.f32 	%f353, %f352, %f346, 0f3D6357BB;
	fma.rn.f32 	%f354, %f353, %f346, 0f3E75FDEC;
	fma.rn.f32 	%f355, %f354, %f346, 0f3F317218;
	fma.rn.f32 	%f356, %f355, %f346, 0f3F800000;
	mul.f32 	%f357, %f356, %f350;
	mul.f32 	%f358, %f357, %f349;
	selp.f32 	%f467, %f347, %f358, %p73;
	and.pred  	%p74, %p70, %p71;
	@%p74 bra 	$L__BB12_62;
	add.f32 	%f359, %f71, %f71;
	mov.b32 	%r144, %f359;
	and.b32  	%r145, %r144, 2147483647;
	mov.b32 	%f467, %r145;
$L__BB12_62:
	div.rn.f32 	%f362, %f70, %f86;
	sub.f32 	%f77, %f362, %f467;
	div.rn.f32 	%f78, %f69, %f86;
	abs.f32 	%f79, %f78;
	setp.eq.f32 	%p75, %f78, 0f3F800000;
	mov.f32 	%f468, 0f3F800000;
	@%p75 bra 	$L__BB12_67;
	setp.num.f32 	%p76, %f79, %f79;
	@%p76 bra 	$L__BB12_65;
	mov.f32 	%f420, 0f40000000;
	add.rn.f32 	%f468, %f78, %f420;
	bra.uni 	$L__BB12_67;
$L__BB12_65:
	abs.f32 	%f363, %f78;
	setp.lt.f32 	%p77, %f363, 0f00800000;
	mul.f32 	%f365, %f363, 0f4B800000;
	selp.f32 	%f366, %f365, %f363, %p77;
	mov.b32 	%r146, %f366;
	add.s32 	%r147, %r146, -1060439283;
	and.b32  	%r148, %r147, -8388608;
	sub.s32 	%r149, %r146, %r148;
	mov.b32 	%f367, %r149;
	cvt.rn.f32.s32 	%f368, %r148;
	selp.f32 	%f369, 0fC1C00000, 0f00000000, %p77;
	fma.rn.f32 	%f370, %f368, 0f34000000, %f369;
	add.f32 	%f371, %f367, 0fBF800000;
	add.f32 	%f372, %f367, 0f3F800000;
	rcp.approx.ftz.f32 	%f373, %f372;
	add.f32 	%f374, %f371, %f371;
	mul.f32 	%f375, %f374, %f373;
	mul.f32 	%f376, %f375, %f375;
	neg.f32 	%f377, %f375;
	sub.f32 	%f378, %f371, %f375;
	add.f32 	%f379, %f378, %f378;
	fma.rn.f32 	%f380, %f377, %f371, %f379;
	mul.rn.f32 	%f381, %f373, %f380;
	fma.rn.f32 	%f382, %f376, 0f3A2C32E4, 0f3B52E7DB;
	fma.rn.f32 	%f383, %f382, %f376, 0f3C93BB73;
	fma.rn.f32 	%f384, %f383, %f376, 0f3DF6384F;
	mul.rn.f32 	%f385, %f384, %f376;
	fma.rn.f32 	%f386, %f375, 0f3FB8AA3B, %f370;
	mul.f32 	%f387, %f385, 0f40400000;
	sub.f32 	%f388, %f370, %f386;
	fma.rn.f32 	%f389, %f375, 0f3FB8AA3B, %f388;
	fma.rn.f32 	%f390, %f381, 0f3FB8AA3B, %f389;
	fma.rn.f32 	%f391, %f375, 0f32A55E34, %f390;
	fma.rn.f32 	%f392, %f387, %f381, %f391;
	fma.rn.f32 	%f393, %f385, %f375, %f392;
	add.rn.f32 	%f394, %f386, %f393;
	mov.f32 	%f395, 0f40000000;
	mul.rn.f32 	%f396, %f394, %f395;
	cvt.rni.f32.f32 	%f397, %f396;
	sub.f32 	%f398, %f396, %f397;
	neg.f32 	%f399, %f396;
	fma.rn.f32 	%f400, %f394, 0f40000000, %f399;
	neg.f32 	%f401, %f386;
	add.rn.f32 	%f402, %f394, %f401;
	neg.f32 	%f403, %f402;
	add.rn.f32 	%f404, %f393, %f403;
	fma.rn.f32 	%f405, %f404, 0f40000000, %f400;
	add.f32 	%f406, %f398, %f405;
	setp.gt.f32 	%p78, %f397, 0f00000000;
	selp.b32 	%r150, 0, -2097152000, %p78;
	setp.neu.f32 	%p79, %f78, 0f00000000;
	setp.neu.f32 	%p80, %f363, 0f7F800000;
	setp.lt.f32 	%p81, %f396, 0f00000000;
	selp.f32 	%f407, 0f00000000, 0f7F800000, %p81;
	abs.f32 	%f408, %f396;
	setp.gt.f32 	%p82, %f408, 0f43180000;
	cvt.rzi.s32.f32 	%r151, %f397;
	shl.b32 	%r152, %r151, 23;
	sub.s32 	%r153, %r152, %r150;
	mov.b32 	%f409, %r153;
	add.s32 	%r154, %r150, 2130706432;
	mov.b32 	%f410, %r154;
	fma.rn.f32 	%f411, %f406, 0f391FCB8E, 0f3AAF85ED;
	fma.rn.f32 	%f412, %f411, %f406, 0f3C1D9856;
	fma.rn.f32 	%f413, %f412, %f406, 0f3D6357BB;
	fma.rn.f32 	%f414, %f413, %f406, 0f3E75FDEC;
	fma.rn.f32 	%f415, %f414, %f406, 0f3F317218;
	fma.rn.f32 	%f416, %f415, %f406, 0f3F800000;
	mul.f32 	%f417, %f416, %f410;
	mul.f32 	%f418, %f417, %f409;
	selp.f32 	%f468, %f407, %f418, %p82;
	and.pred  	%p83, %p79, %p80;
	@%p83 bra 	$L__BB12_67;
	add.f32 	%f419, %f78, %f78;
	mov.b32 	%r155, %f419;
	and.b32  	%r156, %r155, 2147483647;
	mov.b32 	%f468, %r156;
$L__BB12_67:
	div.rn.f32 	%f421, %f68, %f86;
	sub.f32 	%f422, %f421, %f468;
	add.f32 	%f423, %f29, %f422;
	add.f32 	%f424, %f28, %f77;
	sub.f32 	%f425, %f424, %f423;
	setp.gt.f32 	%p84, %f425, %f469;
	selp.b32 	%r170, %r25, %r170, %p84;
	selp.f32 	%f469, %f425, %f469, %p84;
$L__BB12_68:
	add.s32 	%r163, %r163, 1;
	setp.lt.s32 	%p85, %r163, %r4;
	@%p85 bra 	$L__BB12_16;
$L__BB12_69:
	ld.param.u64 	%rd125, [_Z15moveNodesKernelPiS_PffS_S0_S0_S_S0_i_param_7];
	cvta.to.global.u64 	%rd11, %rd125;
	setp.eq.s32 	%p86, %r170, %r2;
	@%p86 bra 	$L__BB12_71;
	ld.param.u64 	%rd126, [_Z15moveNodesKernelPiS_PffS_S0_S0_S_S0_i_param_8];
	mul.wide.s32 	%rd119, %r1, 4;
	add.s64 	%rd120, %rd11, %rd119;
	st.global.u32 	[%rd120], %r170;
	cvta.to.global.u64 	%rd121, %rd126;
	add.s64 	%rd122, %rd121, %rd119;
	st.global.f32 	[%rd122], %f441;
	bra.uni 	$L__BB12_72;
$L__BB12_71:
	mul.wide.s32 	%rd123, %r1, 4;
	add.s64 	%rd124, %rd11, %rd123;
	mov.b32 	%r157, -1;
	st.global.u32 	[%rd124], %r157;
$L__BB12_72:
	ret;

}
	// .globl	_Z21updateAlphaBetaKernelPiS_PfS0_S0_S0_i
.visible .entry _Z21updateAlphaBetaKernelPiS_PfS0_S0_S0_i(
	.param .u64 .ptr .align 1 _Z21updateAlphaBetaKernelPiS_PfS0_S0_S0_i_param_0,
	.param .u64 .ptr .align 1 _Z21updateAlphaBetaKernelPiS_PfS0_S0_S0_i_param_1,
	.param .u64 .ptr .align 1 _Z21updateAlphaBetaKernelPiS_PfS0_S0_S0_i_param_2,
	.param .u64 .ptr .align 1 _Z21updateAlphaBetaKernelPiS_PfS0_S0_S0_i_param_3,
	.param .u64 .ptr .align 1 _Z21updateAlphaBetaKernelPiS_PfS0_S0_S0_i_param_4,
	.param .u64 .ptr .align 1 _Z21updateAlphaBetaKernelPiS_PfS0_S0_S0_i_param_5,
	.param .u32 _Z21updateAlphaBetaKernelPiS_PfS0_S0_S0_i_param_6
)
{
	.reg .pred 	%p<3>;
	.reg .b32 	%r<7>;
	.reg .b32 	%f<3>;
	.reg .b64 	%rd<19>;

	ld.param.u64 	%rd1, [_Z21updateAlphaBetaKernelPiS_PfS0_S0_S0_i_param_1];
	ld.param.u64 	%rd2, [_Z21updateAlphaBetaKernelPiS_PfS0_S0_S0_i_param_2];
	ld.param.u64 	%rd3, [_Z21updateAlphaBetaKernelPiS_PfS0_S0_S0_i_param_3];
	ld.param.u64 	%rd4, [_Z21updateAlphaBetaKernelPiS_PfS0_S0_S0_i_param_4];
	ld.param.u64 	%rd5, [_Z21updateAlphaBetaKernelPiS_PfS0_S0_S0_i_param_5];
	ld.param.u32 	%r3, [_Z21updateAlphaBetaKernelPiS_PfS0_S0_S0_i_param_6];
	mov.u32 	%r4, %ctaid.x;
	mov.u32 	%r5, %ntid.x;
	mov.u32 	%r6, %tid.x;
	mad.lo.s32 	%r1, %r4, %r5, %r6;
	setp.ge.s32 	%p1, %r1, %r3;
	@%p1 bra 	$L__BB13_3;
	cvta.to.global.u64 	%rd6, %rd1;
	mul.wide.s32 	%rd7, %r1, 4;
	add.s64 	%rd8, %rd6, %rd7;
	ld.global.u32 	%r2, [%rd8];
	setp.eq.s32 	%p2, %r2, -1;
	@%p2 bra 	$L__BB13_3;
	cvta.to.global.u64 	%rd9, %rd2;
	add.s64 	%rd11, %rd9, %rd7;
	ld.global.f32 	%f1, [%rd11];
	cvta.to.global.u64 	%rd12, %rd4;
	mul.wide.s32 	%rd13, %r2, 4;
	add.s64 	%rd14, %rd12, %rd13;
	st.global.f32 	[%rd14], %f1;
	cvta.to.global.u64 	%rd15, %rd3;
	add.s64 	%rd16, %rd15, %rd7;
	ld.global.f32 	%f2, [%rd16];
	cvta.to.global.u64 	%rd17, %rd5;
	add.s64 	%rd18, %rd17, %rd13;
	st.global.f32 	[%rd18], %f2;
$L__BB13_3:
	ret;

}
	// .globl	_Z24updateVertexCommunityMapPiS_S_i
.visible .entry _Z24updateVertexCommunityMapPiS_S_i(
	.param .u64 .ptr .align 1 _Z24updateVertexCommunityMapPiS_S_i_param_0,
	.param .u64 .ptr .align 1 _Z24updateVertexCommunityMapPiS_S_i_param_1,
	.param .u64 .ptr .align 1 _Z24updateVertexCommunityMapPiS_S_i_param_2,
	.param .u32 _Z24updateVertexCommunityMapPiS_S_i_param_3
)
{
	.reg .pred 	%p<2>;
	.reg .b32 	%r<9>;
	.reg .b64 	%rd<13>;

	ld.param.u64 	%rd1, [_Z24updateVertexCommunityMapPiS_S_i_param_0];
	ld.param.u64 	%rd2, [_Z24updateVertexCommunityMapPiS_S_i_param_1];
	ld.param.u64 	%rd3, [_Z24updateVertexCommunityMapPiS_S_i_param_2];
	ld.param.u32 	%r2, [_Z24updateVertexCommunityMapPiS_S_i_param_3];
	mov.u32 	%r3, %ctaid.x;
	mov.u32 	%r4, %ntid.x;
	mov.u32 	%r5, %tid.x;
	mad.lo.s32 	%r1, %r3, %r4, %r5;
	setp.ge.s32 	%p1, %r1, %r2;
	@%p1 bra 	$L__BB14_2;
	cvta.to.global.u64 	%rd4, %rd1;
	cvta.to.global.u64 	%rd5, %rd2;
	cvta.to.global.u64 	%rd6, %rd3;
	mul.wide.s32 	%rd7, %r1, 4;
	add.s64 	%rd8, %rd4, %rd7;
	ld.global.u32 	%r6, [%rd8];
	mul.wide.s32 	%rd9, %r6, 4;
	add.s64 	%rd10, %rd5, %rd9;
	ld.global.u32 	%r7, [%rd10];
	mul.wide.s32 	%rd11, %r7, 4;
	add.s64 	%rd12, %rd6, %rd11;
	ld.global.u32 	%r8, [%rd12];
	st.global.u32 	[%rd8], %r8;
$L__BB14_2:
	ret;

}
	// .globl	_Z19storeCommunityEdgesiPiS_PfS_S_P9EdgeTupleS_
.visible .entry _Z19storeCommunityEdgesiPiS_PfS_S_P9EdgeTupleS_(
	.param .u32 _Z19storeCommunityEdgesiPiS_PfS_S_P9EdgeTupleS__param_0,
	.param .u64 .ptr .align 1 _Z19storeCommunityEdgesiPiS_PfS_S_P9EdgeTupleS__param_1,
	.param .u64 .ptr .align 1 _Z19storeCommunityEdgesiPiS_PfS_S_P9EdgeTupleS__param_2,
	.param .u64 .ptr .align 1 _Z19storeCommunityEdgesiPiS_PfS_S_P9EdgeTupleS__param_3,
	.param .u64 .ptr .align 1 _Z19storeCommunityEdgesiPiS_PfS_S_P9EdgeTupleS__param_4,
	.param .u64 .ptr .align 1 _Z19storeCommunityEdgesiPiS_PfS_S_P9EdgeTupleS__param_5,
	.param .u64 .ptr .align 1 _Z19storeCommunityEdgesiPiS_PfS_S_P9EdgeTupleS__param_6,
	.param .u64 .ptr .align 1 _Z19storeCommunityEdgesiPiS_PfS_S_P9EdgeTupleS__param_7
)
{
	.reg .pred 	%p<17>;
	.reg .b32 	%r<49>;
	.reg .b32 	%f<11>;
	.reg .b64 	%rd<78>;

	ld.param.u32 	%r32, [_Z19storeCommunityEdgesiPiS_PfS_S_P9EdgeTupleS__param_0];
	ld.param.u64 	%rd11, [_Z19storeCommunityEdgesiPiS_PfS_S_P9EdgeTupleS__param_1];
	ld.param.u64 	%rd12, [_Z19storeCommunityEdgesiPiS_PfS_S_P9EdgeTupleS__param_2];
	ld.param.u64 	%rd13, [_Z19storeCommunityEdgesiPiS_PfS_S_P9EdgeTupleS__param_3];
	ld.param.u64 	%rd14, [_Z19storeCommunityEdgesiPiS_PfS_S_P9EdgeTupleS__param_4];
	ld.param.u64 	%rd15, [_Z19storeCommunityEdgesiPiS_PfS_S_P9EdgeTupleS__param_5];
	ld.param.u64 	%rd16, [_Z19storeCommunityEdgesiPiS_PfS_S_P9EdgeTupleS__param_6];
	ld.param.u64 	%rd17, [_Z19storeCommunityEdgesiPiS_PfS_S_P9EdgeTupleS__param_7];
	cvta.to.global.u64 	%rd1, %rd16;
	cvta.to.global.u64 	%rd2, %rd17;
	cvta.to.global.u64 	%rd3, %rd13;
	cvta.to.global.u64 	%rd4, %rd12;
	cvta.to.global.u64 	%rd5, %rd15;
	cvta.to.global.u64 	%rd6, %rd14;
	mov.u32 	%r33, %ctaid.x;
	mov.u32 	%r34, %ntid.x;
	mov.u32 	%r35, %tid.x;
	mad.lo.s32 	%r1, %r33, %r34, %r35;
	setp.ge.s32 	%p1, %r1, %r32;
	@%p1 bra 	$L__BB15_33;
	cvta.to.global.u64 	%rd18, %rd11;
	mul.wide.s32 	%rd19, %r1, 4;
	add.s64 	%rd20, %rd6, %rd19;
	ld.global.u32 	%r36, [%rd20];
	mul.wide.s32 	%rd21, %r36, 4;
	add.s64 	%rd22, %rd5, %rd21;
	ld.global.u32 	%r2, [%rd22];
	add.s64 	%rd23, %rd18, %rd19;
	ld.global.u32 	%r3, [%rd23];
	ld.global.u32 	%r4, [%rd23+4];
	setp.ge.s32 	%p2, %r3, %r4;
	@%p2 bra 	$L__BB15_33;
	sub.s32 	%r37, %r4, %r3;
	and.b32  	%r5, %r37, 3;
	setp.eq.s32 	%p3, %r5, 0;
	mov.u32 	%r46, %r3;
	@%p3 bra 	$L__BB15_10;
	neg.s32 	%r44, %r5;
	mov.u32 	%r46, %r3;
$L__BB15_4:
	.pragma "nounroll";
	mul.wide.s32 	%rd24, %r46, 4;
	add.s64 	%rd25, %rd3, %rd24;
	add.s64 	%rd26, %rd4, %rd24;
	ld.global.u32 	%r9, [%rd26];
	ld.global.f32 	%f1, [%rd25];
	mul.wide.s32 	%rd27, %r9, 4;
	add.s64 	%rd28, %rd6, %rd27;
	ld.global.u32 	%r38, [%rd28];
	mul.wide.s32 	%rd29, %r38, 4;
	add.s64 	%rd30, %rd5, %rd29;
	ld.global.u32 	%r10, [%rd30];
	atom.global.add.u32 	%r11, [%rd2], 1;
	setp.eq.s32 	%p4, %r2, %r10;
	@%p4 bra 	$L__BB15_6;
	mul.wide.s32 	%rd31, %r11, 12;
	add.s64 	%rd32, %rd1, %rd31;
	st.global.u32 	[%rd32], %r2;
	st.global.u32 	[%rd32+4], %r10;
	st.global.f32 	[%rd32+8], %f1;
	bra.uni 	$L__BB15_9;
$L__BB15_6:
	setp.eq.s32 	%p5, %r1, %r9;
	@%p5 bra 	$L__BB15_8;
	mul.f32 	%f6, %f1, 0f3F000000;
	mul.wide.s32 	%rd33, %r11, 12;
	add.s64 	%rd34, %rd1, %rd33;
	st.global.u32 	[%rd34], %r2;
	st.global.u32 	[%rd34+4], %r2;
	st.global.f32 	[%rd34+8], %f6;
	bra.uni 	$L__BB15_9;
$L__BB15_8:
	mul.wide.s32 	%rd35, %r11, 12;
	add.s64 	%rd36, %rd1, %rd35;
	st.global.u32 	[%rd36], %r2;
	st.global.u32 	[%rd36+4], %r2;
	st.global.f32 	[%rd36+8], %f1;
$L__BB15_9:
	add.s32 	%r46, %r46, 1;
	add.s32 	%r44, %r44, 1;
	setp.ne.s32 	%p6, %r44, 0;
	@%p6 bra 	$L__BB15_4;
$L__BB15_10:
	sub.s32 	%r39, %r3, %r4;
	setp.gt.u32 	%p7, %r39, -4;
	@%p7 bra 	$L__BB15_33;
	sub.s32 	%r47, %r46, %r4;
	add.s64 	%rd7, %rd4, 8;
	add.s64 	%rd8, %rd3, 8;
$L__BB15_12:
	mul.wide.s32 	%rd37, %r46, 4;
	add.s64 	%rd9, %rd7, %rd37;
	add.s64 	%rd10, %rd8, %rd37;
	ld.global.u32 	%r18, [%rd9+-8];
	ld.global.f32 	%f2, [%rd10+-8];
	mul.wide.s32 	%rd38, %r18, 4;
	add.s64 	%rd39, %rd6, %rd38;
	ld.global.u32 	%r40, [%rd39];
	mul.wide.s32 	%rd40, %r40, 4;
	add.s64 	%rd41, %rd5, %rd40;
	ld.global.u32 	%r19, [%rd41];
	atom.global.add.u32 	%r20, [%rd2], 1;
	setp.eq.s32 	%p8, %r2, %r19;
	@%p8 bra 	$L__BB15_14;
	mul.wide.s32 	%rd42, %r20, 12;
	add.s64 	%rd43, %rd1, %rd42;
	st.global.u32 	[%rd43], %r2;
	st.global.u32 	[%rd43+4], %r19;
	st.global.f32 	[%rd43+8], %f2;
	bra.uni 	$L__BB15_17;
$L__BB15_14:
	setp.eq.s32 	%p9, %r1, %r18;
	@%p9 bra 	$L__BB15_16;
	mul.f32 	%f7, %f2, 0f3F000000;
	mul.wide.s32 	%rd44, %r20, 12;
	add.s64 	%rd45, %rd1, %rd44;
	st.global.u32 	[%rd45], %r2;
	st.global.u32 	[%rd45+4], %r2;
	st.global.f32 	[%rd45+8], %f7;
	bra.uni 	$L__BB15_17;
$L__BB15_16:
	mul.wide.s32 	%rd46, %r20, 12;
	add.s64 	%rd47, %rd1, %rd46;
	st.global.u32 	[%rd47], %r2;
	st.global.u32 	[%rd47+4], %r2;
	st.global.f32 	[%rd47+8], %f2;
$L__BB15_17:
	ld.global.u32 	%r21, [%rd9+-4];
	ld.global.f32 	%f3, [%rd10+-4];
	mul.wide.s32 	%rd48, %r21, 4;
	add.s64 	%rd49, %rd6, %rd48;
	ld.global.u32 	%r41, [%rd49];
	mul.wide.s32 	%rd50, %r41, 4;
	add.s64 	%rd51, %rd5, %rd50;
	ld.global.u32 	%r22, [%rd51];
	atom.global.add.u32 	%r23, [%rd2], 1;
	setp.eq.s32 	%p10, %r2, %r22;
	@%p10 bra 	$L__BB15_19;
	mul.wide.s32 	%rd52, %r23, 12;
	add.s64 	%rd53, %rd1, %rd52;
	st.global.u32 	[%rd53], %r2;
	st.global.u32 	[%rd53+4], %r22;
	st.global.f32 	[%rd53+8], %f3;
	bra.uni 	$L__BB15_22;
$L__BB15_19:
	setp.eq.s32 	%p11, %r1, %r21;
	@%p11 bra 	$L__BB15_21;
	mul.f32 	%f8, %f3, 0f3F000000;
	mul.wide.s32 	%rd54, %r23, 12;
	add.s64 	%rd55, %rd1, %rd54;
	st.global.u32 	[%rd55], %r2;
	st.global.u32 	[%rd55+4], %r2;
	st.global.f32 	[%rd55+8], %f8;
	bra.uni 	$L__BB15_22;
$L__BB15_21:
	mul.wide.s32 	%rd56, %r23, 12;
	add.s64 	%rd57, %rd1, %rd56;
	st.global.u32 	[%rd57], %r2;
	st.global.u32 	[%rd57+4], %r2;
	st.global.f32 	[%rd57+8], %f3;
$L__BB15_22:
	ld.global.u32 	%r24, [%rd9];
	ld.global.f32 	%f4, [%rd10];
	mul.wide.s32 	%rd58, %r24, 4;
	add.s64 	%rd59, %rd6, %rd58;
	ld.global.u32 	%r42, [%rd59];
	mul.wide.s32 	%rd60, %r42, 4;
	add.s64 	%rd61, %rd5, %rd60;
	ld.global.u32 	%r25, [%rd61];
	atom.global.add.u32 	%r26, [%rd2], 1;
	setp.eq.s32 	%p12, %r2, %r25;
	@%p12 bra 	$L__BB15_24;
	mul.wide.s32 	%rd62, %r26, 12;
	add.s64 	%rd63, %rd1, %rd62;
	st.global.u32 	[%rd63], %r2;
	st.global.u32 	[%rd63+4], %r25;
	st.global.f32 	[%rd63+8], %f4;
	bra.uni 	$L__BB15_27;
$L__BB15_24:
	setp.eq.s32 	%p13, %r1, %r24;
	@%p13 bra 	$L__BB15_26;
	mul.f32 	%f9, %f4, 0f3F000000;
	mul.wide.s32 	%rd64, %r26, 12;
	add.s64 	%rd65, %rd1, %rd64;
	st.global.u32 	[%rd65], %r2;
	st.global.u32 	[%rd65+4], %r2;
	st.global.f32 	[%rd65+8], %f9;
	bra.uni 	$L__BB15_27;
$L__BB15_26:
	mul.wide.s32 	%rd66, %r26, 12;
	add.s64 	%rd67, %rd1, %rd66;
	st.global.u32 	[%rd67], %r2;
	st.global.u32 	[%rd67+4], %r2;
	st.global.f32 	[%rd67+8], %f4;
$L__BB15_27:
	ld.global.u32 	%r27, [%rd9+4];
	ld.global.f32 	%f5, [%rd10+4];
	mul.wide.s32 	%rd68, %r27, 4;
	add.s64 	%rd69, %rd6, %rd68;
	ld.global.u32 	%r43, [%rd69];
	mul.wide.s32 	%rd70, %r43, 4;
	add.s64 	%rd71, %rd5, %rd70;
	ld.global.u32 	%r28, [%rd71];
	atom.global.add.u32 	%r29, [%rd2], 1;
	setp.eq.s32 	%p14, %r2, %r28;
	@%p14 bra 	$L__BB15_29;
	mul.wide.s32 	%rd72, %r29, 12;
	add.s64 	%rd73, %rd1, %rd72;
	st.global.u32 	[%rd73], %r2;
	st.global.u32 	[%rd73+4], %r28;
	st.global.f32 	[%rd73+8], %f5;
	bra.uni 	$L__BB15_32;
$L__BB15_29:
	setp.eq.s32 	%p15, %r1, %r27;
	@%p15 bra 	$L__BB15_31;
	mul.f32 	%f10, %f5, 0f3F000000;
	mul.wide.s32 	%rd74, %r29, 12;
	add.s64 	%rd75, %rd1, %rd74;
	st.global.u32 	[%rd75], %r2;
	st.global.u32 	[%rd75+4], %r2;
	st.global.f32 	[%rd75+8], %f10;
	bra.uni 	$L__BB15_32;
$L__BB15_31:
	mul.wide.s32 	%rd76, %r29, 12;
	add.s64 	%rd77, %rd1, %rd76;
	st.global.u32 	[%rd77], %r2;
	st.global.u32 	[%rd77+4], %r2;
	st.global.f32 	[%rd77+8], %f5;
$L__BB15_32:
	add.s32 	%r46, %r46, 4;
	add.s32 	%r47, %r47, 4;
	setp.ne.s32 	%p16, %r47, 0;
	@%p16 bra 	$L__BB15_12;
$L__BB15_33:
	ret;

}
	// .globl	_Z11reduceEdgesP9EdgeTupleiPiS1_
.visible .entry _Z11reduceEdgesP9EdgeTupleiPiS1_(
	.param .u64 .ptr .align 1 _Z11reduceEdgesP9EdgeTupleiPiS1__param_0,
	.param .u32 _Z11reduceEdgesP9EdgeTupleiPiS1__param_1,
	.param .u64 .ptr .align 1 _Z11reduceEdgesP9EdgeTupleiPiS1__param_2,
	.param .u64 .ptr .align 1 _Z11reduceEdgesP9EdgeTupleiPiS1__param_3
)
{
	.reg .pred 	%p<5>;
	.reg .b32 	%r<13>;
	.reg .b64 	%rd<13>;

	ld.param.u64 	%rd5, [_Z11reduceEdgesP9EdgeTupleiPiS1__param_0];
	ld.param.u32 	%r2, [_Z11reduceEdgesP9EdgeTupleiPiS1__param_1];
	ld.param.u64 	%rd3, [_Z11reduceEdgesP9EdgeTupleiPiS1__param_2];
	ld.param.u64 	%rd4, [_Z11reduceEdgesP9EdgeTupleiPiS1__param_3];
	cvta.to.global.u64 	%rd1, %rd5;
	mov.u32 	%r3, %ctaid.x;
	mov.u32 	%r4, %ntid.x;
	mov.u32 	%r5, %tid.x;
	mad.lo.s32 	%r1, %r3, %r4, %r5;
	setp.ge.s32 	%p1, %r1, %r2;
	@%p1 bra 	$L__BB16_5;
	setp.eq.s32 	%p2, %r1, 0;
	@%p2 bra 	$L__BB16_4;
	mul.wide.s32 	%rd6, %r1, 12;
	add.s64 	%rd2, %rd1, %rd6;
	ld.global.u32 	%r6, [%rd2];
	ld.global.u32 	%r7, [%rd2+-12];
	setp.ne.s32 	%p3, %r6, %r7;
	@%p3 bra 	$L__BB16_4;
	ld.global.u32 	%r8, [%rd2+4];
	ld.global.u32 	%r9, [%rd2+-8];
	setp.eq.s32 	%p4, %r8, %r9;
	@%p4 bra 	$L__BB16_5;
$L__BB16_4:
	cvta.to.global.u64 	%rd7, %rd4;
	atom.global.add.u32 	%r10, [%rd7], 1;
	mul.wide.s32 	%rd8, %r1, 12;
	add.s64 	%rd9, %rd1, %rd8;
	ld.global.u32 	%r11, [%rd9];
	cvta.to.global.u64 	%rd10, %rd3;
	mul.wide.s32 	%rd11, %r11, 4;
	add.s64 	%rd12, %rd10, %rd11;
	atom.global.add.u32 	%r12, [%rd12], 1;
$L__BB16_5:
	ret;

}
	// .globl	_Z11populateCSRP9EdgeTupleiPiS1_Pf
.visible .entry _Z11populateCSRP9EdgeTupleiPiS1_Pf(
	.param .u64 .ptr .align 1 _Z11populateCSRP9EdgeTupleiPiS1_Pf_param_0,
	.param .u32 _Z11populateCSRP9EdgeTupleiPiS1_Pf_param_1,
	.param .u64 .ptr .align 1 _Z11populateCSRP9EdgeTupleiPiS1_Pf_param_2,
	.param .u64 .ptr .align 1 _Z11populateCSRP9EdgeTupleiPiS1_Pf_param_3,
	.param .u64 .ptr .align 1 _Z11populateCSRP9EdgeTupleiPiS1_Pf_param_4
)
{
	.reg .pred 	%p<9>;
	.reg .b32 	%r<23>;
	.reg .b32 	%f<8>;
	.reg .b64 	%rd<21>;

	ld.param.u64 	%rd8, [_Z11populateCSRP9EdgeTupleiPiS1_Pf_param_0];
	ld.param.u32 	%r8, [_Z11populateCSRP9EdgeTupleiPiS1_Pf_param_1];
	ld.param.u64 	%rd5, [_Z11populateCSRP9EdgeTupleiPiS1_Pf_param_2];
	ld.param.u64 	%rd6, [_Z11populateCSRP9EdgeTupleiPiS1_Pf_param_3];
	ld.param.u64 	%rd7, [_Z11populateCSRP9EdgeTupleiPiS1_Pf_param_4];
	cvta.to.global.u64 	%rd1, %rd8;
	mov.u32 	%r9, %ctaid.x;
	mov.u32 	%r10, %ntid.x;
	mov.u32 	%r11, %tid.x;
	mad.lo.s32 	%r1, %r9, %r10, %r11;
	setp.ge.s32 	%p1, %r1, %r8;
	@%p1 bra 	$L__BB17_11;
	setp.eq.s32 	%p2, %r1, 0;
	@%p2 bra 	$L__BB17_4;
	mul.wide.s32 	%rd9, %r1, 12;
	add.s64 	%rd2, %rd1, %rd9;
	ld.global.u32 	%r12, [%rd2];
	ld.global.u32 	%r13, [%rd2+-12];
	setp.ne.s32 	%p3, %r12, %r13;
	@%p3 bra 	$L__BB17_4;
	ld.global.u32 	%r14, [%rd2+4];
	ld.global.u32 	%r15, [%rd2+-8];
	setp.eq.s32 	%p4, %r14, %r15;
	@%p4 bra 	$L__BB17_11;
$L__BB17_4:
	mul.wide.s32 	%rd10, %r1, 12;
	add.s64 	%rd11, %rd1, %rd10;
	add.s64 	%rd3, %rd11, 8;
	ld.global.f32 	%f7, [%rd11+8];
	add.s32 	%r21, %r1, 1;
	setp.lt.s32 	%p5, %r21, %r8;
	@%p5 bra 	$L__BB17_6;
	ld.global.u32 	%r22, [%rd3+-8];
	bra.uni 	$L__BB17_10;
$L__BB17_6:
	ld.global.u32 	%r22, [%rd3+-8];
$L__BB17_7:
	mul.wide.s32 	%rd12, %r21, 12;
	add.s64 	%rd4, %rd1, %rd12;
	ld.global.u32 	%r16, [%rd4];
	setp.ne.s32 	%p6, %r16, %r22;
	@%p6 bra 	$L__BB17_10;
	ld.global.u32 	%r17, [%rd4+4];
	ld.global.u32 	%r18, [%rd3+-4];
	setp.ne.s32 	%p7, %r17, %r18;
	@%p7 bra 	$L__BB17_10;
	ld.global.f32 	%f5, [%rd4+8];
	add.f32 	%f7, %f7, %f5;
	add.s32 	%r21, %r21, 1;
	setp.lt.s32 	%p8, %r21, %r8;
	@%p8 bra 	$L__BB17_7;
$L__BB17_10:
	cvta.to.global.u64 	%rd13, %rd5;
	mul.wide.s32 	%rd14, %r22, 4;
	add.s64 	%rd15, %rd13, %rd14;
	atom.global.add.u32 	%r19, [%rd15], 1;
	ld.global.u32 	%r20, [%rd3+-4];
	cvta.to.global.u64 	%rd16, %rd6;
	mul.wide.s32 	%rd17, %r19, 4;
	add.s64 	%rd18, %rd16, %rd17;
	st.global.u32 	[%rd18], %r20;
	cvta.to.global.u64 	%rd19, %rd7;
	add.s64 	%rd20, %rd19, %rd17;
	st.global.f32 	[%rd20], %f7;
$L__BB17_11:
	ret;

}
	// .globl	_ZN6thrust24THRUST_300001_SM_1000_NS8cuda_cub4core6detail13_kernel_agentINS1_8__unique9InitAgentIN3cub18CUB_300001_SM_100013ScanTileStateIiLb1EEEPiiEEJSA_mSB_EEEvDpT0_
.visible .entry _ZN6thrust24THRUST_300001_SM_1000_NS8cuda_cub4core6detail13_kernel_agentINS1_8__unique9InitAgentIN3cub18CUB_300001_SM_100013ScanTileStateIiLb1EEEPiiEEJSA_mSB_EEEvDpT0_(
	.param .align 8 .b8 _ZN6thrust24THRUST_300001_SM_1000_NS8cuda_cub4core6detail13_kernel_agentINS1_8__unique9InitAgentIN3cub18CUB_300001_SM_100013ScanTileStateIiLb1EEEPiiEEJSA_mSB_EEEvDpT0__param_0[8],
	.param .u64 _ZN6thrust24THRUST_300001_SM_1000_NS8cuda_cub4core6detail13_kernel_agentINS1_8__unique9InitAgentIN3cub18CUB_300001_SM_100013ScanTileStateIiLb1EEEPiiEEJSA_mSB_EEEvDpT0__param_1,
	.param .u64 .ptr .align 1 _ZN6thrust24THRUST_300001_SM_1000_NS8cuda_cub4core6detail13_kernel_agentINS1_8__unique9InitAgentIN3cub18CUB_300001_SM_100013ScanTileStateIiLb1EEEPiiEEJSA_mSB_EEEvDpT0__param_2
)
.maxntid 128
{
	.reg .pred 	%p<6>;
	.reg .b32 	%r<12>;
	.reg .b64 	%rd<9>;

	ld.param.u64 	%rd3, [_ZN6thrust24THRUST_300001_SM_1000_NS8cuda_cub4core6detail13_kernel_agentINS1_8__unique9InitAgentIN3cub18CUB_300001_SM_100013ScanTileStateIiLb1EEEPiiEEJSA_mSB_EEEvDpT0__param_0];
	ld.param.u32 	%r4, [_ZN6thrust24THRUST_300001_SM_1000_NS8cuda_cub4core6detail13_kernel_agentINS1_8__unique9InitAgentIN3cub18CUB_300001_SM_100013ScanTileStateIiLb1EEEPiiEEJSA_mSB_EEEvDpT0__param_1];
	ld.param.u64 	%rd2, [_ZN6thrust24THRUST_300001_SM_1000_NS8cuda_cub4core6detail13_kernel_agentINS1_8__unique9InitAgentIN3cub18CUB_300001_SM_100013ScanTileStateIiLb1EEEPiiEEJSA_mSB_EEEvDpT0__param_2];
	cvta.to.global.u64 	%rd1, %rd3;
	mov.u32 	%r1, %ctaid.x;
	mov.u32 	%r5, %ntid.x;
	mov.u32 	%r2, %tid.x;
	mad.lo.s32 	%r3, %r1, %r5, %r2;
	setp.ge.s32 	%p1, %r3, %r4;
	@%p1 bra 	$L__BB18_2;
	mul.wide.s32 	%rd4, %r3, 8;
	add.s64 	%rd5, %rd1, %rd4;
	mov.b32 	%r6, 0;
	mov.b32 	%r7, 99;
	st.global.v2.u32 	[%rd5+256], {%r7, %r6};
$L__BB18_2:
	setp.ne.s32 	%p2, %r1, 0;
	setp.gt.u32 	%p3, %r2, 31;
	or.pred  	%p4, %p2, %p3;
	@%p4 bra 	$L__BB18_4;
	mul.wide.u32 	%rd6, %r2, 8;
	add.s64 	%rd7, %rd1, %rd6;
	mov.b32 	%r9, 0;
	st.global.v2.u32 	[%rd7], {%r9, %r9};
$L__BB18_4:
	or.b32  	%r10, %r1, %r2;
	setp.ne.s32 	%p5, %r10, 0;
	@%p5 bra 	$L__BB18_6;
	cvta.to.global.u64 	%rd8, %rd2;
	mov.b32 	%r11, 0;
	st.global.u32 	[%rd8], %r11;
$L__BB18_6:
	ret;

}
	// .globl	_ZN6thrust24THRUST_300001_SM_1000_NS8cuda_cub4core6detail13_kernel_agentINS1_8__unique11UniqueAgentINS0_6detail15normal_iteratorINS0_10device_ptrIiEEEESB_N4cuda3std3__48equal_toIiEEiPiEEJSB_SB_SG_SH_iN3cub18CUB_300001_SM_100013ScanTileStateIiLb1EEEmEEEvDpT0_
.visible .entry _ZN6thrust24THRUST_300001_SM_1000_NS8cuda_cub4core6detail13_kernel_agentINS1_8__unique11UniqueAgentINS0_6detail15normal_iteratorINS0_10device_ptrIiEEEESB_N4cuda3std3__48equal_toIiEEiPiEEJSB_SB_SG_SH_iN3cub18CUB_300001_SM_100013ScanTileStateIiLb1EEEmEEEvDpT0_(
	.param .align 8 .b8 _ZN6thrust24THRUST_300001_SM_1000_NS8cuda_cub4core6detail13_kernel_agentINS1_8__unique11UniqueAgentINS0_6detail15normal_iteratorINS0_10device_ptrIiEEEESB_N4cuda3std3__48equal_toIiEEiPiEEJSB_SB_SG_SH_iN3cub18CUB_300001_SM_100013ScanTileStateIiLb1EEEmEEEvDpT0__param_0[8],
	.param .align 8 .b8 _ZN6thrust24THRUST_300001_SM_1000_NS8cuda_cub4core6detail13_kernel_agentINS1_8__unique11UniqueAgentINS0_6detail15normal_iteratorINS0_10device_ptrIiEEEESB_N4cuda3std3__48equal_toIiEEiPiEEJSB_SB_SG_SH_iN3cub18CUB_300001_SM_100013ScanTileStateIiLb1EEEmEEEvDpT0__param_1[8],
	.param .align 1 .b8 _ZN6thrust24THRUST_300001_SM_1000_NS8cuda_cub4core6detail13_kernel_agentINS1_8__unique11UniqueAgentINS0_6detail15normal_iteratorINS0_10device_ptrIiEEEESB_N4cuda3std3__48equal_toIiEEiPiEEJSB_SB_SG_SH_iN3cub18CUB_300001_SM_100013ScanTileStateIiLb1EEEmEEEvDpT0__param_2[1],
	.param .u64 .ptr .align 1 _ZN6thrust24THRUST_300001_SM_1000_NS8cuda_cub4core6detail13_kernel_agentINS1_8__unique11UniqueAgentINS0_6detail15normal_iteratorINS0_10device_ptrIiEEEESB_N4cuda3std3__48equal_toIiEEiPiEEJSB_SB_SG_SH_iN3cub18CUB_300001_SM_100013ScanTileStateIiLb1EEEmEEEvDpT0__param_3,
	.param .u32 _ZN6thrust24THRUST_300001_SM_1000_NS8cuda_cub4core6detail13_kernel_agentINS1_8__unique11UniqueAgentINS0_6detail15normal_iteratorINS0_10device_ptrIiEEEESB_N4cuda3std3__48equal_toIiEEiPiEEJSB_SB_SG_SH_iN3cub18CUB_300001_SM_100013ScanTileStateIiLb1EEEmEEEvDpT0__param_4,
	.param .align 8 .b8 _ZN6thrust24THRUST_300001_SM_1000_NS8cuda_cub4core6detail13_kernel_agentINS1_8__unique11UniqueAgentINS0_6detail15normal_iteratorINS0_10device_ptrIiEEEESB_N4cuda3std3__48equal_toIiEEiPiEEJSB_SB_SG_SH_iN3cub18CUB_300001_SM_100013ScanTileStateIiLb1EEEmEEEvDpT0__param_5[8],
	.param .u64 _ZN6thrust24THRUST_300001_SM_1000_NS8cuda_cub4core6detail13_kernel_agentINS1_8__unique11UniqueAgentINS0_6detail15normal_iteratorINS0_10device_ptrIiEEEESB_N4cuda3std3__48equal_toIiEEiPiEEJSB_SB_SG_SH_iN3cub18CUB_300001_SM_100013ScanTileStateIiLb1EEEmEEEvDpT0__param_6
)
.maxntid 64
{
	.reg .pred 	%p<257>;
	.reg .b32 	%r<1191>;
	.reg .b64 	%rd<135>;

	ld.param.u64 	%rd1, [_ZN6thrust24THRUST_300001_SM_1000_NS8cuda_cub4core6detail13_kernel_agentINS1_8__unique11UniqueAgentINS0_6detail15normal_iteratorINS0_10device_ptrIiEEEESB_N4cuda3std3__48equal_toIiEEiPiEEJSB_SB_SG_SH_iN3cub18CUB_300001_SM_100013ScanTileStateIiLb1EEEmEEEvDpT0__param_5];
	ld.param.u64 	%rd2, [_ZN6thrust24THRUST_300001_SM_1000_NS8cuda_cub4core6detail13_kernel_agentINS1_8__unique11UniqueAgentINS0_6detail15normal_iteratorINS0_10device_ptrIiEEEESB_N4cuda3std3__48equal_toIiEEiPiEEJSB_SB_SG_SH_iN3cub18CUB_300001_SM_100013ScanTileStateIiLb1EEEmEEEvDpT0__param_0];
	ld.param.u64 	%rd31, [_ZN6thrust24THRUST_300001_SM_1000_NS8cuda_cub4core6detail13_kernel_agentINS1_8__unique11UniqueAgentINS0_6detail15normal_iteratorINS0_10device_ptrIiEEEESB_N4cuda3std3__48equal_toIiEEiPiEEJSB_SB_SG_SH_iN3cub18CUB_300001_SM_100013ScanTileStateIiLb1EEEmEEEvDpT0__param_1];
	ld.param.u32 	%r342, [_ZN6thrust24THRUST_300001_SM_1000_NS8cuda_cub4core6detail13_kernel_agentINS1_8__unique11UniqueAgentINS0_6detail15normal_iteratorINS0_10device_ptrIiEEEESB_N4cuda3std3__48equal_toIiEEiPiEEJSB_SB_SG_SH_iN3cub18CUB_300001_SM_100013ScanTileStateIiLb1EEEmEEEvDpT0__param_4];
	ld.param.u32 	%r343, [_ZN6thrust24THRUST_300001_SM_1000_NS8cuda_cub4core6detail13_kernel_agentINS1_8__unique11UniqueAgentINS0_6detail15normal_iteratorINS0_10device_ptrIiEEEESB_N4cuda3std3__48equal_toIiEEiPiEEJSB_SB_SG_SH_iN3cub18CUB_300001_SM_100013ScanTileStateIiLb1EEEmEEEvDpT0__param_6];
	cvta.to.global.u64 	%rd3, %rd31;
	mov.u32 	%r1, %ctaid.x;
	mul.lo.s32 	%r2, %r1, 704;
	add.s32 	%r344, %r343, -1;
	setp.ge.s32 	%p22, %r1, %r344;
	@%p22 bra 	$L__BB19_99;
	setp.ne.s32 	%p162, %r1, 0;
	@%p162 bra 	$L__BB19_38;
	mov.u32 	%r1127, %tid.x;
	and.b32  	%r1000, %r1127, 31;
	and.b32  	%r1001, %r1127, 992;
	add.s32 	%r1002, %r2, %r1000;
	mad.lo.s32 	%r1003, %r1001, 11, %r1002;
	mul.wide.u32 	%rd125, %r1003, 4;
	add.s64 	%rd114, %rd2, %rd125;
	// begin inline asm
	ld.global.nc.u32 %r987, [%rd114];
	// end inline asm
	add.s64 	%rd115, %rd114, 128;
	// begin inline asm
	ld.global.nc.u32 %r988, [%rd115];
	// end inline asm
	add.s64 	%rd116, %rd114, 256;
	// begin inline asm
	ld.global.nc.u32 %r989, [%rd116];
	// end inline asm
	add.s64 	%rd117, %rd114, 384;
	// begin inline asm
	ld.global.nc.u32 %r990, [%rd117];
	// end inline asm
	add.s64 	%rd118, %rd114, 512;
	// begin inline asm
	ld.global.nc.u32 %r991, [%rd118];
	// end inline asm
	add.s64 	%rd119, %rd114, 640;
	// begin inline asm
	ld.global.nc.u32 %r992, [%rd119];
	// end inline asm
	add.s64 	%rd120, %rd114, 768;
	// begin inline asm
	ld.global.nc.u32 %r993, [%rd120];
	// end inline asm
	add.s64 	%rd121, %rd114, 896;
	// begin inline asm
	ld.global.nc.u32 %r994, [%rd121];
	// end inline asm
	add.s64 	%rd122, %rd114, 1024;
	// begin inline asm
	ld.global.nc.u32 %r995, [%rd122];
	// end inline asm
	add.s64 	%rd123, %rd114, 1152;
	// begin inline asm
	ld.global.nc.u32 %r996, [%rd123];
	// end inline asm
	add.s64 	%rd124, %rd114, 1280;
	// begin inline asm
	ld.global.nc.u32 %r997, [%rd124];
	// end inline asm
	// begin inline asm
	mov.u32 %r998, %laneid;
	// end inline asm
	shr.u32 	%r5, %r1127, 5;
	mad.lo.s32 	%r1004, %r5, 352, %r998;
	shl.b32 	%r1005, %r1004, 2;
	mov.u32 	%r1006, _ZN6thrust24THRUST_300001_SM_1000_NS8cuda_cub4core6detail5shmemE;
	add.s32 	%r1007, %r1006, %r1005;
	st.shared.u32 	[%r1007], %r987;
	st.shared.u32 	[%r1007+128], %r988;
	st.shared.u32 	[%r1007+256], %r989;
	st.shared.u32 	[%r1007+384], %r990;
	st.shared.u32 	[%r1007+512], %r991;
	st.shared.u32 	[%r1007+640], %r992;
	st.shared.u32 	[%r1007+768], %r993;
	st.shared.u32 	[%r1007+896], %r994;
	st.shared.u32 	[%r1007+1024], %r995;
	st.shared.u32 	[%r1007+1152], %r996;
	st.shared.u32 	[%r1007+1280], %r997;
	bar.warp.sync 	-1;
	mad.lo.s32 	%r1008, %r998, 40, %r1007;
	ld.shared.u32 	%r6, [%r1008];
	ld.shared.u32 	%r7, [%r1008+4];
	ld.shared.u32 	%r8, [%r1008+8];
	ld.shared.u32 	%r9, [%r1008+12];
	ld.shared.u32 	%r10, [%r1008+16];
	ld.shared.u32 	%r11, [%r1008+20];
	ld.shared.u32 	%r12, [%r1008+24];
	ld.shared.u32 	%r13, [%r1008+28];
	ld.shared.u32 	%r14, [%r1008+32];
	ld.shared.u32 	%r15, [%r1008+36];
	ld.shared.u32 	%r16, [%r1008+40];
	bar.sync 	0;
	shl.b32 	%r1009, %r1127, 2;
	add.s32 	%r1124, %r1006, %r1009;
	add.s32 	%r17, %r1124, 304;
	st.shared.u32 	[%r1124+304], %r16;
	bar.sync 	0;
	setp.eq.s32 	%p225, %r1127, 0;
	mov.b32 	%r1122, 1;
	@%p225 bra 	$L__BB19_4;
	ld.shared.u32 	%r1011, [%r17+-4];
	setp.ne.s32 	%p226, %r1011, %r6;
	selp.u32 	%r1122, 1, 0, %p226;
$L__BB19_4:
	setp.ne.s32 	%p227, %r6, %r7;
	selp.u32 	%r1042, 1, 0, %p227;
	setp.ne.s32 	%p228, %r7, %r8;
	selp.u32 	%r1043, 1, 0, %p228;
	setp.ne.s32 	%p229, %r8, %r9;
	selp.u32 	%r1044, 1, 0, %p229;
	setp.ne.s32 	%p230, %r9, %r10;
	selp.u32 	%r1045, 1, 0, %p230;
	setp.ne.s32 	%p231, %r10, %r11;
	selp.u32 	%r1046, 1, 0, %p231;
	setp.ne.s32 	%p232, %r11, %r12;
	selp.u32 	%r1047, 1, 0, %p232;
	setp.ne.s32 	%p233, %r12, %r13;
	selp.u32 	%r1048, 1, 0, %p233;
	setp.ne.s32 	%p234, %r13, %r14;
	selp.u32 	%r1049, 1, 0, %p234;
	setp.ne.s32 	%p235, %r14, %r15;
	selp.u32 	%r1050, 1, 0, %p235;
	setp.ne.s32 	%p236, %r15, %r16;
	selp.u32 	%r1051, 1, 0, %p236;
	bar.sync 	0;
	add.s32 	%r20, %r1122, %r1042;
	add.s32 	%r21, %r20, %r1043;
	add.s32 	%r22, %r21, %r1044;
	add.s32 	%r23, %r22, %r1045;
	add.s32 	%r24, %r23, %r1046;
	add.s32 	%r25, %r24, %r1047;
	add.s32 	%r26, %r25, %r1048;
	add.s32 	%r27, %r26, %r1049;
	add.s32 	%r28, %r27, %r1050;
	add.s32 	%r1016, %r28, %r1051;
	mov.b32 	%r1014, 1;
	mov.b32 	%r1039, 0;
	mov.b32 	%r1041, -1;
	// begin inline asm
	{  .reg .s32 r0;  .reg .pred p;  shfl.sync.up.b32 r0|p, %r1016, %r1014, %r1039, %r1041;  @p add.s32 r0, r0, %r1016;  mov.s32 %r1012, r0;}
	// end inline asm
	mov.b32 	%r1020, 2;
	// begin inline asm
	{  .reg .s32 r0;  .reg .pred p;  shfl.sync.up.b32 r0|p, %r1012, %r1020, %r1039, %r1041;  @p add.s32 r0, r0, %r1012;  mov.s32 %r1018, r0;}
	// end inline asm
	mov.b32 	%r1026, 4;
	// begin inline asm
	{  .reg .s32 r0;  .reg .pred p;  shfl.sync.up.b32 r0|p, %r1018, %r1026, %r1039, %r1041;  @p add.s32 r0, r0, %r1018;  mov.s32 %r1024, r0;}
	// end inline asm
	mov.b32 	%r1032, 8;
	// begin inline asm
	{  .reg .s32 r0;  .reg .pred p;  shfl.sync.up.b32 r0|p, %r1024, %r1032, %r1039, %r1041;  @p add.s32 r0, r0, %r1024;  mov.s32 %r1030, r0;}
	// end inline asm
	mov.b32 	%r1038, 16;
	// begin inline asm
	{  .reg .s32 r0;  .reg .pred p;  shfl.sync.up.b32 r0|p, %r1030, %r1038, %r1039, %r1041;  @p add.s32 r0, r0, %r1030;  mov.s32 %r1036, r0;}
	// end inline asm
	setp.ne.s32 	%p237, %r998, 31;
	@%p237 bra 	$L__BB19_6;
	shl.b32 	%r1052, %r5, 2;
	add.s32 	%r1054, %r1006, %r1052;
	st.shared.u32 	[%r1054], %r1036;
$L__BB19_6:
	setp.ne.s32 	%p238, %r1127, 0;
	bar.sync 	0;
	ld.shared.v2.u32 	{%r1055, %r1056}, [_ZN6thrust24THRUST_300001_SM_1000_NS8cuda_cub4core6detail5shmemE];
	add.s32 	%r31, %r1056, %r1055;
	setp.lt.u32 	%p239, %r1127, 32;
	selp.b32 	%r1057, 0, %r1055, %p239;
	setp.eq.s32 	%p240, %r998, 0;
	sub.s32 	%r1058, %r1036, %r1016;
	selp.b32 	%r1059, 0, %r1058, %p240;
	add.s32 	%r32, %r1057, %r1059;
	@%p238 bra 	$L__BB19_8;
	add.s64 	%rd126, %rd1, 256;
	mov.b32 	%r1060, 101;
	// begin inline asm
	st.relaxed.gpu.v2.u32 [%rd126], {%r1060, %r31};
	// end inline asm
$L__BB19_8:
	bar.sync 	0;
	setp.eq.s32 	%p241, %r1122, 0;
	@%p241 bra 	$L__BB19_10;
	shl.b32 	%r1062, %r32, 2;
	add.s32 	%r1064, %r1006, %r1062;
	st.shared.u32 	[%r1064], %r6;
$L__BB19_10:
	setp.eq.s32 	%p242, %r6, %r7;
	@%p242 bra 	$L__BB19_12;
	add.s32 	%r1065, %r32, %r1122;
	shl.b32 	%r1066, %r1065, 2;
	add.s32 	%r1068, %r1006, %r1066;
	st.shared.u32 	[%r1068], %r7;
$L__BB19_12:
	setp.eq.s32 	%p243, %r7, %r8;
	@%p243 bra 	$L__BB19_14;
	add.s32 	%r1069, %r20, %r32;
	shl.b32 	%r1070, %r1069, 2;
	add.s32 	%r1072, %r1006, %r1070;
	st.shared.u32 	[%r1072], %r8;
$L__BB19_14:
	setp.eq.s32 	%p244, %r8, %r9;
	@%p244 bra 	$L__BB19_16;
	add.s32 	%r1073, %r21, %r32;
	shl.b32 	%r1074, %r1073, 2;
	add.s32 	%r1076, %r1006, %r1074;
	st.shared.u32 	[%r1076], %r9;
$L__BB19_16:
	setp.eq.s32 	%p245, %r9, %r10;
	@%p245 bra 	$L__BB19_18;
	add.s32 	%r1077, %r22, %r32;
	shl.b32 	%r1078, %r1077, 2;
	add.s32 	%r1080, %r1006, %r1078;
	st.shared.u32 	[%r1080], %r10;
$L__BB19_18:
	setp.eq.s32 	%p246, %r10, %r11;
	@%p246 bra 	$L__BB19_20;
	add.s32 	%r1081, %r23, %r32;
	shl.b32 	%r1082, %r1081, 2;
	add.s32 	%r1084, %r1006, %r1082;
	st.shared.u32 	[%r1084], %r11;
$L__BB19_20:
	setp.eq.s32 	%p247, %r11, %r12;
	@%p247 bra 	$L__BB19_22;
	add.s32 	%r1085, %r24, %r32;
	shl.b32 	%r1086, %r1085, 2;
	add.s32 	%r1088, %r1006, %r1086;
	st.shared.u32 	[%r1088], %r12;
$L__BB19_22:
	setp.eq.s32 	%p248, %r12, %r13;
	@%p248 bra 	$L__BB19_24;
	add.s32 	%r1089, %r25, %r32;
	shl.b32 	%r1090, %r1089, 2;
	add.s32 	%r1092, %r1006, %r1090;
	st.shared.u32 	[%r1092], %r13;
$L__BB19_24:
	setp.eq.s32 	%p249, %r13, %r14;
	@%p249 bra 	$L__BB19_26;
	add.s32 	%r1093, %r26, %r32;
	shl.b32 	%r1094, %r1093, 2;
	add.s32 	%r1096, %r1006, %r1094;
	st.shared.u32 	[%r1096], %r14;
$L__BB19_26:
	setp.eq.s32 	%p250, %r14, %r15;
	@%p250 bra 	$L__BB19_28;
	add.s32 	%r1097, %r27, %r32;
	shl.b32 	%r1098, %r1097, 2;
	add.s32 	%r1100, %r1006, %r1098;
	st.shared.u32 	[%r1100], %r15;
$L__BB19_28:
	setp.eq.s32 	%p251, %r15, %r16;
	@%p251 bra 	$L__BB19_30;
	add.s32 	%r1101, %r28, %r32;
	shl.b32 	%r1102, %r1101, 2;
	add.s32 	%r1104, %r1006, %r1102;
	st.shared.u32 	[%r1104], %r16;
$L__BB19_30:
	bar.sync 	0;
	setp.ge.s32 	%p252, %r1127, %r31;
	@%p252 bra 	$L__BB19_37;
	not.b32 	%r1105, %r1127;
	add.s32 	%r33, %r31, %r1105;
	and.b32  	%r1106, %r33, 192;
	setp.eq.s32 	%p253, %r1106, 192;
	@%p253 bra 	$L__BB19_34;
	shr.u32 	%r1107, %r33, 6;
	add.s32 	%r1108, %r1107, 1;
	and.b32  	%r1109, %r1108, 3;
	mul.wide.u32 	%rd127, %r1127, 4;
	add.s64 	%rd131, %rd3, %rd127;
	neg.s32 	%r1123, %r1109;
	shl.b32 	%r1112, %r1108, 6;
	and.b32  	%r1113, %r1112, 192;
	add.s32 	%r1127, %r1127, %r1113;
$L__BB19_33:
	.pragma "nounroll";
	ld.shared.u32 	%r1114, [%r1124];
	st.global.u32 	[%rd131], %r1114;
	add.s64 	%rd131, %rd131, 256;
	add.s32 	%r1124, %r1124, 256;
	add.s32 	%r1123, %r1123, 1;
	setp.ne.s32 	%p254, %r1123, 0;
	@%p254 bra 	$L__BB19_33;
$L__BB19_34:
	setp.lt.u32 	%p255, %r33, 192;
	@%p255 bra 	$L__BB19_37;
	mul.wide.u32 	%rd128, %r1127, 4;
	add.s64 	%rd129, %rd128, %rd3;
	add.s64 	%rd132, %rd129, 512;
	shl.b32 	%r1115, %r1127, 2;
	add.s32 	%r1117, %r1115, %r1006;
	add.s32 	%r1126, %r1117, 512;
$L__BB19_36:
	ld.shared.u32 	%r1118, [%r1126+-512];
	st.global.u32 	[%rd132+-512], %r1118;
	ld.shared.u32 	%r1119, [%r1126+-256];
	st.global.u32 	[%rd132+-256], %r1119;
	ld.shared.u32 	%r1120, [%r1126];
	st.global.u32 	[%rd132], %r1120;
	ld.shared.u32 	%r1121, [%r1126+256];
	st.global.u32 	[%rd132+256], %r1121;
	add.s32 	%r1127, %r1127, 256;
	add.s64 	%rd132, %rd132, 1024;
	add.s32 	%r1126, %r1126, 1024;
	setp.lt.s32 	%p256, %r1127, %r31;
	@%p256 bra 	$L__BB19_36;
$L__BB19_37:
	bar.sync 	0;
	bra.uni 	$L__BB19_241;
$L__BB19_38:
	mov.u32 	%r1144, %tid.x;
	and.b32  	%r772, %r1144, 31;
	and.b32  	%r773, %r1144, 992;
	add.s32 	%r774, %r2, %r772;
	mad.lo.s32 	%r775, %r773, 11, %r774;
	mul.wide.u32 	%rd96, %r775, 4;
	add.s64 	%rd84, %rd2, %rd96;
	// begin inline asm
	ld.global.nc.u32 %r759, [%rd84];
	// end inline asm
	add.s64 	%rd85, %rd84, 128;
	// begin inline asm
	ld.global.nc.u32 %r760, [%rd85];
	// end inline asm
	add.s64 	%rd86, %rd84, 256;
	// begin inline asm
	ld.global.nc.u32 %r761, [%rd86];
	// end inline asm
	add.s64 	%rd87, %rd84, 384;
	// begin inline asm
	ld.global.nc.u32 %r762, [%rd87];
	// end inline asm
	add.s64 	%rd88, %rd84, 512;
	// begin inline asm
	ld.global.nc.u32 %r763, [%rd88];
	// end inline asm
	add.s64 	%rd89, %rd84, 640;
	// begin inline asm
	ld.global.nc.u32 %r764, [%rd89];
	// end inline asm
	add.s64 	%rd90, %rd84, 768;
	// begin inline asm
	ld.global.nc.u32 %r765, [%rd90];
	// end inline asm
	add.s64 	%rd91, %rd84, 896;
	// begin inline asm
	ld.global.nc.u32 %r766, [%rd91];
	// end inline asm
	add.s64 	%rd92, %rd84, 1024;
	// begin inline asm
	ld.global.nc.u32 %r767, [%rd92];
	// end inline asm
	add.s64 	%rd93, %rd84, 1152;
	// begin inline asm
	ld.global.nc.u32 %r768, [%rd93];
	// end inline asm
	add.s64 	%rd94, %rd84, 1280;
	// begin inline asm
	ld.global.nc.u32 %r769, [%rd94];
	// end inline asm
	// begin inline asm
	mov.u32 %r770, %laneid;
	// end inline asm
	shr.u32 	%r49, %r1144, 5;
	mad.lo.s32 	%r776, %r49, 352, %r770;
	shl.b32 	%r777, %r776, 2;
	mov.u32 	%r778, _ZN6thrust24THRUST_300001_SM_1000_NS8cuda_cub4core6detail5shmemE;
	add.s32 	%r779, %r778, %r777;
	st.shared.u32 	[%r779], %r759;
	st.shared.u32 	[%r779+128], %r760;
	st.shared.u32 	[%r779+256], %r761;
	st.shared.u32 	[%r779+384], %r762;
	st.shared.u32 	[%r779+512], %r763;
	st.shared.u32 	[%r779+640], %r764;
	st.shared.u32 	[%r779+768], %r765;
	st.shared.u32 	[%r779+896], %r766;
	st.shared.u32 	[%r779+1024], %r767;
	st.shared.u32 	[%r779+1152], %r768;
	st.shared.u32 	[%r779+1280], %r769;
	bar.warp.sync 	-1;
	mad.lo.s32 	%r780, %r770, 40, %r779;
	ld.shared.u32 	%r50, [%r780];
	ld.shared.u32 	%r51, [%r780+4];
	ld.shared.u32 	%r52, [%r780+8];
	ld.shared.u32 	%r53, [%r780+12];
	ld.shared.u32 	%r54, [%r780+16];
	ld.shared.u32 	%r55, [%r780+20];
	ld.shared.u32 	%r56, [%r780+24];
	ld.shared.u32 	%r57, [%r780+28];
	ld.shared.u32 	%r58, [%r780+32];
	ld.shared.u32 	%r59, [%r780+36];
	ld.shared.u32 	%r60, [%r780+40];
	bar.sync 	0;
	mul.wide.s32 	%rd97, %r2, 4;
	add.s64 	%rd98, %rd2, %rd97;
	add.s64 	%rd95, %rd98, -4;
	// begin inline asm
	ld.global.nc.u32 %r1128, [%rd95];
	// end inline asm
	shl.b32 	%r781, %r1144, 2;
	add.s32 	%r782, %r778, %r781;
	add.s32 	%r62, %r782, 304;
	st.shared.u32 	[%r782+304], %r60;
	bar.sync 	0;
	setp.eq.s32 	%p163, %r1144, 0;
	@%p163 bra 	$L__BB19_40;
	ld.shared.u32 	%r1128, [%r62+-4];
$L__BB19_40:
	setp.ne.s32 	%p164, %r1128, %r50;
	selp.u32 	%r65, 1, 0, %p164;
	setp.ne.s32 	%p165, %r50, %r51;
	selp.u32 	%r813, 1, 0, %p165;
	setp.ne.s32 	%p166, %r51, %r52;
	selp.u32 	%r814, 1, 0, %p166;
	setp.ne.s32 	%p167, %r52, %r53;
	selp.u32 	%r815, 1, 0, %p167;
	setp.ne.s32 	%p168, %r53, %r54;
	selp.u32 	%r816, 1, 0, %p168;
	setp.ne.s32 	%p169, %r54, %r55;
	selp.u32 	%r817, 1, 0, %p169;
	setp.ne.s32 	%p170, %r55, %r56;
	selp.u32 	%r818, 1, 0, %p170;
	setp.ne.s32 	%p171, %r56, %r57;
	selp.u32 	%r819, 1, 0, %p171;
	setp.ne.s32 	%p172, %r57, %r58;
	selp.u32 	%r820, 1, 0, %p172;
	setp.ne.s32 	%p173, %r58, %r59;
	selp.u32 	%r821, 1, 0, %p173;
	setp.ne.s32 	%p174, %r59, %r60;
	selp.u32 	%r822, 1, 0, %p174;
	bar.sync 	0;
	add.s32 	%r66, %r813, %r65;
	add.s32 	%r67, %r66, %r814;
	add.s32 	%r68, %r67, %r815;
	add.s32 	%r69, %r68, %r816;
	add.s32 	%r70, %r69, %r817;
	add.s32 	%r71, %r70, %r818;
	add.s32 	%r72, %r71, %r819;
	add.s32 	%r73, %r72, %r820;
	add.s32 	%r74, %r73, %r821;
	add.s32 	%r787, %r74, %r822;
	mov.b32 	%r785, 1;
	mov.b32 	%r810, 0;
	mov.b32 	%r812, -1;
	// begin inline asm
	{  .reg .s32 r0;  .reg .pred p;  shfl.sync.up.b32 r0|p, %r787, %r785, %r810, %r812;  @p add.s32 r0, r0, %r787;  mov.s32 %r783, r0;}
	// end inline asm
	mov.b32 	%r791, 2;
	// begin inline asm
	{  .reg .s32 r0;  .reg .pred p;  shfl.sync.up.b32 r0|p, %r783, %r791, %r810, %r812;  @p add.s32 r0, r0, %r783;  mov.s32 %r789, r0;}
	// end inline asm
	mov.b32 	%r797, 4;
	// begin inline asm
	{  .reg .s32 r0;  .reg .pred p;  shfl.sync.up.b32 r0|p, %r789, %r797, %r810, %r812;  @p add.s32 r0, r0, %r789;  mov.s32 %r795, r0;}
	// end inline asm
	mov.b32 	%r803, 8;
	// begin inline asm
	{  .reg .s32 r0;  .reg .pred p;  shfl.sync.up.b32 r0|p, %r795, %r803, %r810, %r812;  @p add.s32 r0, r0, %r795;  mov.s32 %r801, r0;}
	// end inline asm
	mov.b32 	%r809, 16;
	// begin inline asm
	{  .reg .s32 r0;  .reg .pred p;  shfl.sync.up.b32 r0|p, %r801, %r809, %r810, %r812;  @p add.s32 r0, r0, %r801;  mov.s32 %r807, r0;}
	// end inline asm
	setp.ne.s32 	%p175, %r770, 31;
	@%p175 bra 	$L__BB19_42;
	shl.b32 	%r823, %r49, 2;
	add.s32 	%r825, %r778, %r823;
	st.shared.u32 	[%r825], %r807;
$L__BB19_42:
	sub.s32 	%r826, %r807, %r787;
	bar.sync 	0;
	ld.shared.v2.u32 	{%r827, %r828}, [_ZN6thrust24THRUST_300001_SM_1000_NS8cuda_cub4core6detail5shmemE];
	add.s32 	%r77, %r828, %r827;
	setp.gt.u32 	%p176, %r1144, 31;
	setp.lt.u32 	%p177, %r1144, 32;
	setp.eq.s32 	%p178, %r770, 0;
	selp.b32 	%r829, 0, %r826, %p178;
	add.s32 	%r1136, %r827, %r829;
	selp.b32 	%r79, %r826, %r1136, %p177;
	@%p176 bra 	$L__BB19_67;
	setp.ne.s32 	%p179, %r1144, 0;
	mul.wide.u32 	%rd99, %r1, 8;
	add.s64 	%rd10, %rd1, %rd99;
	@%p179 bra 	$L__BB19_45;
	st.shared.u32 	[_ZN6thrust24THRUST_300001_SM_1000_NS8cuda_cub4core6detail5shmemE+44], %r77;
	add.s64 	%rd100, %rd10, 256;
	mov.b32 	%r830, 100;
	// begin inline asm
	st.relaxed.gpu.v2.u32 [%rd100], {%r830, %r77};
	// end inline asm
$L__BB19_45:
	not.b32 	%r80, %r1144;
	mov.u32 	%r81, %nctaid.x;
	setp.gt.u32 	%p180, %r81, 499;
	@%p180 bra 	$L__BB19_47;
	membar.cta;
	bra.uni 	$L__BB19_48;
$L__BB19_47:
	mov.b32 	%r832, 450;
	// begin inline asm
	nanosleep.u32 %r832;
	// end inline asm
$L__BB19_48:
	mul.wide.s32 	%rd102, %r80, 8;
	add.s64 	%rd103, %rd10, %rd102;
	add.s64 	%rd101, %rd103, 256;
	// begin inline asm
	ld.relaxed.gpu.v2.u32 {%r1134, %r1130}, [%rd101];
	// end inline asm
$L__BB19_49:
	setp.eq.s32 	%p181, %r1134, 99;
	mov.b32 	%r835, -1;
	vote.sync.any.pred 	%p182, %p181, %r835;
	not.pred 	%p183, %p182;
	@%p183 bra 	$L__BB19_54;
	@%p180 bra 	$L__BB19_52;
	membar.cta;
	bra.uni 	$L__BB19_53;
$L__BB19_52:
	mov.b32 	%r984, 350;
	// begin inline asm
	nanosleep.u32 %r984;
	// end inline asm
$L__BB19_53:
	// begin inline asm
	ld.relaxed.gpu.v2.u32 {%r1134, %r1130}, [%rd101];
	// end inline asm
	bra.uni 	$L__BB19_49;
$L__BB19_54:
	setp.eq.s32 	%p184, %r1134, 101;
	mov.b32 	%r862, -1;
	vote.sync.ballot.b32 	%r863, %p184, %r862;
	// begin inline asm
	mov.u32 %r837, %lanemask_ge;
	// end inline asm
	and.b32  	%r864, %r863, %r837;
	or.b32  	%r865, %r864, -2147483648;
	add.s32 	%r866, %r865, -1;
	not.b32 	%r867, %r865;
	and.b32  	%r868, %r867, %r866;
	popc.b32 	%r841, %r868;
	mov.b32 	%r840, 1;
	// begin inline asm
	shfl.sync.down.b32 %r838, %r1130, %r840, %r841, %r862;
	// end inline asm
	setp.lt.s32 	%p186, %r770, %r841;
	selp.b32 	%r869, %r838, 0, %p186;
	add.s32 	%r844, %r869, %r1130;
	mov.b32 	%r845, 2;
	// begin inline asm
	shfl.sync.down.b32 %r843, %r844, %r845, %r841, %r862;
	// end inline asm
	add.s32 	%r91, %r770, 2;
	setp.gt.s32 	%p187, %r91, %r841;
	selp.b32 	%r870, 0, %r843, %p187;
	add.s32 	%r849, %r844, %r870;
	mov.b32 	%r850, 4;
	// begin inline asm
	shfl.sync.down.b32 %r848, %r849, %r850, %r841, %r862;
	// end inline asm
	add.s32 	%r92, %r770, 4;
	setp.gt.s32 	%p188, %r92, %r841;
	selp.b32 	%r871, 0, %r848, %p188;
	add.s32 	%r854, %r849, %r871;
	mov.b32 	%r855, 8;
	// begin inline asm
	shfl.sync.down.b32 %r853, %r854, %r855, %r841, %r862;
	// end inline asm
	add.s32 	%r93, %r770, 8;
	setp.gt.s32 	%p189, %r93, %r841;
	selp.b32 	%r872, 0, %r853, %p189;
	add.s32 	%r859, %r854, %r872;
	mov.b32 	%r860, 16;
	// begin inline asm
	shfl.sync.down.b32 %r858, %r859, %r860, %r841, %r862;
	// end inline asm
	add.s32 	%r94, %r770, 16;
	setp.gt.s32 	%p190, %r94, %r841;
	selp.b32 	%r873, 0, %r858, %p190;
	add.s32 	%r1131, %r859, %r873;
	add.s32 	%r1133, %r1, %r80;
	add.s64 	%rd12, %rd1, 256;
$L__BB19_55:
	setp.ne.s32 	%p191, %r1134, 101;
	mov.b32 	%r874, -1;
	vote.sync.all.pred 	%p192, %p191, %r874;
	not.pred 	%p193, %p192;
	@%p193 bra 	$L__BB19_63;
	mul.wide.s32 	%rd110, %r1133, 8;
	add.s64 	%rd111, %rd12, %rd110;
	add.s64 	%rd109, %rd111, -256;
	// begin inline asm
	ld.relaxed.gpu.v2.u32 {%r1134, %r1135}, [%rd109];
	// end inline asm
$L__BB19_57:
	setp.eq.s32 	%p213, %r1134, 99;
	mov.b32 	%r942, -1;
	vote.sync.any.pred 	%p214, %p213, %r942;
	not.pred 	%p215, %p214;
	@%p215 bra 	$L__BB19_62;
	@%p180 bra 	$L__BB19_60;
	membar.cta;
	bra.uni 	$L__BB19_61;
$L__BB19_60:
	mov.b32 	%r981, 350;
	// begin inline asm
	nanosleep.u32 %r981;
	// end inline asm
$L__BB19_61:
	// begin inline asm
	ld.relaxed.gpu.v2.u32 {%r1134, %r1135}, [%rd109];
	// end inline asm
	bra.uni 	$L__BB19_57;
$L__BB19_62:
	setp.eq.s32 	%p216, %r1134, 101;
	mov.b32 	%r968, -1;
	vote.sync.ballot.b32 	%r969, %p216, %r968;
	and.b32  	%r970, %r969, %r837;
	or.b32  	%r971, %r970, -2147483648;
	add.s32 	%r972, %r971, -1;
	not.b32 	%r973, %r971;
	and.b32  	%r974, %r973, %r972;
	popc.b32 	%r947, %r974;
	mov.b32 	%r946, 1;
	// begin inline asm
	shfl.sync.down.b32 %r944, %r1135, %r946, %r947, %r968;
	// end inline asm
	setp.lt.s32 	%p218, %r770, %r947;
	selp.b32 	%r975, %r944, 0, %p218;
	add.s32 	%r950, %r975, %r1135;
	mov.b32 	%r951, 2;
	// begin inline asm
	shfl.sync.down.b32 %r949, %r950, %r951, %r947, %r968;
	// end inline asm
	setp.gt.s32 	%p219, %r91, %r947;
	selp.b32 	%r976, 0, %r949, %p219;
	add.s32 	%r955, %r950, %r976;
	mov.b32 	%r956, 4;
	// begin inline asm
	shfl.sync.down.b32 %r954, %r955, %r956, %r947, %r968;
	// end inline asm
	setp.gt.s32 	%p220, %r92, %r947;
	selp.b32 	%r977, 0, %r954, %p220;
	add.s32 	%r960, %r955, %r977;
	mov.b32 	%r961, 8;
	// begin inline asm
	shfl.sync.down.b32 %r959, %r960, %r961, %r947, %r968;
	// end inline asm
	setp.gt.s32 	%p221, %r93, %r947;
	selp.b32 	%r978, 0, %r959, %p221;
	add.s32 	%r965, %r960, %r978;
	mov.b32 	%r966, 16;
	// begin inline asm
	shfl.sync.down.b32 %r964, %r965, %r966, %r947, %r968;
	// end inline asm
	setp.gt.s32 	%p222, %r94, %r947;
	selp.b32 	%r979, 0, %r964, %p222;
	add.s32 	%r980, %r979, %r1131;
	add.s32 	%r1131, %r980, %r965;
	add.s32 	%r1133, %r1133, -32;
	bra.uni 	$L__BB19_55;
$L__BB19_63:
	setp.ne.s32 	%p194, %r1144, 0;
	@%p194 bra 	$L__BB19_65;
	add.s32 	%r877, %r1131, %r77;
	add.s64 	%rd104, %rd10, 256;
	mov.b32 	%r876, 101;
	// begin inline asm
	st.relaxed.gpu.v2.u32 [%rd104], {%r876, %r877};
	// end inline asm
	st.shared.u32 	[_ZN6thrust24THRUST_300001_SM_1000_NS8cuda_cub4core6detail5shmemE+36], %r1131;
	st.shared.u32 	[_ZN6thrust24THRUST_300001_SM_1000_NS8cuda_cub4core6detail5shmemE+40], %r877;
$L__BB19_65:
	setp.ne.s32 	%p195, %r770, 0;
	mov.u32 	%r1136, %r79;
	@%p195 bra 	$L__BB19_67;
	st.shared.u32 	[_ZN6thrust24THRUST_300001_SM_1000_NS8cuda_cub4core6detail5shmemE+12], %r1131;
	mov.u32 	%r1136, %r1131;
$L__BB19_67:
	setp.eq.s32 	%p196, %r1144, 0;
	bar.sync 	0;
	@%p196 bra 	$L__BB19_69;
	ld.shared.u32 	%r878, [_ZN6thrust24THRUST_300001_SM_1000_NS8cuda_cub4core6detail5shmemE+12];
	add.s32 	%r1136, %r878, %r1136;
$L__BB19_69:
	setp.eq.s32 	%p197, %r1128, %r50;
	add.s32 	%r113, %r1136, %r65;
	add.s32 	%r114, %r66, %r1136;
	add.s32 	%r115, %r67, %r1136;
	add.s32 	%r116, %r68, %r1136;
	add.s32 	%r117, %r69, %r1136;
	add.s32 	%r118, %r70, %r1136;
	add.s32 	%r119, %r71, %r1136;
	add.s32 	%r120, %r72, %r1136;
	add.s32 	%r121, %r73, %r1136;
	add.s32 	%r122, %r74, %r1136;
	ld.shared.u32 	%r123, [_ZN6thrust24THRUST_300001_SM_1000_NS8cuda_cub4core6detail5shmemE+44];
	ld.shared.u32 	%r124, [_ZN6thrust24THRUST_300001_SM_1000_NS8cuda_cub4core6detail5shmemE+36];
	bar.sync 	0;
	@%p197 bra 	$L__BB19_71;
	sub.s32 	%r879, %r1136, %r124;
	shl.b32 	%r880, %r879, 2;
	mov.u32 	%r881, _ZN6thrust24THRUST_300001_SM_1000_NS8cuda_cub4core6detail5shmemE;
	add.s32 	%r882, %r881, %r880;
	st.shared.u32 	[%r882], %r50;
$L__BB19_71:
	setp.eq.s32 	%p198, %r50, %r51;
	@%p198 bra 	$L__BB19_73;
	sub.s32 	%r883, %r113, %r124;
	shl.b32 	%r884, %r883, 2;
	mov.u32 	%r885, _ZN6thrust24THRUST_300001_SM_1000_NS8cuda_cub4core6detail5shmemE;
	add.s32 	%r886, %r885, %r884;
	st.shared.u32 	[%r886], %r51;
$L__BB19_73:
	setp.eq.s32 	%p199, %r51, %r52;
	@%p199 bra 	$L__BB19_75;
	sub.s32 	%r887, %r114, %r124;
	shl.b32 	%r888, %r887, 2;
	mov.u32 	%r889, _ZN6thrust24THRUST_300001_SM_1000_NS8cuda_cub4core6detail5shmemE;
	add.s32 	%r890, %r889, %r888;
	st.shared.u32 	[%r890], %r52;
$L__BB19_75:
	setp.eq.s32 	%p200, %r52, %r53;
	@%p200 bra 	$L__BB19_77;
	sub.s32 	%r891, %r115, %r124;
	shl.b32 	%r892, %r891, 2;
	mov.u32 	%r893, _ZN6thrust24THRUST_300001_SM_1000_NS8cuda_cub4core6detail5shmemE;
	add.s32 	%r894, %r893, %r892;
	st.shared.u32 	[%r894], %r53;
$L__BB19_77:
	setp.eq.s32 	%p201, %r53, %r54;
	@%p201 bra 	$L__BB19_79;
	sub.s32 	%r895, %r116, %r124;
	shl.b32 	%r896, %r895, 2;
	mov.u32 	%r897, _ZN6thrust24THRUST_300001_SM_1000_NS8cuda_cub4core6detail5shmemE;
	add.s32 	%r898, %r897, %r896;
	st.shared.u32 	[%r898], %r54;
$L__BB19_79:
	setp.eq.s32 	%p202, %r54, %r55;
	@%p202 bra 	$L__BB19_81;
	sub.s32 	%r899, %r117, %r124;
	shl.b32 	%r900, %r899, 2;
	mov.u32 	%r901, _ZN6thrust24THRUST_300001_SM_1000_NS8cuda_cub4core6detail5shmemE;
	add.s32 	%r902, %r901, %r900;
	st.shared.u32 	[%r902], %r55;
$L__BB19_81:
	setp.eq.s32 	%p203, %r55, %r56;
	@%p203 bra 	$L__BB19_83;
	sub.s32 	%r903, %r118, %r124;
	shl.b32 	%r904, %r903, 2;
	mov.u32 	%r905, _ZN6thrust24THRUST_300001_SM_1000_NS8cuda_cub4core6detail5shmemE;
	add.s32 	%r906, %r905, %r904;
	st.shared.u32 	[%r906], %r56;
$L__BB19_83:
	setp.eq.s32 	%p204, %r56, %r57;
	@%p204 bra 	$L__BB19_85;
	sub.s32 	%r907, %r119, %r124;
	shl.b32 	%r908, %r907, 2;
	mov.u32 	%r909, _ZN6thrust24THRUST_300001_SM_1000_NS8cuda_cub4core6detail5shmemE;
	add.s32 	%r910, %r909, %r908;
	st.shared.u32 	[%r910], %r57;
$L__BB19_85:
	setp.eq.s32 	%p205, %r57, %r58;
	@%p205 bra 	$L__BB19_87;
	sub.s32 	%r911, %r120, %r124;
	shl.b32 	%r912, %r911, 2;
	mov.u32 	%r913, _ZN6thrust24THRUST_300001_SM_1000_NS8cuda_cub4core6detail5shmemE;
	add.s32 	%r914, %r913, %r912;
	st.shared.u32 	[%r914], %r58;
$L__BB19_87:
	setp.eq.s32 	%p206, %r58, %r59;
	@%p206 bra 	$L__BB19_89;
	sub.s32 	%r915, %r121, %r124;
	shl.b32 	%r916, %r915, 2;
	mov.u32 	%r917, _ZN6thrust24THRUST_300001_SM_1000_NS8cuda_cub4core6detail5shmemE;
	add.s32 	%r918, %r917, %r916;
	st.shared.u32 	[%r918], %r59;
$L__BB19_89:
	setp.eq.s32 	%p207, %r59, %r60;
	@%p207 bra 	$L__BB19_91;
	sub.s32 	%r919, %r122, %r124;
	shl.b32 	%r920, %r919, 2;
	mov.u32 	%r921, _ZN6thrust24THRUST_300001_SM_1000_NS8cuda_cub4core6detail5shmemE;
	add.s32 	%r922, %r921, %r920;
	st.shared.u32 	[%r922], %r60;
$L__BB19_91:
	bar.sync 	0;
	setp.ge.s32 	%p208, %r1144, %r123;
	@%p208 bra 	$L__BB19_98;
	not.b32 	%r923, %r1144;
	add.s32 	%r125, %r123, %r923;
	and.b32  	%r924, %r125, 192;
	setp.eq.s32 	%p209, %r924, 192;
	@%p209 bra 	$L__BB19_95;
	shr.u32 	%r925, %r125, 6;
	add.s32 	%r926, %r925, 1;
	and.b32  	%r927, %r926, 3;
	add.s32 	%r1140, %r1144, %r124;
	shl.b32 	%r928, %r1144, 2;
	mov.u32 	%r929, _ZN6thrust24THRUST_300001_SM_1000_NS8cuda_cub4core6detail5shmemE;
	add.s32 	%r1139, %r929, %r928;
	neg.s32 	%r1138, %r927;
	shl.b32 	%r930, %r926, 6;
	and.b32  	%r931, %r930, 192;
	add.s32 	%r1144, %r1144, %r931;
$L__BB19_94:
	.pragma "nounroll";
	mul.wide.s32 	%rd105, %r1140, 4;
	add.s64 	%rd106, %rd3, %rd105;
	ld.shared.u32 	%r932, [%r1139];
	st.global.u32 	[%rd106], %r932;
	add.s32 	%r1140, %r1140, 64;
	add.s32 	%r1139, %r1139, 256;
	add.s32 	%r1138, %r1138, 1;
	setp.ne.s32 	%p210, %r1138, 0;
	@%p210 bra 	$L__BB19_94;
$L__BB19_95:
	setp.lt.u32 	%p211, %r125, 192;
	@%p211 bra 	$L__BB19_98;
	add.s64 	%rd14, %rd3, 512;
	add.s32 	%r1143, %r1144, %r124;
	shl.b32 	%r933, %r1144, 2;
	mov.u32 	%r934, _ZN6thrust24THRUST_300001_SM_1000_NS8cuda_cub4core6detail5shmemE;
	add.s32 	%r935, %r933, %r934;
	add.s32 	%r1142, %r935, 512;
$L__BB19_97:
	mul.wide.s32 	%rd107, %r1143, 4;
	add.s64 	%rd108, %rd14, %rd107;
	ld.shared.u32 	%r936, [%r1142+-512];
	st.global.u32 	[%rd108+-512], %r936;
	ld.shared.u32 	%r937, [%r1142+-256];
	st.global.u32 	[%rd108+-256], %r937;
	ld.shared.u32 	%r938, [%r1142];
	st.global.u32 	[%rd108], %r938;
	ld.shared.u32 	%r939, [%r1142+256];
	st.global.u32 	[%rd108+256], %r939;
	add.s32 	%r1144, %r1144, 256;
	add.s32 	%r1143, %r1143, 256;
	add.s32 	%r1142, %r1142, 1024;
	setp.lt.s32 	%p212, %r1144, %r123;
	@%p212 bra 	$L__BB19_97;
$L__BB19_98:
	bar.sync 	0;
	bra.uni 	$L__BB19_241;
$L__BB19_99:
	sub.s32 	%r145, %r342, %r2;
	setp.ne.s32 	%p23, %r1, 0;
	@%p23 bra 	$L__BB19_156;
	mul.wide.u32 	%rd66, %r2, 4;
	add.s64 	%rd65, %rd2, %rd66;
	// begin inline asm
	ld.global.nc.u32 %r1155, [%rd65];
	// end inline asm
	mov.u32 	%r1161, %tid.x;
	and.b32  	%r601, %r1161, 31;
	and.b32  	%r602, %r1161, 992;
	mul.lo.s32 	%r603, %r602, 11;
	or.b32  	%r148, %r603, %r601;
	setp.ge.s32 	%p108, %r148, %r145;
	mov.u32 	%r1145, %r1155;
	@%p108 bra 	$L__BB19_102;
	add.s32 	%r605, %r148, %r2;
	mul.wide.u32 	%rd68, %r605, 4;
	add.s64 	%rd67, %rd2, %rd68;
	// begin inline asm
	ld.global.nc.u32 %r1145, [%rd67];
	// end inline asm
$L__BB19_102:
	add.s32 	%r606, %r148, 32;
	setp.ge.s32 	%p109, %r606, %r145;
	shl.b32 	%r607, %r148, 2;
	cvt.u64.u32 	%rd69, %r607;
	add.s64 	%rd16, %rd65, %rd69;
	mov.u32 	%r1146, %r1155;
	@%p109 bra 	$L__BB19_104;
	add.s64 	%rd70, %rd16, 128;
	// begin inline asm
	ld.global.nc.u32 %r1146, [%rd70];
	// end inline asm
$L__BB19_104:
	add.s32 	%r609, %r148, 64;
	setp.ge.s32 	%p110, %r609, %r145;
	mov.u32 	%r1147, %r1155;
	@%p110 bra 	$L__BB19_106;
	add.s64 	%rd71, %rd16, 256;
	// begin inline asm
	ld.global.nc.u32 %r1147, [%rd71];
	// end inline asm
$L__BB19_106:
	add.s32 	%r611, %r148, 96;
	setp.ge.s32 	%p111, %r611, %r145;
	mov.u32 	%r1148, %r1155;
	@%p111 bra 	$L__BB19_108;
	add.s64 	%rd72, %rd16, 384;
	// begin inline asm
	ld.global.nc.u32 %r1148, [%rd72];
	// end inline asm
$L__BB19_108:
	add.s32 	%r613, %r148, 128;
	setp.ge.s32 	%p112, %r613, %r145;
	mov.u32 	%r1149, %r1155;
	@%p112 bra 	$L__BB19_110;
	add.s64 	%rd73, %rd16, 512;
	// begin inline asm
	ld.global.nc.u32 %r1149, [%rd73];
	// end inline asm
$L__BB19_110:
	add.s32 	%r615, %r148, 160;
	setp.ge.s32 	%p113, %r615, %r145;
	mov.u32 	%r1150, %r1155;
	@%p113 bra 	$L__BB19_112;
	add.s64 	%rd74, %rd16, 640;
	// begin inline asm
	ld.global.nc.u32 %r1150, [%rd74];
	// end inline asm
$L__BB19_112:
	add.s32 	%r617, %r148, 192;
	setp.ge.s32 	%p114, %r617, %r145;
	mov.u32 	%r1151, %r1155;
	@%p114 bra 	$L__BB19_114;
	add.s64 	%rd75, %rd16, 768;
	// begin inline asm
	ld.global.nc.u32 %r1151, [%rd75];
	// end inline asm
$L__BB19_114:
	add.s32 	%r619, %r148, 224;
	setp.ge.s32 	%p115, %r619, %r145;
	mov.u32 	%r1152, %r1155;
	@%p115 bra 	$L__BB19_116;
	add.s64 	%rd76, %rd16, 896;
	// begin inline asm
	ld.global.nc.u32 %r1152, [%rd76];
	// end inline asm
$L__BB19_116:
	add.s32 	%r621, %r148, 256;
	setp.ge.s32 	%p116, %r621, %r145;
	mov.u32 	%r1153, %r1155;
	@%p116 bra 	$L__BB19_118;
	add.s64 	%rd77, %rd16, 1024;
	// begin inline asm
	ld.global.nc.u32 %r1153, [%rd77];
	// end inline asm
$L__BB19_118:
	add.s32 	%r623, %r148, 288;
	setp.ge.s32 	%p117, %r623, %r145;
	mov.u32 	%r1154, %r1155;
	@%p117 bra 	$L__BB19_120;
	add.s64 	%rd78, %rd16, 1152;
	// begin inline asm
	ld.global.nc.u32 %r1154, [%rd78];
	// end inline asm
$L__BB19_120:
	add.s32 	%r625, %r148, 320;
	setp.ge.s32 	%p118, %r625, %r145;
	@%p118 bra 	$L__BB19_122;
	add.s64 	%rd79, %rd16, 1280;
	// begin inline asm
	ld.global.nc.u32 %r1155, [%rd79];
	// end inline asm
$L__BB19_122:
	// begin inline asm
	mov.u32 %r627, %laneid;
	// end inline asm
	shr.u32 	%r172, %r1161, 5;
	mad.lo.s32 	%r629, %r172, 352, %r627;
	shl.b32 	%r630, %r629, 2;
	mov.u32 	%r631, _ZN6thrust24THRUST_300001_SM_1000_NS8cuda_cub4core6detail5shmemE;
	add.s32 	%r632, %r631, %r630;
	st.shared.u32 	[%r632], %r1145;
	st.shared.u32 	[%r632+128], %r1146;
	st.shared.u32 	[%r632+256], %r1147;
	st.shared.u32 	[%r632+384], %r1148;
	st.shared.u32 	[%r632+512], %r1149;
	st.shared.u32 	[%r632+640], %r1150;
	st.shared.u32 	[%r632+768], %r1151;
	st.shared.u32 	[%r632+896], %r1152;
	st.shared.u32 	[%r632+1024], %r1153;
	st.shared.u32 	[%r632+1152], %r1154;
	st.shared.u32 	[%r632+1280], %r1155;
	bar.warp.sync 	-1;
	mad.lo.s32 	%r633, %r627, 40, %r632;
	ld.shared.u32 	%r173, [%r633];
	ld.shared.u32 	%r174, [%r633+4];
	ld.shared.u32 	%r175, [%r633+8];
	ld.shared.u32 	%r176, [%r633+12];
	ld.shared.u32 	%r177, [%r633+16];
	ld.shared.u32 	%r178, [%r633+20];
	ld.shared.u32 	%r179, [%r633+24];
	ld.shared.u32 	%r180, [%r633+28];
	ld.shared.u32 	%r181, [%r633+32];
	ld.shared.u32 	%r182, [%r633+36];
	ld.shared.u32 	%r183, [%r633+40];
	bar.sync 	0;
	shl.b32 	%r634, %r1161, 2;
	add.s32 	%r635, %r631, %r634;
	add.s32 	%r184, %r635, 304;
	st.shared.u32 	[%r635+304], %r183;
	bar.sync 	0;
	setp.eq.s32 	%p119, %r1161, 0;
	mov.b32 	%r1156, 1;
	@%p119 bra 	$L__BB19_124;
	ld.shared.u32 	%r636, [%r184+-4];
	setp.ne.s32 	%p120, %r636, %r173;
	selp.u32 	%r1156, 1, 0, %p120;
$L__BB19_124:
	setp.ne.s32 	%p121, %r173, %r174;
	setp.ne.s32 	%p122, %r174, %r175;
	setp.ne.s32 	%p123, %r175, %r176;
	setp.ne.s32 	%p124, %r176, %r177;
	setp.ne.s32 	%p125, %r177, %r178;
	setp.ne.s32 	%p126, %r178, %r179;
	setp.ne.s32 	%p127, %r179, %r180;
	setp.ne.s32 	%p128, %r180, %r181;
	setp.ne.s32 	%p129, %r181, %r182;
	setp.ne.s32 	%p130, %r182, %r183;
	mul.lo.s32 	%r667, %r1161, 11;
	setp.lt.s32 	%p131, %r667, %r145;
	selp.b32 	%r187, %r1156, 1, %p131;
	add.s32 	%r668, %r667, 1;
	setp.ge.s32 	%p132, %r668, %r145;
	or.pred  	%p1, %p132, %p121;
	selp.u32 	%r669, 1, 0, %p1;
	add.s32 	%r670, %r667, 2;
	setp.ge.s32 	%p133, %r670, %r145;
	or.pred  	%p2, %p133, %p122;
	selp.u32 	%r671, 1, 0, %p2;
	add.s32 	%r672, %r667, 3;
	setp.ge.s32 	%p134, %r672, %r145;
	or.pred  	%p3, %p134, %p123;
	selp.u32 	%r673, 1, 0, %p3;
	add.s32 	%r674, %r667, 4;
	setp.ge.s32 	%p135, %r674, %r145;
	or.pred  	%p4, %p135, %p124;
	selp.u32 	%r675, 1, 0, %p4;
	add.s32 	%r676, %r667, 5;
	setp.ge.s32 	%p136, %r676, %r145;
	or.pred  	%p5, %p136, %p125;
	selp.u32 	%r677, 1, 0, %p5;
	add.s32 	%r678, %r667, 6;
	setp.ge.s32 	%p137, %r678, %r145;
	or.pred  	%p6, %p137, %p126;
	selp.u32 	%r679, 1, 0, %p6;
	add.s32 	%r680, %r667, 7;
	setp.ge.s32 	%p138, %r680, %r145;
	or.pred  	%p7, %p138, %p127;
	selp.u32 	%r681, 1, 0, %p7;
	add.s32 	%r682, %r667, 8;
	setp.ge.s32 	%p139, %r682, %r145;
	or.pred  	%p8, %p139, %p128;
	selp.u32 	%r683, 1, 0, %p8;
	add.s32 	%r684, %r667, 9;
	setp.ge.s32 	%p140, %r684, %r145;
	or.pred  	%p9, %p140, %p129;
	selp.u32 	%r685, 1, 0, %p9;
	add.s32 	%r686, %r667, 10;
	setp.ge.s32 	%p141, %r686, %r145;
	or.pred  	%p10, %p141, %p130;
	selp.u32 	%r687, 1, 0, %p10;
	bar.sync 	0;
	add.s32 	%r188, %r187, %r669;
	add.s32 	%r189, %r188, %r671;
	add.s32 	%r190, %r189, %r673;
	add.s32 	%r191, %r190, %r675;
	add.s32 	%r192, %r191, %r677;
	add.s32 	%r193, %r192, %r679;
	add.s32 	%r194, %r193, %r681;
	add.s32 	%r195, %r194, %r683;
	add.s32 	%r196, %r195, %r685;
	add.s32 	%r641, %r196, %r687;
	mov.b32 	%r639, 1;
	mov.b32 	%r664, 0;
	mov.b32 	%r666, -1;
	// begin inline asm
	{  .reg .s32 r0;  .reg .pred p;  shfl.sync.up.b32 r0|p, %r641, %r639, %r664, %r666;  @p add.s32 r0, r0, %r641;  mov.s32 %r637, r0;}
	// end inline asm
	mov.b32 	%r645, 2;
	// begin inline asm
	{  .reg .s32 r0;  .reg .pred p;  shfl.sync.up.b32 r0|p, %r637, %r645, %r664, %r666;  @p add.s32 r0, r0, %r637;  mov.s32 %r643, r0;}
	// end inline asm
	mov.b32 	%r651, 4;
	// begin inline asm
	{  .reg .s32 r0;  .reg .pred p;  shfl.sync.up.b32 r0|p, %r643, %r651, %r664, %r666;  @p add.s32 r0, r0, %r643;  mov.s32 %r649, r0;}
	// end inline asm
	mov.b32 	%r657, 8;
	// begin inline asm
	{  .reg .s32 r0;  .reg .pred p;  shfl.sync.up.b32 r0|p, %r649, %r657, %r664, %r666;  @p add.s32 r0, r0, %r649;  mov.s32 %r655, r0;}
	// end inline asm
	mov.b32 	%r663, 16;
	// begin inline asm
	{  .reg .s32 r0;  .reg .pred p;  shfl.sync.up.b32 r0|p, %r655, %r663, %r664, %r666;  @p add.s32 r0, r0, %r655;  mov.s32 %r661, r0;}
	// end inline asm
	setp.ne.s32 	%p142, %r627, 31;
	@%p142 bra 	$L__BB19_126;
	shl.b32 	%r688, %r172, 2;
	mov.u32 	%r689, _ZN6thrust24THRUST_300001_SM_1000_NS8cuda_cub4core6detail5shmemE;
	add.s32 	%r690, %r689, %r688;
	st.shared.u32 	[%r690], %r661;
$L__BB19_126:
	bar.sync 	0;
	ld.shared.v2.u32 	{%r199, %r200}, [_ZN6thrust24THRUST_300001_SM_1000_NS8cuda_cub4core6detail5shmemE];
	setp.lt.u32 	%p143, %r1161, 32;
	selp.b32 	%r691, 0, %r199, %p143;
	setp.eq.s32 	%p144, %r627, 0;
	sub.s32 	%r692, %r661, %r641;
	selp.b32 	%r693, 0, %r692, %p144;
	add.s32 	%r201, %r691, %r693;
	add.s32 	%r694, %r145, %r199;
	add.s32 	%r695, %r694, %r200;
	add.s32 	%r1190, %r695, -704;
	bar.sync 	0;
	setp.eq.s32 	%p145, %r187, 0;
	@%p145 bra 	$L__BB19_128;
	shl.b32 	%r696, %r201, 2;
	mov.u32 	%r697, _ZN6thrust24THRUST_300001_SM_1000_NS8cuda_cub4core6detail5shmemE;
	add.s32 	%r698, %r697, %r696;
	st.shared.u32 	[%r698], %r173;
$L__BB19_128:
	not.pred 	%p146, %p1;
	@%p146 bra 	$L__BB19_130;
	add.s32 	%r699, %r201, %r187;
	shl.b32 	%r700, %r699, 2;
	mov.u32 	%r701, _ZN6thrust24THRUST_300001_SM_1000_NS8cuda_cub4core6detail5shmemE;
	add.s32 	%r702, %r701, %r700;
	st.shared.u32 	[%r702], %r174;
$L__BB19_130:
	not.pred 	%p147, %p2;
	@%p147 bra 	$L__BB19_132;
	add.s32 	%r703, %r188, %r201;
	shl.b32 	%r704, %r703, 2;
	mov.u32 	%r705, _ZN6thrust24THRUST_300001_SM_1000_NS8cuda_cub4core6detail5shmemE;
	add.s32 	%r706, %r705, %r704;
	st.shared.u32 	[%r706], %r175;
$L__BB19_132:
	not.pred 	%p148, %p3;
	@%p148 bra 	$L__BB19_134;
	add.s32 	%r707, %r189, %r201;
	shl.b32 	%r708, %r707, 2;
	mov.u32 	%r709, _ZN6thrust24THRUST_300001_SM_1000_NS8cuda_cub4core6detail5shmemE;
	add.s32 	%r710, %r709, %r708;
	st.shared.u32 	[%r710], %r176;
$L__BB19_134:
	not.pred 	%p149, %p4;
	@%p149 bra 	$L__BB19_136;
	add.s32 	%r711, %r190, %r201;
	shl.b32 	%r712, %r711, 2;
	mov.u32 	%r713, _ZN6thrust24THRUST_300001_SM_1000_NS8cuda_cub4core6detail5shmemE;
	add.s32 	%r714, %r713, %r712;
	st.shared.u32 	[%r714], %r177;
$L__BB19_136:
	not.pred 	%p150, %p5;
	@%p150 bra 	$L__BB19_138;
	add.s32 	%r715, %r191, %r201;
	shl.b32 	%r716, %r715, 2;
	mov.u32 	%r717, _ZN6thrust24THRUST_300001_SM_1000_NS8cuda_cub4core6detail5shmemE;
	add.s32 	%r718, %r717, %r716;
	st.shared.u32 	[%r718], %r178;
$L__BB19_138:
	not.pred 	%p151, %p6;
	@%p151 bra 	$L__BB19_140;
	add.s32 	%r719, %r192, %r201;
	shl.b32 	%r720, %r719, 2;
	mov.u32 	%r721, _ZN6thrust24THRUST_300001_SM_1000_NS8cuda_cub4core6detail5shmemE;
	add.s32 	%r722, %r721, %r720;
	st.shared.u32 	[%r722], %r179;
$L__BB19_140:
	not.pred 	%p152, %p7;
	@%p152 bra 	$L__BB19_142;
	add.s32 	%r723, %r193, %r201;
	shl.b32 	%r724, %r723, 2;
	mov.u32 	%r725, _ZN6thrust24THRUST_300001_SM_1000_NS8cuda_cub4core6detail5shmemE;
	add.s32 	%r726, %r725, %r724;
	st.shared.u32 	[%r726], %r180;
$L__BB19_142:
	not.pred 	%p153, %p8;
	@%p153 bra 	$L__BB19_144;
	add.s32 	%r727, %r194, %r201;
	shl.b32 	%r728, %r727, 2;
	mov.u32 	%r729, _ZN6thrust24THRUST_300001_SM_1000_NS8cuda_cub4core6detail5shmemE;
	add.s32 	%r730, %r729, %r728;
	st.shared.u32 	[%r730], %r181;
$L__BB19_144:
	not.pred 	%p154, %p9;
	@%p154 bra 	$L__BB19_146;
	add.s32 	%r731, %r195, %r201;
	shl.b32 	%r732, %r731, 2;
	mov.u32 	%r733, _ZN6thrust24THRUST_300001_SM_1000_NS8cuda_cub4core6detail5shmemE;
	add.s32 	%r734, %r733, %r732;
	st.shared.u32 	[%r734], %r182;
$L__BB19_146:
	not.pred 	%p155, %p10;
	@%p155 bra 	$L__BB19_148;
	add.s32 	%r735, %r196, %r201;
	shl.b32 	%r736, %r735, 2;
	mov.u32 	%r737, _ZN6thrust24THRUST_300001_SM_1000_NS8cuda_cub4core6detail5shmemE;
	add.s32 	%r738, %r737, %r736;
	st.shared.u32 	[%r738], %r183;
$L__BB19_148:
	bar.sync 	0;
	setp.ge.s32 	%p156, %r1161, %r1190;
	@%p156 bra 	$L__BB19_155;
	add.s32 	%r739, %r200, %r199;
	add.s32 	%r740, %r739, %r342;
	sub.s32 	%r741, %r740, %r1161;
	add.s32 	%r203, %r741, -705;
	and.b32  	%r742, %r203, 192;
	setp.eq.s32 	%p157, %r742, 192;
	@%p157 bra 	$L__BB19_152;
	shr.u32 	%r743, %r203, 6;
	add.s32 	%r744, %r743, 1;
	and.b32  	%r745, %r744, 3;
	mul.wide.u32 	%rd80, %r1161, 4;
	add.s64 	%rd133, %rd3, %rd80;
	shl.b32 	%r746, %r1161, 2;
	mov.u32 	%r747, _ZN6thrust24THRUST_300001_SM_1000_NS8cuda_cub4core6detail5shmemE;
	add.s32 	%r1158, %r747, %r746;
	neg.s32 	%r1157, %r745;
	shl.b32 	%r748, %r744, 6;
	and.b32  	%r749, %r748, 192;
	add.s32 	%r1161, %r1161, %r749;
$L__BB19_151:
	.pragma "nounroll";
	ld.shared.u32 	%r750, [%r1158];
	st.global.u32 	[%rd133], %r750;
	add.s64 	%rd133, %rd133, 256;
	add.s32 	%r1158, %r1158, 256;
	add.s32 	%r1157, %r1157, 1;
	setp.ne.s32 	%p158, %r1157, 0;
	@%p158 bra 	$L__BB19_151;
$L__BB19_152:
	setp.lt.u32 	%p159, %r203, 192;
	@%p159 bra 	$L__BB19_155;
	mul.wide.u32 	%rd81, %r1161, 4;
	add.s64 	%rd82, %rd81, %rd3;
	add.s64 	%rd134, %rd82, 512;
	shl.b32 	%r751, %r1161, 2;
	mov.u32 	%r752, _ZN6thrust24THRUST_300001_SM_1000_NS8cuda_cub4core6detail5shmemE;
	add.s32 	%r753, %r751, %r752;
	add.s32 	%r1160, %r753, 512;
$L__BB19_154:
	ld.shared.u32 	%r754, [%r1160+-512];
	st.global.u32 	[%rd134+-512], %r754;
	ld.shared.u32 	%r755, [%r1160+-256];
	st.global.u32 	[%rd134+-256], %r755;
	ld.shared.u32 	%r756, [%r1160];
	st.global.u32 	[%rd134], %r756;
	ld.shared.u32 	%r757, [%r1160+256];
	st.global.u32 	[%rd134+256], %r757;
	add.s32 	%r1161, %r1161, 256;
	add.s64 	%rd134, %rd134, 1024;
	add.s32 	%r1160, %r1160, 1024;
	setp.lt.s32 	%p160, %r1161, %r1190;
	@%p160 bra 	$L__BB19_154;
$L__BB19_155:
	bar.sync 	0;
	bra.uni 	$L__BB19_239;
$L__BB19_156:
	mul.wide.u32 	%rd33, %r2, 4;
	add.s64 	%rd32, %rd2, %rd33;
	// begin inline asm
	ld.global.nc.u32 %r1172, [%rd32];
	// end inline asm
	mov.u32 	%r1189, %tid.x;
	and.b32  	%r346, %r1189, 31;
	and.b32  	%r347, %r1189, 992;
	mul.lo.s32 	%r348, %r347, 11;
	or.b32  	%r219, %r348, %r346;
	setp.ge.s32 	%p24, %r219, %r145;
	mov.u32 	%r1162, %r1172;
	@%p24 bra 	$L__BB19_158;
	add.s32 	%r350, %r219, %r2;
	mul.wide.u32 	%rd35, %r350, 4;
	add.s64 	%rd34, %rd2, %rd35;
	// begin inline asm
	ld.global.nc.u32 %r1162, [%rd34];
	// end inline asm
$L__BB19_158:
	add.s32 	%r351, %r219, 32;
	setp.ge.s32 	%p25, %r351, %r145;
	shl.b32 	%r352, %r219, 2;
	cvt.u64.u32 	%rd36, %r352;
	add.s64 	%rd24, %rd32, %rd36;
	mov.u32 	%r1163, %r1172;
	@%p25 bra 	$L__BB19_160;
	add.s64 	%rd37, %rd24, 128;
	// begin inline asm
	ld.global.nc.u32 %r1163, [%rd37];
	// end inline asm
$L__BB19_160:
	add.s32 	%r354, %r219, 64;
	setp.ge.s32 	%p26, %r354, %r145;
	mov.u32 	%r1164, %r1172;
	@%p26 bra 	$L__BB19_162;
	add.s64 	%rd38, %rd24, 256;
	// begin inline asm
	ld.global.nc.u32 %r1164, [%rd38];
	// end inline asm
$L__BB19_162:
	add.s32 	%r356, %r219, 96;
	setp.ge.s32 	%p27, %r356, %r145;
	mov.u32 	%r1165, %r1172;
	@%p27 bra 	$L__BB19_164;
	add.s64 	%rd39, %rd24, 384;
	// begin inline asm
	ld.global.nc.u32 %r1165, [%rd39];
	// end inline asm
$L__BB19_164:
	add.s32 	%r358, %r219, 128;
	setp.ge.s32 	%p28, %r358, %r145;
	mov.u32 	%r1166, %r1172;
	@%p28 bra 	$L__BB19_166;
	add.s64 	%rd40, %rd24, 512;
	// begin inline asm
	ld.global.nc.u32 %r1166, [%rd40];
	// end inline asm
$L__BB19_166:
	add.s32 	%r360, %r219, 160;
	setp.ge.s32 	%p29, %r360, %r145;
	mov.u32 	%r1167, %r1172;
	@%p29 bra 	$L__BB19_168;
	add.s64 	%rd41, %rd24, 640;
	// begin inline asm
	ld.global.nc.u32 %r1167, [%rd41];
	// end inline asm
$L__BB19_168:
	add.s32 	%r362, %r219, 192;
	setp.ge.s32 	%p30, %r362, %r145;
	mov.u32 	%r1168, %r1172;
	@%p30 bra 	$L__BB19_170;
	add.s64 	%rd42, %rd24, 768;
	// begin inline asm
	ld.global.nc.u32 %r1168, [%rd42];
	// end inline asm
$L__BB19_170:
	add.s32 	%r364, %r219, 224;
	setp.ge.s32 	%p31, %r364, %r145;
	mov.u32 	%r1169, %r1172;
	@%p31 bra 	$L__BB19_172;
	add.s64 	%rd43, %rd24, 896;
	// begin inline asm
	ld.global.nc.u32 %r1169, [%rd43];
	// end inline asm
$L__BB19_172:
	add.s32 	%r366, %r219, 256;
	setp.ge.s32 	%p32, %r366, %r145;
	mov.u32 	%r1170, %r1172;
	@%p32 bra 	$L__BB19_174;
	add.s64 	%rd44, %rd24, 1024;
	// begin inline asm
	ld.global.nc.u32 %r1170, [%rd44];
	// end inline asm
$L__BB19_174:
	add.s32 	%r368, %r219, 288;
	setp.ge.s32 	%p33, %r368, %r145;
	mov.u32 	%r1171, %r1172;
	@%p33 bra 	$L__BB19_176;
	add.s64 	%rd45, %rd24, 1152;
	// begin inline asm
	ld.global.nc.u32 %r1171, [%rd45];
	// end inline asm
$L__BB19_176:
	add.s32 	%r370, %r219, 320;
	setp.ge.s32 	%p34, %r370, %r145;
	@%p34 bra 	$L__BB19_178;
	add.s64 	%rd46, %rd24, 1280;
	// begin inline asm
	ld.global.nc.u32 %r1172, [%rd46];
	// end inline asm
$L__BB19_178:
	// begin inline asm
	mov.u32 %r372, %laneid;
	// end inline asm
	shr.u32 	%r243, %r1189, 5;
	mad.lo.s32 	%r374, %r243, 352, %r372;
	shl.b32 	%r375, %r374, 2;
	mov.u32 	%r376, _ZN6thrust24THRUST_300001_SM_1000_NS8cuda_cub4core6detail5shmemE;
	add.s32 	%r377, %r376, %r375;
	st.shared.u32 	[%r377], %r1162;
	st.shared.u32 	[%r377+128], %r1163;
	st.shared.u32 	[%r377+256], %r1164;
	st.shared.u32 	[%r377+384], %r1165;
	st.shared.u32 	[%r377+512], %r1166;
	st.shared.u32 	[%r377+640], %r1167;
	st.shared.u32 	[%r377+768], %r1168;
	st.shared.u32 	[%r377+896], %r1169;
	st.shared.u32 	[%r377+1024], %r1170;
	st.shared.u32 	[%r377+1152], %r1171;
	st.shared.u32 	[%r377+1280], %r1172;
	bar.warp.sync 	-1;
	mad.lo.s32 	%r378, %r372, 40, %r377;
	ld.shared.u32 	%r244, [%r378];
	ld.shared.u32 	%r245, [%r378+4];
	ld.shared.u32 	%r246, [%r378+8];
	ld.shared.u32 	%r247, [%r378+12];
	ld.shared.u32 	%r248, [%r378+16];
	ld.shared.u32 	%r249, [%r378+20];
	ld.shared.u32 	%r250, [%r378+24];
	ld.shared.u32 	%r251, [%r378+28];
	ld.shared.u32 	%r252, [%r378+32];
	ld.shared.u32 	%r253, [%r378+36];
	ld.shared.u32 	%r254, [%r378+40];
	bar.sync 	0;
	mul.wide.s32 	%rd48, %r2, 4;
	add.s64 	%rd49, %rd2, %rd48;
	add.s64 	%rd47, %rd49, -4;
	// begin inline asm
	ld.global.nc.u32 %r1173, [%rd47];
	// end inline asm
	shl.b32 	%r379, %r1189, 2;
	add.s32 	%r380, %r376, %r379;
	add.s32 	%r256, %r380, 304;
	st.shared.u32 	[%r380+304], %r254;
	bar.sync 	0;
	setp.eq.s32 	%p35, %r1189, 0;
	@%p35 bra 	$L__BB19_180;
	ld.shared.u32 	%r1173, [%r256+-4];
$L__BB19_180:
	setp.ne.s32 	%p36, %r1173, %r244;
	setp.ne.s32 	%p37, %r244, %r245;
	setp.ne.s32 	%p38, %r245, %r246;
	setp.ne.s32 	%p39, %r246, %r247;
	setp.ne.s32 	%p40, %r247, %r248;
	setp.ne.s32 	%p41, %r248, %r249;
	setp.ne.s32 	%p42, %r249, %r250;
	setp.ne.s32 	%p43, %r250, %r251;
	setp.ne.s32 	%p44, %r251, %r252;
	setp.ne.s32 	%p45, %r252, %r253;
	setp.ne.s32 	%p46, %r253, %r254;
	mul.lo.s32 	%r411, %r1189, 11;
	setp.ge.s32 	%p47, %r411, %r145;
	or.pred  	%p11, %p47, %p36;
	selp.u32 	%r259, 1, 0, %p11;
	add.s32 	%r412, %r411, 1;
	setp.ge.s32 	%p48, %r412, %r145;
	or.pred  	%p12, %p48, %p37;
	selp.u32 	%r413, 1, 0, %p12;
	add.s32 	%r414, %r411, 2;
	setp.ge.s32 	%p49, %r414, %r145;
	or.pred  	%p13, %p49, %p38;
	selp.u32 	%r415, 1, 0, %p13;
	add.s32 	%r416, %r411, 3;
	setp.ge.s32 	%p50, %r416, %r145;
	or.pred  	%p14, %p50, %p39;
	selp.u32 	%r417, 1, 0, %p14;
	add.s32 	%r418, %r411, 4;
	setp.ge.s32 	%p51, %r418, %r145;
	or.pred  	%p15, %p51, %p40;
	selp.u32 	%r419, 1, 0, %p15;
	add.s32 	%r420, %r411, 5;
	setp.ge.s32 	%p52, %r420, %r145;
	or.pred  	%p16, %p52, %p41;
	selp.u32 	%r421, 1, 0, %p16;
	add.s32 	%r422, %r411, 6;
	setp.ge.s32 	%p53, %r422, %r145;
	or.pred  	%p17, %p53, %p42;
	selp.u32 	%r423, 1, 0, %p17;
	add.s32 	%r424, %r411, 7;
	setp.ge.s32 	%p54, %r424, %r145;
	or.pred  	%p18, %p54, %p43;
	selp.u32 	%r425, 1, 0, %p18;
	add.s32 	%r426, %r411, 8;
	setp.ge.s32 	%p55, %r426, %r145;
	or.pred  	%p19, %p55, %p44;
	selp.u32 	%r427, 1, 0, %p19;
	add.s32 	%r428, %r411, 9;
	setp.ge.s32 	%p56, %r428, %r145;
	or.pred  	%p20, %p56, %p45;
	selp.u32 	%r429, 1, 0, %p20;
	add.s32 	%r430, %r411, 10;
	setp.ge.s32 	%p57, %r430, %r145;
	or.pred  	%p21, %p57, %p46;
	selp.u32 	%r431, 1, 0, %p21;
	bar.sync 	0;
	add.s32 	%r260, %r413, %r259;
	add.s32 	%r261, %r260, %r415;
	add.s32 	%r262, %r261, %r417;
	add.s32 	%r263, %r262, %r419;
	add.s32 	%r264, %r263, %r421;
	add.s32 	%r265, %r264, %r423;
	add.s32 	%r266, %r265, %r425;
	add.s32 	%r267, %r266, %r427;
	add.s32 	%r268, %r267, %r429;
	add.s32 	%r385, %r268, %r431;
	mov.b32 	%r383, 1;
	mov.b32 	%r408, 0;
	mov.b32 	%r410, -1;
	// begin inline asm
	{  .reg .s32 r0;  .reg .pred p;  shfl.sync.up.b32 r0|p, %r385, %r383, %r408, %r410;  @p add.s32 r0, r0, %r385;  mov.s32 %r381, r0;}
	// end inline asm
	mov.b32 	%r389, 2;
	// begin inline asm
	{  .reg .s32 r0;  .reg .pred p;  shfl.sync.up.b32 r0|p, %r381, %r389, %r408, %r410;  @p add.s32 r0, r0, %r381;  mov.s32 %r387, r0;}
	// end inline asm
	mov.b32 	%r395, 4;
	// begin inline asm
	{  .reg .s32 r0;  .reg .pred p;  shfl.sync.up.b32 r0|p, %r387, %r395, %r408, %r410;  @p add.s32 r0, r0, %r387;  mov.s32 %r393, r0;}
	// end inline asm
	mov.b32 	%r401, 8;
	// begin inline asm
	{  .reg .s32 r0;  .reg .pred p;  shfl.sync.up.b32 r0|p, %r393, %r401, %r408, %r410;  @p add.s32 r0, r0, %r393;  mov.s32 %r399, r0;}
	// end inline asm
	mov.b32 	%r407, 16;
	// begin inline asm
	{  .reg .s32 r0;  .reg .pred p;  shfl.sync.up.b32 r0|p, %r399, %r407, %r408, %r410;  @p add.s32 r0, r0, %r399;  mov.s32 %r405, r0;}
	// end inline asm
	setp.ne.s32 	%p58, %r372, 31;
	@%p58 bra 	$L__BB19_182;
	shl.b32 	%r432, %r243, 2;
	mov.u32 	%r433, _ZN6thrust24THRUST_300001_SM_1000_NS8cuda_cub4core6detail5shmemE;
	add.s32 	%r434, %r433, %r432;
	st.shared.u32 	[%r434], %r405;
$L__BB19_182:
	sub.s32 	%r435, %r405, %r385;
	bar.sync 	0;
	ld.shared.v2.u32 	{%r436, %r437}, [_ZN6thrust24THRUST_300001_SM_1000_NS8cuda_cub4core6detail5shmemE];
	add.s32 	%r271, %r437, %r436;
	setp.gt.u32 	%p59, %r1189, 31;
	setp.lt.u32 	%p60, %r1189, 32;
	setp.eq.s32 	%p61, %r372, 0;
	selp.b32 	%r438, 0, %r435, %p61;
	add.s32 	%r1181, %r436, %r438;
	selp.b32 	%r273, %r435, %r1181, %p60;
	@%p59 bra 	$L__BB19_207;
	setp.ne.s32 	%p62, %r1189, 0;
	mul.wide.u32 	%rd50, %r1, 8;
	add.s64 	%rd25, %rd1, %rd50;
	@%p62 bra 	$L__BB19_185;
	st.shared.u32 	[_ZN6thrust24THRUST_300001_SM_1000_NS8cuda_cub4core6detail5shmemE+44], %r271;
	add.s64 	%rd51, %rd25, 256;
	mov.b32 	%r439, 100;
	// begin inline asm
	st.relaxed.gpu.v2.u32 [%rd51], {%r439, %r271};
	// end inline asm
$L__BB19_185:
	not.b32 	%r274, %r1189;
	mov.u32 	%r275, %nctaid.x;
	setp.gt.u32 	%p63, %r275, 499;
	@%p63 bra 	$L__BB19_187;
	membar.cta;
	bra.uni 	$L__BB19_188;
$L__BB19_187:
	mov.b32 	%r441, 450;
	// begin inline asm
	nanosleep.u32 %r441;
	// end inline asm
$L__BB19_188:
	mul.wide.s32 	%rd53, %r274, 8;
	add.s64 	%rd54, %rd25, %rd53;
	add.s64 	%rd52, %rd54, 256;
	// begin inline asm
	ld.relaxed.gpu.v2.u32 {%r1179, %r1175}, [%rd52];
	// end inline asm
$L__BB19_189:
	setp.eq.s32 	%p64, %r1179, 99;
	mov.b32 	%r444, -1;
	vote.sync.any.pred 	%p65, %p64, %r444;
	not.pred 	%p66, %p65;
	@%p66 bra 	$L__BB19_194;
	setp.gt.u32 	%p107, %r275, 499;
	@%p107 bra 	$L__BB19_192;
	membar.cta;
	bra.uni 	$L__BB19_193;
$L__BB19_192:
	mov.b32 	%r597, 350;
	// begin inline asm
	nanosleep.u32 %r597;
	// end inline asm
$L__BB19_193:
	// begin inline asm
	ld.relaxed.gpu.v2.u32 {%r1179, %r1175}, [%rd52];
	// end inline asm
	bra.uni 	$L__BB19_189;
$L__BB19_194:
	setp.eq.s32 	%p67, %r1179, 101;
	mov.b32 	%r471, -1;
	vote.sync.ballot.b32 	%r472, %p67, %r471;
	// begin inline asm
	mov.u32 %r446, %lanemask_ge;
	// end inline asm
	and.b32  	%r473, %r472, %r446;
	or.b32  	%r474, %r473, -2147483648;
	add.s32 	%r475, %r474, -1;
	not.b32 	%r476, %r474;
	and.b32  	%r477, %r476, %r475;
	popc.b32 	%r450, %r477;
	mov.b32 	%r449, 1;
	// begin inline asm
	shfl.sync.down.b32 %r447, %r1175, %r449, %r450, %r471;
	// end inline asm
	setp.lt.s32 	%p69, %r372, %r450;
	selp.b32 	%r478, %r447, 0, %p69;
	add.s32 	%r453, %r478, %r1175;
	mov.b32 	%r454, 2;
	// begin inline asm
	shfl.sync.down.b32 %r452, %r453, %r454, %r450, %r471;
	// end inline asm
	add.s32 	%r285, %r372, 2;
	setp.gt.s32 	%p70, %r285, %r450;
	selp.b32 	%r479, 0, %r452, %p70;
	add.s32 	%r458, %r453, %r479;
	mov.b32 	%r459, 4;
	// begin inline asm
	shfl.sync.down.b32 %r457, %r458, %r459, %r450, %r471;
	// end inline asm
	add.s32 	%r286, %r372, 4;
	setp.gt.s32 	%p71, %r286, %r450;
	selp.b32 	%r480, 0, %r457, %p71;
	add.s32 	%r463, %r458, %r480;
	mov.b32 	%r464, 8;
	// begin inline asm
	shfl.sync.down.b32 %r462, %r463, %r464, %r450, %r471;
	// end inline asm
	add.s32 	%r287, %r372, 8;
	setp.gt.s32 	%p72, %r287, %r450;
	selp.b32 	%r481, 0, %r462, %p72;
	add.s32 	%r468, %r463, %r481;
	mov.b32 	%r469, 16;
	// begin inline asm
	shfl.sync.down.b32 %r467, %r468, %r469, %r450, %r471;
	// end inline asm
	add.s32 	%r288, %r372, 16;
	setp.gt.s32 	%p73, %r288, %r450;
	selp.b32 	%r482, 0, %r467, %p73;
	add.s32 	%r1176, %r468, %r482;
	add.s32 	%r1178, %r1, %r274;
	add.s64 	%rd27, %rd1, 256;
$L__BB19_195:
	setp.ne.s32 	%p74, %r1179, 101;
	mov.b32 	%r483, -1;
	vote.sync.all.pred 	%p75, %p74, %r483;
	not.pred 	%p76, %p75;
	@%p76 bra 	$L__BB19_203;
	mul.wide.s32 	%rd61, %r1178, 8;
	add.s64 	%rd62, %rd27, %rd61;
	add.s64 	%rd60, %rd62, -256;
	// begin inline asm
	ld.relaxed.gpu.v2.u32 {%r1179, %r1180}, [%rd60];
	// end inline asm
$L__BB19_197:
	setp.eq.s32 	%p96, %r1179, 99;
	mov.b32 	%r555, -1;
	vote.sync.any.pred 	%p97, %p96, %r555;
	not.pred 	%p98, %p97;
	@%p98 bra 	$L__BB19_202;
	setp.gt.u32 	%p106, %r275, 499;
	@%p106 bra 	$L__BB19_200;
	membar.cta;
	bra.uni 	$L__BB19_201;
$L__BB19_200:
	mov.b32 	%r594, 350;
	// begin inline asm
	nanosleep.u32 %r594;
	// end inline asm
$L__BB19_201:
	// begin inline asm
	ld.relaxed.gpu.v2.u32 {%r1179, %r1180}, [%rd60];
	// end inline asm
	bra.uni 	$L__BB19_197;
$L__BB19_202:
	setp.eq.s32 	%p99, %r1179, 101;
	mov.b32 	%r581, -1;
	vote.sync.ballot.b32 	%r582, %p99, %r581;
	and.b32  	%r583, %r582, %r446;
	or.b32  	%r584, %r583, -2147483648;
	add.s32 	%r585, %r584, -1;
	not.b32 	%r586, %r584;
	and.b32  	%r587, %r586, %r585;
	popc.b32 	%r560, %r587;
	mov.b32 	%r559, 1;
	// begin inline asm
	shfl.sync.down.b32 %r557, %r1180, %r559, %r560, %r581;
	// end inline asm
	setp.lt.s32 	%p101, %r372, %r560;
	selp.b32 	%r588, %r557, 0, %p101;
	add.s32 	%r563, %r588, %r1180;
	mov.b32 	%r564, 2;
	// begin inline asm
	shfl.sync.down.b32 %r562, %r563, %r564, %r560, %r581;
	// end inline asm
	setp.gt.s32 	%p102, %r285, %r560;
	selp.b32 	%r589, 0, %r562, %p102;
	add.s32 	%r568, %r563, %r589;
	mov.b32 	%r569, 4;
	// begin inline asm
	shfl.sync.down.b32 %r567, %r568, %r569, %r560, %r581;
	// end inline asm
	setp.gt.s32 	%p103, %r286, %r560;
	selp.b32 	%r590, 0, %r567, %p103;
	add.s32 	%r573, %r568, %r590;
	mov.b32 	%r574, 8;
	// begin inline asm
	shfl.sync.down.b32 %r572, %r573, %r574, %r560, %r581;
	// end inline asm
	setp.gt.s32 	%p104, %r287, %r560;
	selp.b32 	%r591, 0, %r572, %p104;
	add.s32 	%r578, %r573, %r591;
	mov.b32 	%r579, 16;
	// begin inline asm
	shfl.sync.down.b32 %r577, %r578, %r579, %r560, %r581;
	// end inline asm
	setp.gt.s32 	%p105, %r288, %r560;
	selp.b32 	%r592, 0, %r577, %p105;
	add.s32 	%r593, %r592, %r1176;
	add.s32 	%r1176, %r593, %r578;
	add.s32 	%r1178, %r1178, -32;
	bra.uni 	$L__BB19_195;
$L__BB19_203:
	setp.ne.s32 	%p77, %r1189, 0;
	@%p77 bra 	$L__BB19_205;
	add.s32 	%r486, %r1176, %r271;
	add.s64 	%rd55, %rd25, 256;
	mov.b32 	%r485, 101;
	// begin inline asm
	st.relaxed.gpu.v2.u32 [%rd55], {%r485, %r486};
	// end inline asm
	st.shared.u32 	[_ZN6thrust24THRUST_300001_SM_1000_NS8cuda_cub4core6detail5shmemE+36], %r1176;
	st.shared.u32 	[_ZN6thrust24THRUST_300001_SM_1000_NS8cuda_cub4core6detail5shmemE+40], %r486;
$L__BB19_205:
	setp.ne.s32 	%p78, %r372, 0;
	mov.u32 	%r1181, %r273;
	@%p78 bra 	$L__BB19_207;
	st.shared.u32 	[_ZN6thrust24THRUST_300001_SM_1000_NS8cuda_cub4core6detail5shmemE+12], %r1176;
	mov.u32 	%r1181, %r1176;
$L__BB19_207:
	setp.eq.s32 	%p79, %r1189, 0;
	bar.sync 	0;
	@%p79 bra 	$L__BB19_209;
	ld.shared.u32 	%r487, [_ZN6thrust24THRUST_300001_SM_1000_NS8cuda_cub4core6detail5shmemE+12];
	add.s32 	%r1181, %r487, %r1181;
$L__BB19_209:
	add.s32 	%r307, %r1181, %r259;
	add.s32 	%r308, %r260, %r1181;
	add.s32 	%r309, %r261, %r1181;
	add.s32 	%r310, %r262, %r1181;
	add.s32 	%r311, %r263, %r1181;
	add.s32 	%r312, %r264, %r1181;
	add.s32 	%r313, %r265, %r1181;
	add.s32 	%r314, %r266, %r1181;
	add.s32 	%r315, %r267, %r1181;
	add.s32 	%r316, %r268, %r1181;
	ld.shared.v2.u32 	{%r488, %r317}, [_ZN6thrust24THRUST_300001_SM_1000_NS8cuda_cub4core6detail5shmemE+40];
	ld.shared.u32 	%r318, [_ZN6thrust24THRUST_300001_SM_1000_NS8cuda_cub4core6detail5shmemE+36];
	sub.s32 	%r489, 704, %r145;
	sub.s32 	%r319, %r317, %r489;
	sub.s32 	%r1190, %r488, %r489;
	bar.sync 	0;
	not.pred 	%p80, %p11;
	@%p80 bra 	$L__BB19_211;
	sub.s32 	%r490, %r1181, %r318;
	shl.b32 	%r491, %r490, 2;
	mov.u32 	%r492, _ZN6thrust24THRUST_300001_SM_1000_NS8cuda_cub4core6detail5shmemE;
	add.s32 	%r493, %r492, %r491;
	st.shared.u32 	[%r493], %r244;
$L__BB19_211:
	not.pred 	%p81, %p12;
	@%p81 bra 	$L__BB19_213;
	sub.s32 	%r494, %r307, %r318;
	shl.b32 	%r495, %r494, 2;
	mov.u32 	%r496, _ZN6thrust24THRUST_300001_SM_1000_NS8cuda_cub4core6detail5shmemE;
	add.s32 	%r497, %r496, %r495;
	st.shared.u32 	[%r497], %r245;
$L__BB19_213:
	not.pred 	%p82, %p13;
	@%p82 bra 	$L__BB19_215;
	sub.s32 	%r498, %r308, %r318;
	shl.b32 	%r499, %r498, 2;
	mov.u32 	%r500, _ZN6thrust24THRUST_300001_SM_1000_NS8cuda_cub4core6detail5shmemE;
	add.s32 	%r501, %r500, %r499;
	st.shared.u32 	[%r501], %r246;
$L__BB19_215:
	not.pred 	%p83, %p14;
	@%p83 bra 	$L__BB19_217;
	sub.s32 	%r502, %r309, %r318;
	shl.b32 	%r503, %r502, 2;
	mov.u32 	%r504, _ZN6thrust24THRUST_300001_SM_1000_NS8cuda_cub4core6detail5shmemE;
	add.s32 	%r505, %r504, %r503;
	st.shared.u32 	[%r505], %r247;
$L__BB19_217:
	not.pred 	%p84, %p15;
	@%p84 bra 	$L__BB19_219;
	sub.s32 	%r506, %r310, %r318;
	shl.b32 	%r507, %r506, 2;
	mov.u32 	%r508, _ZN6thrust24THRUST_300001_SM_1000_NS8cuda_cub4core6detail5shmemE;
	add.s32 	%r509, %r508, %r507;
	st.shared.u32 	[%r509], %r248;
$L__BB19_219:
	not.pred 	%p85, %p16;
	@%p85 bra 	$L__BB19_221;
	sub.s32 	%r510, %r311, %r318;
	shl.b32 	%r511, %r510, 2;
	mov.u32 	%r512, _ZN6thrust24THRUST_300001_SM_1000_NS8cuda_cub4core6detail5shmemE;
	add.s32 	%r513, %r512, %r511;
	st.shared.u32 	[%r513], %r249;
$L__BB19_221:
	not.pred 	%p86, %p17;
	@%p86 bra 	$L__BB19_223;
	sub.s32 	%r514, %r312, %r318;
	shl.b32 	%r515, %r514, 2;
	mov.u32 	%r516, _ZN6thrust24THRUST_300001_SM_1000_NS8cuda_cub4core6detail5shmemE;
	add.s32 	%r517, %r516, %r515;
	st.shared.u32 	[%r517], %r250;
$L__BB19_223:
	not.pred 	%p87, %p18;
	@%p87 bra 	$L__BB19_225;
	sub.s32 	%r518, %r313, %r318;
	shl.b32 	%r519, %r518, 2;
	mov.u32 	%r520, _ZN6thrust24THRUST_300001_SM_1000_NS8cuda_cub4core6detail5shmemE;
	add.s32 	%r521, %r520, %r519;
	st.shared.u32 	[%r521], %r251;
$L__BB19_225:
	not.pred 	%p88, %p19;
	@%p88 bra 	$L__BB19_227;
	sub.s32 	%r522, %r314, %r318;
	shl.b32 	%r523, %r522, 2;
	mov.u32 	%r524, _ZN6thrust24THRUST_300001_SM_1000_NS8cuda_cub4core6detail5shmemE;
	add.s32 	%r525, %r524, %r523;
	st.shared.u32 	[%r525], %r252;
$L__BB19_227:
	not.pred 	%p89, %p20;
	@%p89 bra 	$L__BB19_229;
	sub.s32 	%r526, %r315, %r318;
	shl.b32 	%r527, %r526, 2;
	mov.u32 	%r528, _ZN6thrust24THRUST_300001_SM_1000_NS8cuda_cub4core6detail5shmemE;
	add.s32 	%r529, %r528, %r527;
	st.shared.u32 	[%r529], %r253;
$L__BB19_229:
	not.pred 	%p90, %p21;
	@%p90 bra 	$L__BB19_231;
	sub.s32 	%r530, %r316, %r318;
	shl.b32 	%r531, %r530, 2;
	mov.u32 	%r532, _ZN6thrust24THRUST_300001_SM_1000_NS8cuda_cub4core6detail5shmemE;
	add.s32 	%r533, %r532, %r531;
	st.shared.u32 	[%r533], %r254;
$L__BB19_231:
	bar.sync 	0;
	setp.ge.s32 	%p91, %r1189, %r319;
	@%p91 bra 	$L__BB19_238;
	add.s32 	%r534, %r317, %r342;
	add.s32 	%r535, %r1189, %r2;
	sub.s32 	%r536, %r534, %r535;
	add.s32 	%r321, %r536, -705;
	and.b32  	%r537, %r321, 192;
	setp.eq.s32 	%p92, %r537, 192;
	@%p92 bra 	$L__BB19_235;
	shr.u32 	%r538, %r321, 6;
	add.s32 	%r539, %r538, 1;
	and.b32  	%r540, %r539, 3;
	add.s32 	%r1185, %r1189, %r318;
	shl.b32 	%r541, %r1189, 2;
	mov.u32 	%r542, _ZN6thrust24THRUST_300001_SM_1000_NS8cuda_cub4core6detail5shmemE;
	add.s32 	%r1184, %r542, %r541;
	neg.s32 	%r1183, %r540;
	shl.b32 	%r543, %r539, 6;
	and.b32  	%r544, %r543, 192;
	add.s32 	%r1189, %r1189, %r544;
$L__BB19_234:
	.pragma "nounroll";
	mul.wide.s32 	%rd56, %r1185, 4;
	add.s64 	%rd57, %rd3, %rd56;
	ld.shared.u32 	%r545, [%r1184];
	st.global.u32 	[%rd57], %r545;
	add.s32 	%r1185, %r1185, 64;
	add.s32 	%r1184, %r1184, 256;
	add.s32 	%r1183, %r1183, 1;
	setp.ne.s32 	%p93, %r1183, 0;
	@%p93 bra 	$L__BB19_234;
$L__BB19_235:
	setp.lt.u32 	%p94, %r321, 192;
	@%p94 bra 	$L__BB19_238;
	add.s64 	%rd29, %rd3, 512;
	add.s32 	%r1188, %r1189, %r318;
	shl.b32 	%r546, %r1189, 2;
	mov.u32 	%r547, _ZN6thrust24THRUST_300001_SM_1000_NS8cuda_cub4core6detail5shmemE;
	add.s32 	%r548, %r546, %r547;
	add.s32 	%r1187, %r548, 512;
$L__BB19_237:
	mul.wide.s32 	%rd58, %r1188, 4;
	add.s64 	%rd59, %rd29, %rd58;
	ld.shared.u32 	%r549, [%r1187+-512];
	st.global.u32 	[%rd59+-512], %r549;
	ld.shared.u32 	%r550, [%r1187+-256];
	st.global.u32 	[%rd59+-256], %r550;
	ld.shared.u32 	%r551, [%r1187];
	st.global.u32 	[%rd59], %r551;
	ld.shared.u32 	%r552, [%r1187+256];
	st.global.u32 	[%rd59+256], %r552;
	add.s32 	%r1189, %r1189, 256;
	add.s32 	%r1188, %r1188, 256;
	add.s32 	%r1187, %r1187, 1024;
	setp.lt.s32 	%p95, %r1189, %r319;
	@%p95 bra 	$L__BB19_237;
$L__BB19_238:
	bar.sync 	0;
$L__BB19_239:
	mov.u32 	%r758, %tid.x;
	setp.ne.s32 	%p161, %r758, 0;
	@%p161 bra 	$L__BB19_241;
	ld.param.u64 	%rd130, [_ZN6thrust24THRUST_300001_SM_1000_NS8cuda_cub4core6detail13_kernel_agentINS1_8__unique11UniqueAgentINS0_6detail15normal_iteratorINS0_10device_ptrIiEEEESB_N4cuda3std3__48equal_toIiEEiPiEEJSB_SB_SG_SH_iN3cub18CUB_300001_SM_100013ScanTileStateIiLb1EEEmEEEvDpT0__param_3];
	cvta.to.global.u64 	%rd83, %rd130;
	st.global.u32 	[%rd83], %r1190;
$L__BB19_241:
	ret;

}
	// .globl	_ZN3cub18CUB_300001_SM_10006detail11EmptyKernelIvEEvv
.visible .entry _ZN3cub18CUB_300001_SM_10006detail11EmptyKernelIvEEvv()
{


	ret;

}
	// .globl	_ZN3cub18CUB_300001_SM_10006detail8for_each13static_kernelINS2_12policy_hub_t12policy_500_tEmN6thrust24THRUST_300001_SM_1000_NS8cuda_cub20__uninitialized_fill7functorINS7_10device_ptrIiEEiEEEEvT0_T1_
.visible .entry _ZN3cub18CUB_300001_SM_10006detail8for_each13static_kernelINS2_12policy_hub_t12policy_500_tEmN6thrust24THRUST_300001_SM_1000_NS8cuda_cub20__uninitialized_fill7functorINS7_10device_ptrIiEEiEEEEvT0_T1_(
	.param .u64 _ZN3cub18CUB_300001_SM_10006detail8for_each13static_kernelINS2_12policy_hub_t12policy_500_tEmN6thrust24THRUST_300001_SM_1000_NS8cuda_cub20__uninitialized_fill7functorINS7_10device_ptrIiEEiEEEEvT0_T1__param_0,
	.param .align 8 .b8 _ZN3cub18CUB_300001_SM_10006detail8for_each13static_kernelINS2_12policy_hub_t12policy_500_tEmN6thrust24THRUST_300001_SM_1000_NS8cuda_cub20__uninitialized_fill7functorINS7_10device_ptrIiEEiEEEEvT0_T1__param_1[16]
)
.maxntid 256
{
	.reg .pred 	%p<4>;
	.reg .b16 	%rs<5>;
	.reg .b32 	%r<12>;
	.reg .b64 	%rd<16>;

	ld.param.u32 	%r3, [_ZN3cub18CUB_300001_SM_10006detail8for_each13static_kernelINS2_12policy_hub_t12policy_500_tEmN6thrust24THRUST_300001_SM_1000_NS8cuda_cub20__uninitialized_fill7functorINS7_10device_ptrIiEEiEEEEvT0_T1__param_1+8];
	ld.param.u64 	%rd4, [_ZN3cub18CUB_300001_SM_10006detail8for_each13static_kernelINS2_12policy_hub_t12policy_500_tEmN6thrust24THRUST_300001_SM_1000_NS8cuda_cub20__uninitialized_fill7functorINS7_10device_ptrIiEEiEEEEvT0_T1__param_1];
	ld.param.u64 	%rd5, [_ZN3cub18CUB_300001_SM_10006detail8for_each13static_kernelINS2_12policy_hub_t12policy_500_tEmN6thrust24THRUST_300001_SM_1000_NS8cuda_cub20__uninitialized_fill7functorINS7_10device_ptrIiEEiEEEEvT0_T1__param_0];
	mov.u32 	%r9, %ctaid.x;
	mul.wide.u32 	%rd1, %r9, 512;
	sub.s64 	%rd2, %rd5, %rd1;
	setp.lt.u64 	%p1, %rd2, 512;
	@%p1 bra 	$L__BB21_2;
	mov.u32 	%r11, %tid.x;
	cvta.to.global.u64 	%rd11, %rd4;
	cvt.u64.u32 	%rd12, %r11;
	add.s64 	%rd13, %rd1, %rd12;
	shl.b64 	%rd14, %rd13, 2;
	add.s64 	%rd15, %rd11, %rd14;
	st.global.u32 	[%rd15], %r3;
	st.global.u32 	[%rd15+1024], %r3;
	bra.uni 	$L__BB21_6;
$L__BB21_2:
	cvta.to.global.u64 	%rd6, %rd4;
	mov.u32 	%r2, %tid.x;
	cvt.u64.u32 	%rd7, %r2;
	setp.le.u64 	%p2, %rd2, %rd7;
	add.s64 	%rd8, %rd1, %rd7;
	shl.b64 	%rd9, %rd8, 2;
	add.s64 	%rd3, %rd6, %rd9;
	@%p2 bra 	$L__BB21_4;
	st.global.u32 	[%rd3], %r3;
$L__BB21_4:
	add.s32 	%r10, %r2, 256;
	cvt.u64.u32 	%rd10, %r10;
	setp.le.u64 	%p3, %rd2, %rd10;
	@%p3 bra 	$L__BB21_6;
	st.global.u32 	[%rd3+1024], %r3;
$L__BB21_6:
	ret;

}
	// .globl	_ZN3cub18CUB_300001_SM_10006detail10merge_sort30DeviceMergeSortBlockSortKernelINS2_10policy_hubIP9EdgeTupleE9Policy600ES6_PNS0_8NullTypeES6_SA_j14EdgeComparatorS5_S9_EEvbT0_T1_T2_T3_T4_PT6_PT7_T5_NS1_7vsmem_tE
.visible .entry _ZN3cub18CUB_300001_SM_10006detail10merge_sort30DeviceMergeSortBlockSortKernelINS2_10policy_hubIP9EdgeTupleE9Policy600ES6_PNS0_8NullTypeES6_SA_j14EdgeComparatorS5_S9_EEvbT0_T1_T2_T3_T4_PT6_PT7_T5_NS1_7vsmem_tE(
	.param .u8 _ZN3cub18CUB_300001_SM_10006detail10merge_sort30DeviceMergeSortBlockSortKernelINS2_10policy_hubIP9EdgeTupleE9Policy600ES6_PNS0_8NullTypeES6_SA_j14EdgeComparatorS5_S9_EEvbT0_T1_T2_T3_T4_PT6_PT7_T5_NS1_7vsmem_tE_param_0,
	.param .u64 .ptr .align 1 _ZN3cub18CUB_300001_SM_10006detail10merge_sort30DeviceMergeSortBlockSortKernelINS2_10policy_hubIP9EdgeTupleE9Policy600ES6_PNS0_8NullTypeES6_SA_j14EdgeComparatorS5_S9_EEvbT0_T1_T2_T3_T4_PT6_PT7_T5_NS1_7vsmem_tE_param_1,
	.param .u64 .ptr .align 1 _ZN3cub18CUB_300001_SM_10006detail10merge_sort30DeviceMergeSortBlockSortKernelINS2_10policy_hubIP9EdgeTupleE9Policy600ES6_PNS0_8NullTypeES6_SA_j14EdgeComparatorS5_S9_EEvbT0_T1_T2_T3_T4_PT6_PT7_T5_NS1_7vsmem_tE_param_2,
	.param .u64 .ptr .align 1 _ZN3cub18CUB_300001_SM_10006detail10merge_sort30DeviceMergeSortBlockSortKernelINS2_10policy_hubIP9EdgeTupleE9Policy600ES6_PNS0_8NullTypeES6_SA_j14EdgeComparatorS5_S9_EEvbT0_T1_T2_T3_T4_PT6_PT7_T5_NS1_7vsmem_tE_param_3,
	.param .u64 .ptr .align 1 _ZN3cub18CUB_300001_SM_10006detail10merge_sort30DeviceMergeSortBlockSortKernelINS2_10policy_hubIP9EdgeTupleE9Policy600ES6_PNS0_8NullTypeES6_SA_j14EdgeComparatorS5_S9_EEvbT0_T1_T2_T3_T4_PT6_PT7_T5_NS1_7vsmem_tE_param_4,
	.param .u32 _ZN3cub18CUB_300001_SM_10006detail10merge_sort30DeviceMergeSortBlockSortKernelINS2_10policy_hubIP9EdgeTupleE9Policy600ES6_PNS0_8NullTypeES6_SA_j14EdgeComparatorS5_S9_EEvbT0_T1_T2_T3_T4_PT6_PT7_T5_NS1_7vsmem_tE_param_5,
	.param .u64 .ptr .align 1 _ZN3cub18CUB_300001_SM_10006detail10merge_sort30DeviceMergeSortBlockSortKernelINS2_10policy_hubIP9EdgeTupleE9Policy600ES6_PNS0_8NullTypeES6_SA_j14EdgeComparatorS5_S9_EEvbT0_T1_T2_T3_T4_PT6_PT7_T5_NS1_7vsmem_tE_param_6,
	.param .u64 .ptr .align 1 _ZN3cub18CUB_300001_SM_10006detail10merge_sort30DeviceMergeSortBlockSortKernelINS2_10policy_hubIP9EdgeTupleE9Policy600ES6_PNS0_8NullTypeES6_SA_j14EdgeComparatorS5_S9_EEvbT0_T1_T2_T3_T4_PT6_PT7_T5_NS1_7vsmem_tE_param_7,
	.param .align 1 .b8 _ZN3cub18CUB_300001_SM_10006detail10merge_sort30DeviceMergeSortBlockSortKernelINS2_10policy_hubIP9EdgeTupleE9Policy600ES6_PNS0_8NullTypeES6_SA_j14EdgeComparatorS5_S9_EEvbT0_T1_T2_T3_T4_PT6_PT7_T5_NS1_7vsmem_tE_param_8[1],
	.param .align 8 .b8 _ZN3cub18CUB_300001_SM_10006detail10merge_sort30DeviceMergeSortBlockSortKernelINS2_10policy_hubIP9EdgeTupleE9Policy600ES6_PNS0_8NullTypeES6_SA_j14EdgeComparatorS5_S9_EEvbT0_T1_T2_T3_T4_PT6_PT7_T5_NS1_7vsmem_tE_param_9[8]
)
.maxntid 256
{
	.reg .pred 	%p<235>;
	.reg .b16 	%rs<4>;
	.reg .b32 	%r<678>;
	.reg .b32 	%f<233>;
	.reg .b64 	%rd<24>;
	// demoted variable
	.shared .align 16 .b8 _ZZN3cub18CUB_300001_SM_10006detail10merge_sort30DeviceMergeSortBlockSortKernelINS2_10policy_hubIP9EdgeTupleE9Policy600ES6_PNS0_8NullTypeES6_SA_j14EdgeComparatorS5_S9_EEvbT0_T1_T2_T3_T4_PT6_PT7_T5_NS1_7vsmem_tEE19static_temp_storage[15376];
	ld.param.u64 	%rd9, [_ZN3cub18CUB_300001_SM_10006detail10merge_sort30DeviceMergeSortBlockSortKernelINS2_10policy_hubIP9EdgeTupleE9Policy600ES6_PNS0_8NullTypeES6_SA_j14EdgeComparatorS5_S9_EEvbT0_T1_T2_T3_T4_PT6_PT7_T5_NS1_7vsmem_tE_param_1];
	ld.param.u64 	%rd10, [_ZN3cub18CUB_300001_SM_10006detail10merge_sort30DeviceMergeSortBlockSortKernelINS2_10policy_hubIP9EdgeTupleE9Policy600ES6_PNS0_8NullTypeES6_SA_j14EdgeComparatorS5_S9_EEvbT0_T1_T2_T3_T4_PT6_PT7_T5_NS1_7vsmem_tE_param_3];
	ld.param.u32 	%r354, [_ZN3cub18CUB_300001_SM_10006detail10merge_sort30DeviceMergeSortBlockSortKernelINS2_10policy_hubIP9EdgeTupleE9Policy600ES6_PNS0_8NullTypeES6_SA_j14EdgeComparatorS5_S9_EEvbT0_T1_T2_T3_T4_PT6_PT7_T5_NS1_7vsmem_tE_param_5];
	ld.param.u64 	%rd11, [_ZN3cub18CUB_300001_SM_10006detail10merge_sort30DeviceMergeSortBlockSortKernelINS2_10policy_hubIP9EdgeTupleE9Policy600ES6_PNS0_8NullTypeES6_SA_j14EdgeComparatorS5_S9_EEvbT0_T1_T2_T3_T4_PT6_PT7_T5_NS1_7vsmem_tE_param_6];
	cvta.to.global.u64 	%rd1, %rd11;
	cvta.to.global.u64 	%rd2, %rd10;
	cvta.to.global.u64 	%rd3, %rd9;
	mov.u32 	%r355, %ctaid.x;
	mov.u32 	%r356, %nctaid.x;
	mul.lo.s32 	%r1, %r355, 1280;
	add.s32 	%r357, %r356, -1;
	setp.ge.u32 	%p25, %r355, %r357;
	@%p25 bra 	$L__BB22_78;
	// begin inline asm
	griddepcontrol.wait;
	// end inline asm
	cvt.u64.u32 	%rd19, %r1;
	mov.u32 	%r2, %tid.x;
	and.b32  	%r423, %r2, 31;
	and.b32  	%r424, %r2, 992;
	mul.lo.s32 	%r425, %r424, 5;
	or.b32  	%r426, %r425, %r423;
	cvt.u64.u32 	%rd20, %r426;
	add.s64 	%rd4, %rd20, %rd19;
	mad.lo.s64 	%rd21, %rd4, 12, %rd3;
	ld.global.u32 	%r427, [%rd21];
	ld.global.u32 	%r428, [%rd21+4];
	ld.global.f32 	%f138, [%rd21+8];
	ld.global.u32 	%r429, [%rd21+384];
	ld.global.u32 	%r430, [%rd21+388];
	ld.global.f32 	%f139, [%rd21+392];
	ld.global.u32 	%r431, [%rd21+768];
	ld.global.u32 	%r432, [%rd21+772];
	ld.global.f32 	%f140, [%rd21+776];
	ld.global.u32 	%r433, [%rd21+1152];
	ld.global.u32 	%r434, [%rd21+1156];
	ld.global.f32 	%f141, [%rd21+1160];
	ld.global.u32 	%r435, [%rd21+1536];
	ld.global.u32 	%r436, [%rd21+1540];
	ld.global.f32 	%f142, [%rd21+1544];
	// begin inline asm
	mov.u32 %r422, %laneid;
	// end inline asm
	shr.u32 	%r437, %r2, 5;
	mad.lo.s32 	%r438, %r437, 160, %r422;
	mov.u32 	%r439, _ZZN3cub18CUB_300001_SM_10006detail10merge_sort30DeviceMergeSortBlockSortKernelINS2_10policy_hubIP9EdgeTupleE9Policy600ES6_PNS0_8NullTypeES6_SA_j14EdgeComparatorS5_S9_EEvbT0_T1_T2_T3_T4_PT6_PT7_T5_NS1_7vsmem_tEE19static_temp_storage;
	mad.lo.s32 	%r3, %r438, 12, %r439;
	st.shared.u32 	[%r3], %r427;
	st.shared.u32 	[%r3+4], %r428;
	st.shared.f32 	[%r3+8], %f138;
	st.shared.u32 	[%r3+384], %r429;
	st.shared.u32 	[%r3+388], %r430;
	st.shared.f32 	[%r3+392], %f139;
	st.shared.u32 	[%r3+768], %r431;
	st.shared.u32 	[%r3+772], %r432;
	st.shared.f32 	[%r3+776], %f140;
	st.shared.u32 	[%r3+1152], %r433;
	st.shared.u32 	[%r3+1156], %r434;
	st.shared.f32 	[%r3+1160], %f141;
	st.shared.u32 	[%r3+1536], %r435;
	st.shared.u32 	[%r3+1540], %r436;
	st.shared.f32 	[%r3+1544], %f142;
	bar.warp.sync 	-1;
	mad.lo.s32 	%r4, %r422, 48, %r3;
	ld.shared.u32 	%r559, [%r4];
	ld.shared.u32 	%r558, [%r4+4];
	ld.shared.f32 	%f177, [%r4+8];
	ld.shared.u32 	%r7, [%r4+12];
	ld.shared.u32 	%r8, [%r4+16];
	ld.shared.f32 	%f2, [%r4+20];
	ld.shared.u32 	%r517, [%r4+24];
	ld.shared.u32 	%r516, [%r4+28];
	ld.shared.f32 	%f156, [%r4+32];
	ld.shared.u32 	%r11, [%r4+36];
	ld.shared.u32 	%r12, [%r4+40];
	ld.shared.f32 	%f4, [%r4+44];
	ld.shared.u32 	%r13, [%r4+48];
	ld.shared.u32 	%r14, [%r4+52];
	ld.shared.f32 	%f5, [%r4+56];
	bar.sync 	0;
	// begin inline asm
	griddepcontrol.launch_dependents;
	// end inline asm
	setp.lt.s32 	%p140, %r7, %r559;
	@%p140 bra 	$L__BB22_4;
	setp.ne.s32 	%p141, %r7, %r559;
	mov.f32 	%f158, %f2;
	mov.u32 	%r520, %r8;
	mov.u32 	%r511, %r7;
	@%p141 bra 	$L__BB22_5;
	setp.ge.s32 	%p142, %r8, %r558;
	mov.u32 	%r511, %r559;
	@%p142 bra 	$L__BB22_5;
$L__BB22_4:
	mov.f32 	%f158, %f177;
	mov.u32 	%r520, %r558;
	mov.u32 	%r511, %r559;
	mov.f32 	%f177, %f2;
	mov.u32 	%r558, %r8;
	mov.u32 	%r559, %r7;
$L__BB22_5:
	setp.lt.s32 	%p143, %r11, %r517;
	@%p143 bra 	$L__BB22_8;
	setp.ne.s32 	%p144, %r11, %r517;
	mov.f32 	%f160, %f4;
	mov.u32 	%r524, %r12;
	mov.u32 	%r515, %r11;
	@%p144 bra 	$L__BB22_9;
	setp.ge.s32 	%p145, %r12, %r516;
	mov.u32 	%r515, %r517;
	@%p145 bra 	$L__BB22_9;
$L__BB22_8:
	mov.f32 	%f160, %f156;
	mov.u32 	%r524, %r516;
	mov.u32 	%r515, %r517;
	mov.f32 	%f156, %f4;
	mov.u32 	%r516, %r12;
	mov.u32 	%r517, %r11;
$L__BB22_9:
	setp.lt.s32 	%p146, %r517, %r511;
	@%p146 bra 	$L__BB22_12;
	setp.ne.s32 	%p147, %r517, %r511;
	mov.f32 	%f164, %f156;
	mov.u32 	%r532, %r516;
	mov.u32 	%r519, %r517;
	@%p147 bra 	$L__BB22_13;
	setp.ge.s32 	%p148, %r516, %r520;
	mov.u32 	%r519, %r511;
	@%p148 bra 	$L__BB22_13;
$L__BB22_12:
	mov.f32 	%f164, %f158;
	mov.u32 	%r532, %r520;
	mov.u32 	%r519, %r511;
	mov.f32 	%f158, %f156;
	mov.u32 	%r520, %r516;
	mov.u32 	%r511, %r517;
$L__BB22_13:
	setp.lt.s32 	%p149, %r13, %r515;
	@%p149 bra 	$L__BB22_16;
	setp.ne.s32 	%p150, %r13, %r515;
	mov.f32 	%f159, %f5;
	mov.u32 	%r522, %r14;
	mov.u32 	%r523, %r13;
	mov.u32 	%r525, %r515;
	@%p150 bra 	$L__BB22_17;
	setp.ge.s32 	%p151, %r14, %r524;
	mov.u32 	%r525, %r13;
	@%p151 bra 	$L__BB22_17;
$L__BB22_16:
	mov.f32 	%f159, %f160;
	mov.u32 	%r522, %r524;
	mov.u32 	%r523, %r515;
	mov.f32 	%f160, %f5;
	mov.u32 	%r524, %r14;
	mov.u32 	%r525, %r13;
$L__BB22_17:
	setp.lt.s32 	%p152, %r511, %r559;
	@%p152 bra 	$L__BB22_20;
	setp.ne.s32 	%p153, %r511, %r559;
	mov.f32 	%f166, %f158;
	mov.u32 	%r536, %r520;
	mov.u32 	%r527, %r511;
	@%p153 bra 	$L__BB22_21;
	setp.ge.s32 	%p154, %r520, %r558;
	mov.u32 	%r527, %r559;
	@%p154 bra 	$L__BB22_21;
$L__BB22_20:
	mov.f32 	%f166, %f177;
	mov.u32 	%r536, %r558;
	mov.u32 	%r527, %r559;
	mov.f32 	%f177, %f158;
	mov.u32 	%r558, %r520;
	mov.u32 	%r559, %r511;
$L__BB22_21:
	setp.lt.s32 	%p155, %r525, %r519;
	@%p155 bra 	$L__BB22_24;
	setp.ne.s32 	%p156, %r525, %r519;
	mov.f32 	%f168, %f160;
	mov.u32 	%r540, %r524;
	mov.u32 	%r531, %r525;
	@%p156 bra 	$L__BB22_25;
	setp.ge.s32 	%p157, %r524, %r532;
	mov.u32 	%r531, %r519;
	@%p157 bra 	$L__BB22_25;
$L__BB22_24:
	mov.f32 	%f168, %f164;
	mov.u32 	%r540, %r532;
	mov.u32 	%r531, %r519;
	mov.f32 	%f164, %f160;
	mov.u32 	%r532, %r524;
	mov.u32 	%r519, %r525;
$L__BB22_25:
	setp.lt.s32 	%p158, %r519, %r527;
	@%p158 bra 	$L__BB22_28;
	setp.ne.s32 	%p159, %r519, %r527;
	mov.f32 	%f175, %f164;
	mov.u32 	%r554, %r532;
	mov.u32 	%r555, %r519;
	@%p159 bra 	$L__BB22_29;
	setp.ge.s32 	%p160, %r532, %r536;
	mov.u32 	%r555, %r527;
	@%p160 bra 	$L__BB22_29;
$L__BB22_28:
	mov.f32 	%f175, %f166;
	mov.u32 	%r554, %r536;
	mov.u32 	%r555, %r527;
	mov.f32 	%f166, %f164;
	mov.u32 	%r536, %r532;
	mov.u32 	%r527, %r519;
$L__BB22_29:
	setp.lt.s32 	%p161, %r523, %r531;
	@%p161 bra 	$L__BB22_32;
	setp.ne.s32 	%p162, %r523, %r531;
	mov.f32 	%f173, %f159;
	mov.u32 	%r550, %r522;
	mov.u32 	%r551, %r523;
	mov.u32 	%r541, %r531;
	@%p162 bra 	$L__BB22_33;
	setp.ge.s32 	%p163, %r522, %r540;
	mov.u32 	%r541, %r523;
	@%p163 bra 	$L__BB22_33;
$L__BB22_32:
	mov.f32 	%f173, %f168;
	mov.u32 	%r550, %r540;
	mov.u32 	%r551, %r531;
	mov.f32 	%f168, %f159;
	mov.u32 	%r540, %r522;
	mov.u32 	%r541, %r523;
$L__BB22_33:
	setp.lt.s32 	%p164, %r527, %r559;
	@%p164 bra 	$L__BB22_36;
	setp.ne.s32 	%p165, %r527, %r559;
	mov.f32 	%f176, %f166;
	mov.u32 	%r556, %r536;
	mov.u32 	%r557, %r527;
	@%p165 bra 	$L__BB22_37;
	setp.ge.s32 	%p166, %r536, %r558;
	mov.u32 	%r557, %r559;
	@%p166 bra 	$L__BB22_37;
$L__BB22_36:
	mov.f32 	%f176, %f177;
	mov.u32 	%r556, %r558;
	mov.u32 	%r557, %r559;
	mov.f32 	%f177, %f166;
	mov.u32 	%r558, %r536;
	mov.u32 	%r559, %r527;
$L__BB22_37:
	setp.lt.s32 	%p167, %r541, %r555;
	@%p167 bra 	$L__BB22_40;
	setp.ne.s32 	%p168, %r541, %r555;
	mov.f32 	%f174, %f168;
	mov.u32 	%r552, %r540;
	mov.u32 	%r553, %r541;
	@%p168 bra 	$L__BB22_41;
	setp.ge.s32 	%p169, %r540, %r554;
	mov.u32 	%r553, %r555;
	@%p169 bra 	$L__BB22_41;
$L__BB22_40:
	mov.f32 	%f174, %f175;
	mov.u32 	%r552, %r554;
	mov.u32 	%r553, %r555;
	mov.f32 	%f175, %f168;
	mov.u32 	%r554, %r540;
	mov.u32 	%r555, %r541;
$L__BB22_41:
	mad.lo.s32 	%r55, %r2, 60, %r439;
	mov.b32 	%r560, 2;
$L__BB22_42:
	mov.u32 	%r66, %r560;
	bar.sync 	0;
	add.s32 	%r442, %r66, -1;
	shr.u32 	%r443, %r66, 1;
	st.shared.u32 	[%r55], %r559;
	st.shared.u32 	[%r55+4], %r558;
	st.shared.f32 	[%r55+8], %f177;
	st.shared.u32 	[%r55+12], %r557;
	st.shared.u32 	[%r55+16], %r556;
	st.shared.f32 	[%r55+20], %f176;
	st.shared.u32 	[%r55+24], %r555;
	st.shared.u32 	[%r55+28], %r554;
	st.shared.f32 	[%r55+32], %f175;
	st.shared.u32 	[%r55+36], %r553;
	st.shared.u32 	[%r55+40], %r552;
	st.shared.f32 	[%r55+44], %f174;
	st.shared.u32 	[%r55+48], %r551;
	st.shared.u32 	[%r55+52], %r550;
	st.shared.f32 	[%r55+56], %f173;
	bar.sync 	0;
	neg.s32 	%r444, %r66;
	and.b32  	%r445, %r2, %r444;
	mul.lo.s32 	%r446, %r445, 5;
	mul.lo.s32 	%r447, %r443, 5;
	and.b32  	%r448, %r442, %r2;
	mul.lo.s32 	%r449, %r448, 5;
	min.u32 	%r67, %r449, 1280;
	min.u32 	%r68, %r446, 1280;
	add.s32 	%r450, %r68, %r447;
	min.u32 	%r69, %r450, 1280;
	add.s32 	%r451, %r69, %r447;
	min.u32 	%r70, %r451, 1280;
	sub.s32 	%r452, %r69, %r68;
	sub.s32 	%r453, %r70, %r69;
	setp.lt.s32 	%p170, %r67, %r453;
	sub.s32 	%r454, %r67, %r453;
	selp.b32 	%r563, 0, %r454, %p170;
	min.s32 	%r561, %r452, %r67;
	setp.ge.s32 	%p171, %r563, %r561;
	@%p171 bra 	$L__BB22_47;
	add.s32 	%r73, %r69, %r67;
$L__BB22_44:
	sub.s32 	%r455, %r561, %r563;
	shr.u32 	%r456, %r455, 31;
	add.s32 	%r457, %r455, %r456;
	shr.s32 	%r458, %r457, 1;
	add.s32 	%r76, %r458, %r563;
	add.s32 	%r459, %r76, %r68;
	mov.u32 	%r460, _ZZN3cub18CUB_300001_SM_10006detail10merge_sort30DeviceMergeSortBlockSortKernelINS2_10policy_hubIP9EdgeTupleE9Policy600ES6_PNS0_8NullTypeES6_SA_j14EdgeComparatorS5_S9_EEvbT0_T1_T2_T3_T4_PT6_PT7_T5_NS1_7vsmem_tEE19static_temp_storage;
	mad.lo.s32 	%r77, %r459, 12, %r460;
	ld.shared.u32 	%r78, [%r77];
	not.b32 	%r461, %r76;
	add.s32 	%r462, %r73, %r461;
	mad.lo.s32 	%r79, %r462, 12, %r460;
	ld.shared.u32 	%r80, [%r79];
	setp.lt.s32 	%p173, %r80, %r78;
	mov.pred 	%p223, 0;
	@%p173 bra 	$L__BB22_46;
	ld.shared.u32 	%r463, [%r79+4];
	ld.shared.u32 	%r465, [%r77+4];
	setp.ne.s32 	%p174, %r80, %r78;
	setp.ge.s32 	%p175, %r463, %r465;
	or.pred  	%p223, %p174, %p175;
$L__BB22_46:
	add.s32 	%r467, %r76, 1;
	selp.b32 	%r563, %r467, %r563, %p223;
	selp.b32 	%r561, %r561, %r76, %p223;
	setp.lt.s32 	%p176, %r563, %r561;
	@%p176 bra 	$L__BB22_44;
$L__BB22_47:
	add.s32 	%r84, %r563, %r68;
	add.s32 	%r468, %r69, %r67;
	sub.s32 	%r85, %r468, %r563;
	mov.u32 	%r469, _ZZN3cub18CUB_300001_SM_10006detail10merge_sort30DeviceMergeSortBlockSortKernelINS2_10policy_hubIP9EdgeTupleE9Policy600ES6_PNS0_8NullTypeES6_SA_j14EdgeComparatorS5_S9_EEvbT0_T1_T2_T3_T4_PT6_PT7_T5_NS1_7vsmem_tEE19static_temp_storage;
	mad.lo.s32 	%r86, %r84, 12, %r469;
	ld.shared.u32 	%r570, [%r86];
	ld.shared.u32 	%r571, [%r86+4];
	ld.shared.f32 	%f181, [%r86+8];
	mad.lo.s32 	%r89, %r85, 12, %r469;
	ld.shared.u32 	%r564, [%r89];
	ld.shared.u32 	%r565, [%r89+4];
	ld.shared.f32 	%f178, [%r89+8];
	setp.ge.s32 	%p178, %r85, %r70;
	mov.pred 	%p224, 0;
	@%p178 bra 	$L__BB22_50;
	setp.ge.s32 	%p180, %r84, %r69;
	setp.lt.s32 	%p181, %r564, %r570;
	or.pred  	%p182, %p180, %p181;
	mov.pred 	%p224, -1;
	@%p182 bra 	$L__BB22_50;
	setp.eq.s32 	%p183, %r564, %r570;
	setp.lt.s32 	%p184, %r565, %r571;
	and.pred  	%p224, %p183, %p184;
$L__BB22_50:
	selp.f32 	%f177, %f178, %f181, %p224;
	selp.b32 	%r558, %r565, %r571, %p224;
	selp.b32 	%r559, %r564, %r570, %p224;
	selp.u32 	%r470, 1, 0, %p224;
	add.s32 	%r94, %r85, %r470;
	not.pred 	%p185, %p224;
	selp.u32 	%r471, 1, 0, %p185;
	add.s32 	%r95, %r84, %r471;
	@%p185 bra 	$L__BB22_52;
	ld.shared.u32 	%r564, [%r89+12];
	ld.shared.u32 	%r565, [%r89+16];
	ld.shared.f32 	%f178, [%r89+20];
	bra.uni 	$L__BB22_53;
$L__BB22_52:
	ld.shared.u32 	%r570, [%r86+12];
	ld.shared.u32 	%r571, [%r86+16];
	ld.shared.f32 	%f181, [%r86+20];
$L__BB22_53:
	setp.ge.s32 	%p187, %r94, %r70;
	mov.pred 	%p225, 0;
	@%p187 bra 	$L__BB22_56;
	setp.ge.s32 	%p189, %r95, %r69;
	setp.lt.s32 	%p190, %r564, %r570;
	or.pred  	%p191, %p189, %p190;
	mov.pred 	%p225, -1;
	@%p191 bra 	$L__BB22_56;
	setp.eq.s32 	%p192, %r564, %r570;
	setp.lt.s32 	%p193, %r565, %r571;
	and.pred  	%p225, %p192, %p193;
$L__BB22_56:
	selp.f32 	%f176, %f178, %f181, %p225;
	selp.b32 	%r556, %r565, %r571, %p225;
	selp.b32 	%r557, %r564, %r570, %p225;
	selp.u32 	%r472, 1, 0, %p225;
	add.s32 	%r106, %r94, %r472;
	not.pred 	%p194, %p225;
	selp.u32 	%r473, 1, 0, %p194;
	add.s32 	%r107, %r95, %r473;
	@%p225 bra 	$L__BB22_58;
	mad.lo.s32 	%r475, %r107, 12, %r469;
	ld.shared.u32 	%r570, [%r475];
	ld.shared.u32 	%r571, [%r475+4];
	ld.shared.f32 	%f181, [%r475+8];
	bra.uni 	$L__BB22_59;
$L__BB22_58:
	mad.lo.s32 	%r477, %r106, 12, %r469;
	ld.shared.u32 	%r564, [%r477];
	ld.shared.u32 	%r565, [%r477+4];
	ld.shared.f32 	%f178, [%r477+8];
$L__BB22_59:
	setp.ge.s32 	%p196, %r106, %r70;
	mov.pred 	%p226, 0;
	@%p196 bra 	$L__BB22_62;
	setp.ge.s32 	%p198, %r107, %r69;
	setp.lt.s32 	%p199, %r564, %r570;
	or.pred  	%p200, %p198, %p199;
	mov.pred 	%p226, -1;
	@%p200 bra 	$L__BB22_62;
	setp.eq.s32 	%p201, %r564, %r570;
	setp.lt.s32 	%p202, %r565, %r571;
	and.pred  	%p226, %p201, %p202;
$L__BB22_62:
	selp.f32 	%f175, %f178, %f181, %p226;
	selp.b32 	%r554, %r565, %r571, %p226;
	selp.b32 	%r555, %r564, %r570, %p226;
	selp.u32 	%r478, 1, 0, %p226;
	add.s32 	%r118, %r106, %r478;
	not.pred 	%p203, %p226;
	selp.u32 	%r479, 1, 0, %p203;
	add.s32 	%r119, %r107, %r479;
	@%p226 bra 	$L__BB22_64;
	mov.u32 	%r480, _ZZN3cub18CUB_300001_SM_10006detail10merge_sort30DeviceMergeSortBlockSortKernelINS2_10policy_hubIP9EdgeTupleE9Policy600ES6_PNS0_8NullTypeES6_SA_j14EdgeComparatorS5_S9_EEvbT0_T1_T2_T3_T4_PT6_PT7_T5_NS1_7vsmem_tEE19static_temp_storage;
	mad.lo.s32 	%r481, %r119, 12, %r480;
	ld.shared.u32 	%r570, [%r481];
	ld.shared.u32 	%r571, [%r481+4];
	ld.shared.f32 	%f181, [%r481+8];
	bra.uni 	$L__BB22_65;
$L__BB22_64:
	mov.u32 	%r482, _ZZN3cub18CUB_300001_SM_10006detail10merge_sort30DeviceMergeSortBlockSortKernelINS2_10policy_hubIP9EdgeTupleE9Policy600ES6_PNS0_8NullTypeES6_SA_j14EdgeComparatorS5_S9_EEvbT0_T1_T2_T3_T4_PT6_PT7_T5_NS1_7vsmem_tEE19static_temp_storage;
	mad.lo.s32 	%r483, %r118, 12, %r482;
	ld.shared.u32 	%r564, [%r483];
	ld.shared.u32 	%r565, [%r483+4];
	ld.shared.f32 	%f178, [%r483+8];
$L__BB22_65:
	setp.ge.s32 	%p205, %r118, %r70;
	mov.pred 	%p227, 0;
	@%p205 bra 	$L__BB22_68;
	setp.ge.s32 	%p207, %r119, %r69;
	setp.lt.s32 	%p208, %r564, %r570;
	or.pred  	%p209, %p207, %p208;
	mov.pred 	%p227, -1;
	@%p209 bra 	$L__BB22_68;
	setp.eq.s32 	%p210, %r564, %r570;
	setp.lt.s32 	%p211, %r565, %r571;
	and.pred  	%p227, %p210, %p211;
$L__BB22_68:
	selp.f32 	%f174, %f178, %f181, %p227;
	selp.b32 	%r552, %r565, %r571, %p227;
	selp.b32 	%r553, %r564, %r570, %p227;
	selp.u32 	%r484, 1, 0, %p227;
	add.s32 	%r130, %r118, %r484;
	not.pred 	%p212, %p227;
	selp.u32 	%r485, 1, 0, %p212;
	add.s32 	%r131, %r119, %r485;
	@%p227 bra 	$L__BB22_70;
	mov.u32 	%r486, _ZZN3cub18CUB_300001_SM_10006detail10merge_sort30DeviceMergeSortBlockSortKernelINS2_10policy_hubIP9EdgeTupleE9Policy600ES6_PNS0_8NullTypeES6_SA_j14EdgeComparatorS5_S9_EEvbT0_T1_T2_T3_T4_PT6_PT7_T5_NS1_7vsmem_tEE19static_temp_storage;
	mad.lo.s32 	%r487, %r131, 12, %r486;
	ld.shared.u32 	%r570, [%r487];
	ld.shared.u32 	%r571, [%r487+4];
	ld.shared.f32 	%f181, [%r487+8];
	bra.uni 	$L__BB22_71;
$L__BB22_70:
	mov.u32 	%r488, _ZZN3cub18CUB_300001_SM_10006detail10merge_sort30DeviceMergeSortBlockSortKernelINS2_10policy_hubIP9EdgeTupleE9Policy600ES6_PNS0_8NullTypeES6_SA_j14EdgeComparatorS5_S9_EEvbT0_T1_T2_T3_T4_PT6_PT7_T5_NS1_7vsmem_tEE19static_temp_storage;
	mad.lo.s32 	%r489, %r130, 12, %r488;
	ld.shared.u32 	%r564, [%r489];
	ld.shared.u32 	%r565, [%r489+4];
	ld.shared.f32 	%f178, [%r489+8];
$L__BB22_71:
	setp.ge.s32 	%p214, %r130, %r70;
	mov.pred 	%p228, 0;
	@%p214 bra 	$L__BB22_74;
	setp.ge.s32 	%p216, %r131, %r69;
	setp.lt.s32 	%p217, %r564, %r570;
	or.pred  	%p218, %p216, %p217;
	mov.pred 	%p228, -1;
	@%p218 bra 	$L__BB22_74;
	setp.eq.s32 	%p219, %r564, %r570;
	setp.lt.s32 	%p220, %r565, %r571;
	and.pred  	%p228, %p219, %p220;
$L__BB22_74:
	selp.f32 	%f173, %f178, %f181, %p228;
	selp.b32 	%r550, %r565, %r571, %p228;
	selp.b32 	%r551, %r564, %r570, %p228;
	shl.b32 	%r560, %r66, 1;
	setp.lt.u32 	%p221, %r66, 129;
	@%p221 bra 	$L__BB22_42;
	ld.param.s8 	%rs3, [_ZN3cub18CUB_300001_SM_10006detail10merge_sort30DeviceMergeSortBlockSortKernelINS2_10policy_hubIP9EdgeTupleE9Policy600ES6_PNS0_8NullTypeES6_SA_j14EdgeComparatorS5_S9_EEvbT0_T1_T2_T3_T4_PT6_PT7_T5_NS1_7vsmem_tE_param_0];
	bar.sync 	0;
	setp.eq.s16 	%p222, %rs3, 0;
	@%p222 bra 	$L__BB22_77;
	st.shared.u32 	[%r4], %r559;
	st.shared.u32 	[%r4+4], %r558;
	st.shared.f32 	[%r4+8], %f177;
	st.shared.u32 	[%r4+12], %r557;
	st.shared.u32 	[%r4+16], %r556;
	st.shared.f32 	[%r4+20], %f176;
	st.shared.u32 	[%r4+24], %r555;
	st.shared.u32 	[%r4+28], %r554;
	st.shared.f32 	[%r4+32], %f175;
	st.shared.u32 	[%r4+36], %r553;
	st.shared.u32 	[%r4+40], %r552;
	st.shared.f32 	[%r4+44], %f174;
	st.shared.u32 	[%r4+48], %r551;
	st.shared.u32 	[%r4+52], %r550;
	st.shared.f32 	[%r4+56], %f173;
	bar.warp.sync 	-1;
	ld.shared.u32 	%r490, [%r3];
	ld.shared.u32 	%r491, [%r3+4];
	ld.shared.f32 	%f143, [%r3+8];
	ld.shared.u32 	%r492, [%r3+384];
	ld.shared.u32 	%r493, [%r3+388];
	ld.shared.f32 	%f144, [%r3+392];
	ld.shared.u32 	%r494, [%r3+768];
	ld.shared.u32 	%r495, [%r3+772];
	ld.shared.f32 	%f145, [%r3+776];
	ld.shared.u32 	%r496, [%r3+1152];
	ld.shared.u32 	%r497, [%r3+1156];
	ld.shared.f32 	%f146, [%r3+1160];
	ld.shared.u32 	%r498, [%r3+1536];
	ld.shared.u32 	%r499, [%r3+1540];
	ld.shared.f32 	%f147, [%r3+1544];
	mad.lo.s64 	%rd22, %rd4, 12, %rd2;
	st.global.u32 	[%rd22], %r490;
	st.global.u32 	[%rd22+4], %r491;
	st.global.f32 	[%rd22+8], %f143;
	st.global.u32 	[%rd22+384], %r492;
	st.global.u32 	[%rd22+388], %r493;
	st.global.f32 	[%rd22+392], %f144;
	st.global.u32 	[%rd22+768], %r494;
	st.global.u32 	[%rd22+772], %r495;
	st.global.f32 	[%rd22+776], %f145;
	st.global.u32 	[%rd22+1152], %r496;
	st.global.u32 	[%rd22+1156], %r497;
	st.global.f32 	[%rd22+1160], %f146;
	st.global.u32 	[%rd22+1536], %r498;
	st.global.u32 	[%rd22+1540], %r499;
	st.global.f32 	[%rd22+1544], %f147;
	bra.uni 	$L__BB22_203;
$L__BB22_77:
	st.shared.u32 	[%r4], %r559;
	st.shared.u32 	[%r4+4], %r558;
	st.shared.f32 	[%r4+8], %f177;
	st.shared.u32 	[%r4+12], %r557;
	st.shared.u32 	[%r4+16], %r556;
	st.shared.f32 	[%r4+20], %f176;
	st.shared.u32 	[%r4+24], %r555;
	st.shared.u32 	[%r4+28], %r554;
	st.shared.f32 	[%r4+32], %f175;
	st.shared.u32 	[%r4+36], %r553;
	st.shared.u32 	[%r4+40], %r552;
	st.shared.f32 	[%r4+44], %f174;
	st.shared.u32 	[%r4+48], %r551;
	st.shared.u32 	[%r4+52], %r550;
	st.shared.f32 	[%r4+56], %f173;
	bar.warp.sync 	-1;
	ld.shared.u32 	%r500, [%r3];
	ld.shared.u32 	%r501, [%r3+4];
	ld.shared.f32 	%f148, [%r3+8];
	ld.shared.u32 	%r502, [%r3+384];
	ld.shared.u32 	%r503, [%r3+388];
	ld.shared.f32 	%f149, [%r3+392];
	ld.shared.u32 	%r504, [%r3+768];
	ld.shared.u32 	%r505, [%r3+772];
	ld.shared.f32 	%f150, [%r3+776];
	ld.shared.u32 	%r506, [%r3+1152];
	ld.shared.u32 	%r507, [%r3+1156];
	ld.shared.f32 	%f151, [%r3+1160];
	ld.shared.u32 	%r508, [%r3+1536];
	ld.shared.u32 	%r509, [%r3+1540];
	ld.shared.f32 	%f152, [%r3+1544];
	mad.lo.s64 	%rd23, %rd4, 12, %rd1;
	st.global.u32 	[%rd23], %r500;
	st.global.u32 	[%rd23+4], %r501;
	st.global.f32 	[%rd23+8], %f148;
	st.global.u32 	[%rd23+384], %r502;
	st.global.u32 	[%rd23+388], %r503;
	st.global.f32 	[%rd23+392], %f149;
	st.global.u32 	[%rd23+768], %r504;
	st.global.u32 	[%rd23+772], %r505;
	st.global.f32 	[%rd23+776], %f150;
	st.global.u32 	[%rd23+1152], %r506;
	st.global.u32 	[%rd23+1156], %r507;
	st.global.f32 	[%rd23+1160], %f151;
	st.global.u32 	[%rd23+1536], %r508;
	st.global.u32 	[%rd23+1540], %r509;
	st.global.f32 	[%rd23+1544], %f152;
	bra.uni 	$L__BB22_203;
$L__BB22_78:
	sub.s32 	%r358, %r354, %r1;
	min.s32 	%r143, %r358, 1280;
	// begin inline asm
	griddepcontrol.wait;
	// end inline asm
	cvt.u64.u32 	%rd5, %r1;
	mul.wide.u32 	%rd12, %r1, 12;
	add.s64 	%rd13, %rd3, %rd12;
	mov.u32 	%r144, %tid.x;
	ld.global.f32 	%f190, [%rd13+8];
	ld.global.u32 	%r588, [%rd13+4];
	ld.global.u32 	%r589, [%rd13];
	and.b32  	%r359, %r144, 31;
	and.b32  	%r360, %r144, 992;
	mul.lo.s32 	%r361, %r360, 5;
	or.b32  	%r147, %r361, %r359;
	setp.ge.s32 	%p26, %r147, %r143;
	mul.lo.s32 	%r362, %r147, 12;
	cvt.u64.u32 	%rd14, %r362;
	add.s64 	%rd6, %rd13, %rd14;
	mov.f32 	%f186, %f190;
	mov.u32 	%r580, %r588;
	mov.u32 	%r581, %r589;
	@%p26 bra 	$L__BB22_80;
	ld.global.u32 	%r581, [%rd6];
	ld.global.u32 	%r580, [%rd6+4];
	ld.global.f32 	%f186, [%rd6+8];
$L__BB22_80:
	add.s32 	%r152, %r147, 32;
	setp.ge.s32 	%p27, %r152, %r143;
	mov.f32 	%f187, %f190;
	mov.u32 	%r582, %r588;
	mov.u32 	%r583, %r589;
	@%p27 bra 	$L__BB22_82;
	ld.global.u32 	%r583, [%rd6+384];
	ld.global.u32 	%r582, [%rd6+388];
	ld.global.f32 	%f187, [%rd6+392];
$L__BB22_82:
	add.s32 	%r157, %r147, 64;
	setp.ge.s32 	%p28, %r157, %r143;
	mov.f32 	%f188, %f190;
	mov.u32 	%r584, %r588;
	mov.u32 	%r585, %r589;
	@%p28 bra 	$L__BB22_84;
	ld.global.u32 	%r585, [%rd6+768];
	ld.global.u32 	%r584, [%rd6+772];
	ld.global.f32 	%f188, [%rd6+776];
$L__BB22_84:
	add.s32 	%r162, %r147, 96;
	setp.ge.s32 	%p29, %r162, %r143;
	mov.f32 	%f189, %f190;
	mov.u32 	%r586, %r588;
	mov.u32 	%r587, %r589;
	@%p29 bra 	$L__BB22_86;
	ld.global.u32 	%r587, [%rd6+1152];
	ld.global.u32 	%r586, [%rd6+1156];
	ld.global.f32 	%f189, [%rd6+1160];
$L__BB22_86:
	add.s32 	%r167, %r147, 128;
	setp.ge.s32 	%p30, %r167, %r143;
	@%p30 bra 	$L__BB22_88;
	ld.global.u32 	%r589, [%rd6+1536];
	ld.global.u32 	%r588, [%rd6+1540];
	ld.global.f32 	%f190, [%rd6+1544];
$L__BB22_88:
	// begin inline asm
	mov.u32 %r363, %laneid;
	// end inline asm
	shr.u32 	%r364, %r144, 5;
	mad.lo.s32 	%r365, %r364, 160, %r363;
	mov.u32 	%r366, _ZZN3cub18CUB_300001_SM_10006detail10merge_sort30DeviceMergeSortBlockSortKernelINS2_10policy_hubIP9EdgeTupleE9Policy600ES6_PNS0_8NullTypeES6_SA_j14EdgeComparatorS5_S9_EEvbT0_T1_T2_T3_T4_PT6_PT7_T5_NS1_7vsmem_tEE19static_temp_storage;
	mad.lo.s32 	%r172, %r365, 12, %r366;
	st.shared.u32 	[%r172], %r581;
	st.shared.u32 	[%r172+4], %r580;
	st.shared.f32 	[%r172+8], %f186;
	st.shared.u32 	[%r172+384], %r583;
	st.shared.u32 	[%r172+388], %r582;
	st.shared.f32 	[%r172+392], %f187;
	st.shared.u32 	[%r172+768], %r585;
	st.shared.u32 	[%r172+772], %r584;
	st.shared.f32 	[%r172+776], %f188;
	st.shared.u32 	[%r172+1152], %r587;
	st.shared.u32 	[%r172+1156], %r586;
	st.shared.f32 	[%r172+1160], %f189;
	st.shared.u32 	[%r172+1536], %r589;
	st.shared.u32 	[%r172+1540], %r588;
	st.shared.f32 	[%r172+1544], %f190;
	bar.warp.sync 	-1;
	mad.lo.s32 	%r173, %r363, 48, %r172;
	ld.shared.u32 	%r647, [%r173];
	ld.shared.u32 	%r646, [%r173+4];
	ld.shared.f32 	%f219, [%r173+8];
	ld.shared.u32 	%r176, [%r173+12];
	ld.shared.u32 	%r177, [%r173+16];
	ld.shared.f32 	%f66, [%r173+20];
	ld.shared.u32 	%r178, [%r173+24];
	ld.shared.u32 	%r179, [%r173+28];
	ld.shared.f32 	%f67, [%r173+32];
	ld.shared.u32 	%r180, [%r173+36];
	ld.shared.u32 	%r181, [%r173+40];
	ld.shared.f32 	%f68, [%r173+44];
	ld.shared.u32 	%r182, [%r173+48];
	ld.shared.u32 	%r183, [%r173+52];
	ld.shared.f32 	%f69, [%r173+56];
	bar.sync 	0;
	// begin inline asm
	griddepcontrol.launch_dependents;
	// end inline asm
	mul.lo.s32 	%r184, %r144, 5;
	add.s32 	%r367, %r184, 1;
	setp.ge.u32 	%p31, %r367, %r143;
	mov.f32 	%f218, %f219;
	mov.u32 	%r644, %r646;
	mov.u32 	%r645, %r647;
	mov.u32 	%r596, %r647;
	mov.u32 	%r597, %r646;
	mov.f32 	%f194, %f219;
	@%p31 bra 	$L__BB22_93;
	setp.lt.s32 	%p32, %r647, %r176;
	@%p32 bra 	$L__BB22_92;
	setp.ne.s32 	%p33, %r647, %r176;
	mov.f32 	%f218, %f66;
	mov.u32 	%r644, %r177;
	mov.u32 	%r645, %r176;
	mov.u32 	%r596, %r647;
	mov.u32 	%r597, %r646;
	mov.f32 	%f194, %f219;
	@%p33 bra 	$L__BB22_93;
	setp.ge.s32 	%p34, %r646, %r177;
	mov.f32 	%f218, %f66;
	mov.u32 	%r644, %r177;
	mov.u32 	%r645, %r647;
	mov.u32 	%r596, %r647;
	mov.u32 	%r597, %r646;
	mov.f32 	%f194, %f219;
	@%p34 bra 	$L__BB22_93;
$L__BB22_92:
	mov.f32 	%f218, %f66;
	mov.u32 	%r644, %r177;
	mov.u32 	%r645, %r176;
	mov.u32 	%r596, %r176;
	mov.u32 	%r597, %r177;
	mov.f32 	%f194, %f66;
$L__BB22_93:
	add.s32 	%r368, %r184, 2;
	setp.ge.u32 	%p35, %r368, %r143;
	mov.f32 	%f217, %f194;
	mov.u32 	%r642, %r597;
	mov.u32 	%r643, %r596;
	@%p35 bra 	$L__BB22_98;
	setp.lt.s32 	%p36, %r596, %r178;
	@%p36 bra 	$L__BB22_97;
	setp.ne.s32 	%p37, %r596, %r178;
	mov.f32 	%f217, %f67;
	mov.u32 	%r642, %r179;
	mov.u32 	%r643, %r178;
	@%p37 bra 	$L__BB22_98;
	setp.ge.s32 	%p38, %r597, %r179;
	mov.f32 	%f217, %f67;
	mov.u32 	%r642, %r179;
	mov.u32 	%r643, %r178;
	mov.u32 	%r596, %r178;
	@%p38 bra 	$L__BB22_98;
$L__BB22_97:
	mov.f32 	%f217, %f67;
	mov.u32 	%r642, %r179;
	mov.u32 	%r643, %r178;
	mov.u32 	%r596, %r178;
	mov.u32 	%r597, %r179;
	mov.f32 	%f194, %f67;
$L__BB22_98:
	add.s32 	%r369, %r184, 3;
	setp.ge.u32 	%p39, %r369, %r143;
	mov.f32 	%f216, %f194;
	mov.u32 	%r640, %r597;
	mov.u32 	%r641, %r596;
	@%p39 bra 	$L__BB22_103;
	setp.lt.s32 	%p40, %r596, %r180;
	@%p40 bra 	$L__BB22_102;
	setp.ne.s32 	%p41, %r596, %r180;
	mov.f32 	%f216, %f68;
	mov.u32 	%r640, %r181;
	mov.u32 	%r641, %r180;
	@%p41 bra 	$L__BB22_103;
	setp.ge.s32 	%p42, %r597, %r181;
	mov.f32 	%f216, %f68;
	mov.u32 	%r640, %r181;
	mov.u32 	%r641, %r180;
	mov.u32 	%r596, %r180;
	@%p42 bra 	$L__BB22_103;
$L__BB22_102:
	mov.f32 	%f216, %f68;
	mov.u32 	%r640, %r181;
	mov.u32 	%r641, %r180;
	mov.u32 	%r596, %r180;
	mov.u32 	%r597, %r181;
	mov.f32 	%f194, %f68;
$L__BB22_103:
	add.s32 	%r370, %r184, 4;
	setp.lt.u32 	%p43, %r370, %r143;
	selp.f32 	%f215, %f69, %f194, %p43;
	selp.b32 	%r638, %r183, %r597, %p43;
	selp.b32 	%r639, %r182, %r596, %p43;
	setp.ge.u32 	%p44, %r184, %r143;
	@%p44 bra 	$L__BB22_144;
	setp.lt.s32 	%p45, %r645, %r647;
	@%p45 bra 	$L__BB22_107;
	setp.ne.s32 	%p46, %r645, %r647;
	mov.f32 	%f202, %f218;
	mov.u32 	%r612, %r644;
	mov.u32 	%r603, %r645;
	@%p46 bra 	$L__BB22_108;
	setp.ge.s32 	%p47, %r644, %r646;
	mov.u32 	%r603, %r647;
	@%p47 bra 	$L__BB22_108;
$L__BB22_107:
	mov.f32 	%f202, %f219;
	mov.u32 	%r612, %r646;
	mov.u32 	%r603, %r647;
	mov.f32 	%f219, %f218;
	mov.u32 	%r646, %r644;
	mov.u32 	%r647, %r645;
$L__BB22_108:
	setp.lt.s32 	%p48, %r641, %r643;
	@%p48 bra 	$L__BB22_111;
	setp.ne.s32 	%p49, %r641, %r643;
	mov.f32 	%f204, %f216;
	mov.u32 	%r616, %r640;
	mov.u32 	%r607, %r641;
	@%p49 bra 	$L__BB22_112;
	setp.ge.s32 	%p50, %r640, %r642;
	mov.u32 	%r607, %r643;
	@%p50 bra 	$L__BB22_112;
$L__BB22_111:
	mov.f32 	%f204, %f217;
	mov.u32 	%r616, %r642;
	mov.u32 	%r607, %r643;
	mov.f32 	%f217, %f216;
	mov.u32 	%r642, %r640;
	mov.u32 	%r643, %r641;
$L__BB22_112:
	setp.lt.s32 	%p51, %r643, %r603;
	@%p51 bra 	$L__BB22_115;
	setp.ne.s32 	%p52, %r643, %r603;
	mov.f32 	%f208, %f217;
	mov.u32 	%r624, %r642;
	mov.u32 	%r611, %r643;
	@%p52 bra 	$L__BB22_116;
	setp.ge.s32 	%p53, %r642, %r612;
	mov.u32 	%r611, %r603;
	@%p53 bra 	$L__BB22_116;
$L__BB22_115:
	mov.f32 	%f208, %f202;
	mov.u32 	%r624, %r612;
	mov.u32 	%r611, %r603;
	mov.f32 	%f202, %f217;
	mov.u32 	%r612, %r642;
	mov.u32 	%r603, %r643;
$L__BB22_116:
	setp.lt.s32 	%p54, %r639, %r607;
	@%p54 bra 	$L__BB22_119;
	setp.ne.s32 	%p55, %r639, %r607;
	mov.f32 	%f203, %f215;
	mov.u32 	%r614, %r638;
	mov.u32 	%r615, %r639;
	mov.u32 	%r617, %r607;
	@%p55 bra 	$L__BB22_120;
	setp.ge.s32 	%p56, %r638, %r616;
	mov.u32 	%r617, %r639;
	@%p56 bra 	$L__BB22_120;
$L__BB22_119:
	mov.f32 	%f203, %f204;
	mov.u32 	%r614, %r616;
	mov.u32 	%r615, %r607;
	mov.f32 	%f204, %f215;
	mov.u32 	%r616, %r638;
	mov.u32 	%r617, %r639;
$L__BB22_120:
	setp.lt.s32 	%p57, %r603, %r647;
	@%p57 bra 	$L__BB22_123;
	setp.ne.s32 	%p58, %r603, %r647;
	mov.f32 	%f210, %f202;
	mov.u32 	%r628, %r612;
	mov.u32 	%r619, %r603;
	@%p58 bra 	$L__BB22_124;
	setp.ge.s32 	%p59, %r612, %r646;
	mov.u32 	%r619, %r647;
	@%p59 bra 	$L__BB22_124;
$L__BB22_123:
	mov.f32 	%f210, %f219;
	mov.u32 	%r628, %r646;
	mov.u32 	%r619, %r647;
	mov.f32 	%f219, %f202;
	mov.u32 	%r646, %r612;
	mov.u32 	%r647, %r603;
$L__BB22_124:
	setp.lt.s32 	%p60, %r617, %r611;
	@%p60 bra 	$L__BB22_127;
	setp.ne.s32 	%p61, %r617, %r611;
	mov.f32 	%f212, %f204;
	mov.u32 	%r632, %r616;
	mov.u32 	%r623, %r617;
	@%p61 bra 	$L__BB22_128;
	setp.ge.s32 	%p62, %r616, %r624;
	mov.u32 	%r623, %r611;
	@%p62 bra 	$L__BB22_128;
$L__BB22_127:
	mov.f32 	%f212, %f208;
	mov.u32 	%r632, %r624;
	mov.u32 	%r623, %r611;
	mov.f32 	%f208, %f204;
	mov.u32 	%r624, %r616;
	mov.u32 	%r611, %r617;
$L__BB22_128:
	setp.lt.s32 	%p63, %r611, %r619;
	@%p63 bra 	$L__BB22_131;
	setp.ne.s32 	%p64, %r611, %r619;
	mov.f32 	%f217, %f208;
	mov.u32 	%r642, %r624;
	mov.u32 	%r643, %r611;
	@%p64 bra 	$L__BB22_132;
	setp.ge.s32 	%p65, %r624, %r628;
	mov.u32 	%r643, %r619;
	@%p65 bra 	$L__BB22_132;
$L__BB22_131:
	mov.f32 	%f217, %f210;
	mov.u32 	%r642, %r628;
	mov.u32 	%r643, %r619;
	mov.f32 	%f210, %f208;
	mov.u32 	%r628, %r624;
	mov.u32 	%r619, %r611;
$L__BB22_132:
	setp.lt.s32 	%p66, %r615, %r623;
	@%p66 bra 	$L__BB22_135;
	setp.ne.s32 	%p67, %r615, %r623;
	mov.f32 	%f215, %f203;
	mov.u32 	%r638, %r614;
	mov.u32 	%r639, %r615;
	mov.u32 	%r633, %r623;
	@%p67 bra 	$L__BB22_136;
	setp.ge.s32 	%p68, %r614, %r632;
	mov.u32 	%r633, %r615;
	@%p68 bra 	$L__BB22_136;
$L__BB22_135:
	mov.f32 	%f215, %f212;
	mov.u32 	%r638, %r632;
	mov.u32 	%r639, %r623;
	mov.f32 	%f212, %f203;
	mov.u32 	%r632, %r614;
	mov.u32 	%r633, %r615;
$L__BB22_136:
	setp.lt.s32 	%p69, %r619, %r647;
	@%p69 bra 	$L__BB22_139;
	setp.ne.s32 	%p70, %r619, %r647;
	mov.f32 	%f218, %f210;
	mov.u32 	%r644, %r628;
	mov.u32 	%r645, %r619;
	@%p70 bra 	$L__BB22_140;
	setp.ge.s32 	%p71, %r628, %r646;
	mov.u32 	%r645, %r647;
	@%p71 bra 	$L__BB22_140;
$L__BB22_139:
	mov.f32 	%f218, %f219;
	mov.u32 	%r644, %r646;
	mov.u32 	%r645, %r647;
	mov.f32 	%f219, %f210;
	mov.u32 	%r646, %r628;
	mov.u32 	%r647, %r619;
$L__BB22_140:
	setp.lt.s32 	%p72, %r633, %r643;
	@%p72 bra 	$L__BB22_143;
	setp.ne.s32 	%p73, %r633, %r643;
	mov.f32 	%f216, %f212;
	mov.u32 	%r640, %r632;
	mov.u32 	%r641, %r633;
	@%p73 bra 	$L__BB22_144;
	setp.ge.s32 	%p74, %r632, %r642;
	mov.f32 	%f216, %f212;
	mov.u32 	%r640, %r632;
	mov.u32 	%r641, %r643;
	@%p74 bra 	$L__BB22_144;
$L__BB22_143:
	mov.f32 	%f216, %f217;
	mov.u32 	%r640, %r642;
	mov.u32 	%r641, %r643;
	mov.f32 	%f217, %f212;
	mov.u32 	%r642, %r632;
	mov.u32 	%r643, %r633;
$L__BB22_144:
	mov.b32 	%r658, 2;
$L__BB22_145:
	mov.u32 	%r255, %r658;
	bar.sync 	0;
	add.s32 	%r372, %r255, -1;
	shr.u32 	%r373, %r255, 1;
	mov.u32 	%r374, _ZZN3cub18CUB_300001_SM_10006detail10merge_sort30DeviceMergeSortBlockSortKernelINS2_10policy_hubIP9EdgeTupleE9Policy600ES6_PNS0_8NullTypeES6_SA_j14EdgeComparatorS5_S9_EEvbT0_T1_T2_T3_T4_PT6_PT7_T5_NS1_7vsmem_tEE19static_temp_storage;
	mad.lo.s32 	%r375, %r144, 60, %r374;
	st.shared.u32 	[%r375], %r647;
	st.shared.u32 	[%r375+4], %r646;
	st.shared.f32 	[%r375+8], %f219;
	st.shared.u32 	[%r375+12], %r645;
	st.shared.u32 	[%r375+16], %r644;
	st.shared.f32 	[%r375+20], %f218;
	st.shared.u32 	[%r375+24], %r643;
	st.shared.u32 	[%r375+28], %r642;
	st.shared.f32 	[%r375+32], %f217;
	st.shared.u32 	[%r375+36], %r641;
	st.shared.u32 	[%r375+40], %r640;
	st.shared.f32 	[%r375+44], %f216;
	st.shared.u32 	[%r375+48], %r639;
	st.shared.u32 	[%r375+52], %r638;
	st.shared.f32 	[%r375+56], %f215;
	bar.sync 	0;
	neg.s32 	%r376, %r255;
	and.b32  	%r377, %r144, %r376;
	mul.lo.s32 	%r378, %r377, 5;
	mul.lo.s32 	%r379, %r373, 5;
	and.b32  	%r380, %r372, %r144;
	mul.lo.s32 	%r381, %r380, 5;
	min.s32 	%r256, %r381, %r143;
	min.s32 	%r257, %r378, %r143;
	add.s32 	%r382, %r257, %r379;
	min.s32 	%r258, %r382, %r143;
	add.s32 	%r383, %r258, %r379;
	min.s32 	%r259, %r383, %r143;
	sub.s32 	%r384, %r258, %r257;
	sub.s32 	%r385, %r259, %r258;
	setp.lt.s32 	%p75, %r256, %r385;
	sub.s32 	%r386, %r256, %r385;
	selp.b32 	%r661, 0, %r386, %p75;
	min.s32 	%r659, %r384, %r256;
	setp.ge.s32 	%p76, %r661, %r659;
	@%p76 bra 	$L__BB22_150;
	add.s32 	%r262, %r258, %r256;
$L__BB22_147:
	sub.s32 	%r387, %r659, %r661;
	shr.u32 	%r388, %r387, 31;
	add.s32 	%r389, %r387, %r388;
	shr.s32 	%r390, %r389, 1;
	add.s32 	%r265, %r390, %r661;
	add.s32 	%r391, %r265, %r257;
	mad.lo.s32 	%r266, %r391, 12, %r374;
	ld.shared.u32 	%r267, [%r266];
	not.b32 	%r393, %r265;
	add.s32 	%r394, %r262, %r393;
	mad.lo.s32 	%r268, %r394, 12, %r374;
	ld.shared.u32 	%r269, [%r268];
	setp.lt.s32 	%p78, %r269, %r267;
	mov.pred 	%p229, 0;
	@%p78 bra 	$L__BB22_149;
	ld.shared.u32 	%r395, [%r268+4];
	ld.shared.u32 	%r397, [%r266+4];
	setp.ne.s32 	%p79, %r269, %r267;
	setp.ge.s32 	%p80, %r395, %r397;
	or.pred  	%p229, %p79, %p80;
$L__BB22_149:
	add.s32 	%r399, %r265, 1;
	selp.b32 	%r661, %r399, %r661, %p229;
	selp.b32 	%r659, %r659, %r265, %p229;
	setp.lt.s32 	%p81, %r661, %r659;
	@%p81 bra 	$L__BB22_147;
$L__BB22_150:
	add.s32 	%r273, %r661, %r257;
	add.s32 	%r400, %r258, %r256;
	sub.s32 	%r274, %r400, %r661;
	mad.lo.s32 	%r275, %r273, 12, %r374;
	ld.shared.u32 	%r668, [%r275];
	ld.shared.u32 	%r669, [%r275+4];
	ld.shared.f32 	%f228, [%r275+8];
	mad.lo.s32 	%r278, %r274, 12, %r374;
	ld.shared.u32 	%r662, [%r278];
	ld.shared.u32 	%r663, [%r278+4];
	ld.shared.f32 	%f225, [%r278+8];
	setp.ge.s32 	%p83, %r274, %r259;
	mov.pred 	%p230, 0;
	@%p83 bra 	$L__BB22_153;
	setp.ge.s32 	%p85, %r273, %r258;
	setp.lt.s32 	%p86, %r662, %r668;
	or.pred  	%p87, %p85, %p86;
	mov.pred 	%p230, -1;
	@%p87 bra 	$L__BB22_153;
	setp.eq.s32 	%p88, %r662, %r668;
	setp.lt.s32 	%p89, %r663, %r669;
	and.pred  	%p230, %p88, %p89;
$L__BB22_153:
	selp.f32 	%f219, %f225, %f228, %p230;
	selp.b32 	%r646, %r663, %r669, %p230;
	selp.b32 	%r647, %r662, %r668, %p230;
	selp.u32 	%r402, 1, 0, %p230;
	add.s32 	%r283, %r274, %r402;
	not.pred 	%p90, %p230;
	selp.u32 	%r403, 1, 0, %p90;
	add.s32 	%r284, %r273, %r403;
	@%p90 bra 	$L__BB22_155;
	ld.shared.u32 	%r662, [%r278+12];
	ld.shared.u32 	%r663, [%r278+16];
	ld.shared.f32 	%f225, [%r278+20];
	bra.uni 	$L__BB22_156;
$L__BB22_155:
	ld.shared.u32 	%r668, [%r275+12];
	ld.shared.u32 	%r669, [%r275+16];
	ld.shared.f32 	%f228, [%r275+20];
$L__BB22_156:
	setp.ge.s32 	%p92, %r283, %r259;
	mov.pred 	%p231, 0;
	@%p92 bra 	$L__BB22_159;
	setp.ge.s32 	%p94, %r284, %r258;
	setp.lt.s32 	%p95, %r662, %r668;
	or.pred  	%p96, %p94, %p95;
	mov.pred 	%p231, -1;
	@%p96 bra 	$L__BB22_159;
	setp.eq.s32 	%p97, %r662, %r668;
	setp.lt.s32 	%p98, %r663, %r669;
	and.pred  	%p231, %p97, %p98;
$L__BB22_159:
	selp.f32 	%f218, %f225, %f228, %p231;
	selp.b32 	%r644, %r663, %r669, %p231;
	selp.b32 	%r645, %r662, %r668, %p231;
	selp.u32 	%r404, 1, 0, %p231;
	add.s32 	%r295, %r283, %r404;
	not.pred 	%p99, %p231;
	selp.u32 	%r405, 1, 0, %p99;
	add.s32 	%r296, %r284, %r405;
	@%p231 bra 	$L__BB22_161;
	mov.u32 	%r406, _ZZN3cub18CUB_300001_SM_10006detail10merge_sort30DeviceMergeSortBlockSortKernelINS2_10policy_hubIP9EdgeTupleE9Policy600ES6_PNS0_8NullTypeES6_SA_j14EdgeComparatorS5_S9_EEvbT0_T1_T2_T3_T4_PT6_PT7_T5_NS1_7vsmem_tEE19static_temp_storage;
	mad.lo.s32 	%r407, %r296, 12, %r406;
	ld.shared.u32 	%r668, [%r407];
	ld.shared.u32 	%r669, [%r407+4];
	ld.shared.f32 	%f228, [%r407+8];
	bra.uni 	$L__BB22_162;
$L__BB22_161:
	mov.u32 	%r408, _ZZN3cub18CUB_300001_SM_10006detail10merge_sort30DeviceMergeSortBlockSortKernelINS2_10policy_hubIP9EdgeTupleE9Policy600ES6_PNS0_8NullTypeES6_SA_j14EdgeComparatorS5_S9_EEvbT0_T1_T2_T3_T4_PT6_PT7_T5_NS1_7vsmem_tEE19static_temp_storage;
	mad.lo.s32 	%r409, %r295, 12, %r408;
	ld.shared.u32 	%r662, [%r409];
	ld.shared.u32 	%r663, [%r409+4];
	ld.shared.f32 	%f225, [%r409+8];
$L__BB22_162:
	setp.ge.s32 	%p101, %r295, %r259;
	mov.pred 	%p232, 0;
	@%p101 bra 	$L__BB22_165;
	setp.ge.s32 	%p103, %r296, %r258;
	setp.lt.s32 	%p104, %r662, %r668;
	or.pred  	%p105, %p103, %p104;
	mov.pred 	%p232, -1;
	@%p105 bra 	$L__BB22_165;
	setp.eq.s32 	%p106, %r662, %r668;
	setp.lt.s32 	%p107, %r663, %r669;
	and.pred  	%p232, %p106, %p107;
$L__BB22_165:
	selp.f32 	%f217, %f225, %f228, %p232;
	selp.b32 	%r642, %r663, %r669, %p232;
	selp.b32 	%r643, %r662, %r668, %p232;
	selp.u32 	%r410, 1, 0, %p232;
	add.s32 	%r307, %r295, %r410;
	not.pred 	%p108, %p232;
	selp.u32 	%r411, 1, 0, %p108;
	add.s32 	%r308, %r296, %r411;
	@%p232 bra 	$L__BB22_167;
	mov.u32 	%r412, _ZZN3cub18CUB_300001_SM_10006detail10merge_sort30DeviceMergeSortBlockSortKernelINS2_10policy_hubIP9EdgeTupleE9Policy600ES6_PNS0_8NullTypeES6_SA_j14EdgeComparatorS5_S9_EEvbT0_T1_T2_T3_T4_PT6_PT7_T5_NS1_7vsmem_tEE19static_temp_storage;
	mad.lo.s32 	%r413, %r308, 12, %r412;
	ld.shared.u32 	%r668, [%r413];
	ld.shared.u32 	%r669, [%r413+4];
	ld.shared.f32 	%f228, [%r413+8];
	bra.uni 	$L__BB22_168;
$L__BB22_167:
	mov.u32 	%r414, _ZZN3cub18CUB_300001_SM_10006detail10merge_sort30DeviceMergeSortBlockSortKernelINS2_10policy_hubIP9EdgeTupleE9Policy600ES6_PNS0_8NullTypeES6_SA_j14EdgeComparatorS5_S9_EEvbT0_T1_T2_T3_T4_PT6_PT7_T5_NS1_7vsmem_tEE19static_temp_storage;
	mad.lo.s32 	%r415, %r307, 12, %r414;
	ld.shared.u32 	%r662, [%r415];
	ld.shared.u32 	%r663, [%r415+4];
	ld.shared.f32 	%f225, [%r415+8];
$L__BB22_168:
	setp.ge.s32 	%p110, %r307, %r259;
	mov.pred 	%p233, 0;
	@%p110 bra 	$L__BB22_171;
	setp.ge.s32 	%p112, %r308, %r258;
	setp.lt.s32 	%p113, %r662, %r668;
	or.pred  	%p114, %p112, %p113;
	mov.pred 	%p233, -1;
	@%p114 bra 	$L__BB22_171;
	setp.eq.s32 	%p115, %r662, %r668;
	setp.lt.s32 	%p116, %r663, %r669;
	and.pred  	%p233, %p115, %p116;
$L__BB22_171:
	selp.f32 	%f216, %f225, %f228, %p233;
	selp.b32 	%r640, %r663, %r669, %p233;
	selp.b32 	%r641, %r662, %r668, %p233;
	selp.u32 	%r416, 1, 0, %p233;
	add.s32 	%r319, %r307, %r416;
	not.pred 	%p117, %p233;
	selp.u32 	%r417, 1, 0, %p117;
	add.s32 	%r320, %r308, %r417;
	@%p233 bra 	$L__BB22_173;
	mov.u32 	%r418, _ZZN3cub18CUB_300001_SM_10006detail10merge_sort30DeviceMergeSortBlockSortKernelINS2_10policy_hubIP9EdgeTupleE9Policy600ES6_PNS0_8NullTypeES6_SA_j14EdgeComparatorS5_S9_EEvbT0_T1_T2_T3_T4_PT6_PT7_T5_NS1_7vsmem_tEE19static_temp_storage;
	mad.lo.s32 	%r419, %r320, 12, %r418;
	ld.shared.u32 	%r668, [%r419];
	ld.shared.u32 	%r669, [%r419+4];
	ld.shared.f32 	%f228, [%r419+8];
	bra.uni 	$L__BB22_174;
$L__BB22_173:
	mov.u32 	%r420, _ZZN3cub18CUB_300001_SM_10006detail10merge_sort30DeviceMergeSortBlockSortKernelINS2_10policy_hubIP9EdgeTupleE9Policy600ES6_PNS0_8NullTypeES6_SA_j14EdgeComparatorS5_S9_EEvbT0_T1_T2_T3_T4_PT6_PT7_T5_NS1_7vsmem_tEE19static_temp_storage;
	mad.lo.s32 	%r421, %r319, 12, %r420;
	ld.shared.u32 	%r662, [%r421];
	ld.shared.u32 	%r663, [%r421+4];
	ld.shared.f32 	%f225, [%r421+8];
$L__BB22_174:
	setp.ge.s32 	%p119, %r319, %r259;
	mov.pred 	%p234, 0;
	@%p119 bra 	$L__BB22_177;
	setp.ge.s32 	%p121, %r320, %r258;
	setp.lt.s32 	%p122, %r662, %r668;
	or.pred  	%p123, %p121, %p122;
	mov.pred 	%p234, -1;
	@%p123 bra 	$L__BB22_177;
	setp.eq.s32 	%p124, %r662, %r668;
	setp.lt.s32 	%p125, %r663, %r669;
	and.pred  	%p234, %p124, %p125;
$L__BB22_177:
	selp.f32 	%f215, %f225, %f228, %p234;
	selp.b32 	%r638, %r663, %r669, %p234;
	selp.b32 	%r639, %r662, %r668, %p234;
	shl.b32 	%r658, %r255, 1;
	setp.lt.u32 	%p126, %r255, 129;
	@%p126 bra 	$L__BB22_145;
	ld.param.s8 	%rs2, [_ZN3cub18CUB_300001_SM_10006detail10merge_sort30DeviceMergeSortBlockSortKernelINS2_10policy_hubIP9EdgeTupleE9Policy600ES6_PNS0_8NullTypeES6_SA_j14EdgeComparatorS5_S9_EEvbT0_T1_T2_T3_T4_PT6_PT7_T5_NS1_7vsmem_tE_param_0];
	bar.sync 	0;
	setp.eq.s16 	%p127, %rs2, 0;
	@%p127 bra 	$L__BB22_191;
	st.shared.u32 	[%r173], %r647;
	st.shared.u32 	[%r173+4], %r646;
	st.shared.f32 	[%r173+8], %f219;
	st.shared.u32 	[%r173+12], %r645;
	st.shared.u32 	[%r173+16], %r644;
	st.shared.f32 	[%r173+20], %f218;
	st.shared.u32 	[%r173+24], %r643;
	st.shared.u32 	[%r173+28], %r642;
	st.shared.f32 	[%r173+32], %f217;
	st.shared.u32 	[%r173+36], %r641;
	st.shared.u32 	[%r173+40], %r640;
	st.shared.f32 	[%r173+44], %f216;
	st.shared.u32 	[%r173+48], %r639;
	st.shared.u32 	[%r173+52], %r638;
	st.shared.f32 	[%r173+56], %f215;
	bar.warp.sync 	-1;
	ld.shared.u32 	%r332, [%r172];
	ld.shared.u32 	%r333, [%r172+4];
	ld.shared.f32 	%f128, [%r172+8];
	ld.shared.u32 	%r334, [%r172+384];
	ld.shared.u32 	%r335, [%r172+388];
	ld.shared.f32 	%f129, [%r172+392];
	ld.shared.u32 	%r336, [%r172+768];
	ld.shared.u32 	%r337, [%r172+772];
	ld.shared.f32 	%f130, [%r172+776];
	ld.shared.u32 	%r338, [%r172+1152];
	ld.shared.u32 	%r339, [%r172+1156];
	ld.shared.f32 	%f131, [%r172+1160];
	ld.shared.u32 	%r340, [%r172+1536];
	ld.shared.u32 	%r341, [%r172+1540];
	ld.shared.f32 	%f132, [%r172+1544];
	setp.eq.s32 	%p128, %r144, 0;
	@%p128 bra 	$L__BB22_180;
	bra.uni 	$L__BB22_181;
$L__BB22_180:
	st.volatile.shared.u32 	[_ZZN3cub18CUB_300001_SM_10006detail10merge_sort30DeviceMergeSortBlockSortKernelINS2_10policy_hubIP9EdgeTupleE9Policy600ES6_PNS0_8NullTypeES6_SA_j14EdgeComparatorS5_S9_EEvbT0_T1_T2_T3_T4_PT6_PT7_T5_NS1_7vsmem_tEE19static_temp_storage+15360], %r143;
$L__BB22_181:
	bar.sync 	0;
	ld.volatile.shared.u32 	%r352, [_ZZN3cub18CUB_300001_SM_10006detail10merge_sort30DeviceMergeSortBlockSortKernelINS2_10policy_hubIP9EdgeTupleE9Policy600ES6_PNS0_8NullTypeES6_SA_j14EdgeComparatorS5_S9_EEvbT0_T1_T2_T3_T4_PT6_PT7_T5_NS1_7vsmem_tEE19static_temp_storage+15360];
	setp.ge.s32 	%p129, %r147, %r352;
	cvt.u64.u32 	%rd15, %r147;
	add.s64 	%rd16, %rd15, %rd5;
	mad.lo.s64 	%rd7, %rd16, 12, %rd2;
	@%p129 bra 	$L__BB22_183;
	st.global.u32 	[%rd7], %r332;
	st.global.u32 	[%rd7+4], %r333;
	st.global.f32 	[%rd7+8], %f128;
$L__BB22_183:
	setp.ge.s32 	%p130, %r152, %r352;
	@%p130 bra 	$L__BB22_185;
	st.global.u32 	[%rd7+384], %r334;
	st.global.u32 	[%rd7+388], %r335;
	st.global.f32 	[%rd7+392], %f129;
$L__BB22_185:
	setp.ge.s32 	%p131, %r157, %r352;
	@%p131 bra 	$L__BB22_187;
	st.global.u32 	[%rd7+768], %r336;
	st.global.u32 	[%rd7+772], %r337;
	st.global.f32 	[%rd7+776], %f130;
$L__BB22_187:
	setp.ge.s32 	%p132, %r162, %r352;
	@%p132 bra 	$L__BB22_189;
	st.global.u32 	[%rd7+1152], %r338;
	st.global.u32 	[%rd7+1156], %r339;
	st.global.f32 	[%rd7+1160], %f131;
$L__BB22_189:
	setp.ge.s32 	%p133, %r167, %r352;
	@%p133 bra 	$L__BB22_203;
	st.global.u32 	[%rd7+1536], %r340;
	st.global.u32 	[%rd7+1540], %r341;
	st.global.f32 	[%rd7+1544], %f132;
	bra.uni 	$L__BB22_203;
$L__BB22_191:
	st.shared.u32 	[%r173], %r647;
	st.shared.u32 	[%r173+4], %r646;
	st.shared.f32 	[%r173+8], %f219;
	st.shared.u32 	[%r173+12], %r645;
	st.shared.u32 	[%r173+16], %r644;
	st.shared.f32 	[%r173+20], %f218;
	st.shared.u32 	[%r173+24], %r643;
	st.shared.u32 	[%r173+28], %r642;
	st.shared.f32 	[%r173+32], %f217;
	st.shared.u32 	[%r173+36], %r641;
	st.shared.u32 	[%r173+40], %r640;
	st.shared.f32 	[%r173+44], %f216;
	st.shared.u32 	[%r173+48], %r639;
	st.shared.u32 	[%r173+52], %r638;
	st.shared.f32 	[%r173+56], %f215;
	bar.warp.sync 	-1;
	ld.shared.u32 	%r342, [%r172];
	ld.shared.u32 	%r343, [%r172+4];
	ld.shared.f32 	%f133, [%r172+8];
	ld.shared.u32 	%r344, [%r172+384];
	ld.shared.u32 	%r345, [%r172+388];
	ld.shared.f32 	%f134, [%r172+392];
	ld.shared.u32 	%r346, [%r172+768];
	ld.shared.u32 	%r347, [%r172+772];
	ld.shared.f32 	%f135, [%r172+776];
	ld.shared.u32 	%r348, [%r172+1152];
	ld.shared.u32 	%r349, [%r172+1156];
	ld.shared.f32 	%f136, [%r172+1160];
	ld.shared.u32 	%r350, [%r172+1536];
	ld.shared.u32 	%r351, [%r172+1540];
	ld.shared.f32 	%f137, [%r172+1544];
	setp.eq.s32 	%p134, %r144, 0;
	@%p134 bra 	$L__BB22_192;
	bra.uni 	$L__BB22_193;
$L__BB22_192:
	st.volatile.shared.u32 	[_ZZN3cub18CUB_300001_SM_10006detail10merge_sort30DeviceMergeSortBlockSortKernelINS2_10policy_hubIP9EdgeTupleE9Policy600ES6_PNS0_8NullTypeES6_SA_j14EdgeComparatorS5_S9_EEvbT0_T1_T2_T3_T4_PT6_PT7_T5_NS1_7vsmem_tEE19static_temp_storage+15360], %r143;
$L__BB22_193:
	bar.sync 	0;
	ld.volatile.shared.u32 	%r353, [_ZZN3cub18CUB_300001_SM_10006detail10merge_sort30DeviceMergeSortBlockSortKernelINS2_10policy_hubIP9EdgeTupleE9Policy600ES6_PNS0_8NullTypeES6_SA_j14EdgeComparatorS5_S9_EEvbT0_T1_T2_T3_T4_PT6_PT7_T5_NS1_7vsmem_tEE19static_temp_storage+15360];
	setp.ge.s32 	%p135, %r147, %r353;
	cvt.u64.u32 	%rd17, %r147;
	add.s64 	%rd18, %rd17, %rd5;
	mad.lo.s64 	%rd8, %rd18, 12, %rd1;
	@%p135 bra 	$L__BB22_195;
	st.global.u32 	[%rd8], %r342;
	st.global.u32 	[%rd8+4], %r343;
	st.global.f32 	[%rd8+8], %f133;
$L__BB22_195:
	setp.ge.s32 	%p136, %r152, %r353;
	@%p136 bra 	$L__BB22_197;
	st.global.u32 	[%rd8+384], %r344;
	st.global.u32 	[%rd8+388], %r345;
	st.global.f32 	[%rd8+392], %f134;
$L__BB22_197:
	setp.ge.s32 	%p137, %r157, %r353;
	@%p137 bra 	$L__BB22_199;
	st.global.u32 	[%rd8+768], %r346;
	st.global.u32 	[%rd8+772], %r347;
	st.global.f32 	[%rd8+776], %f135;
$L__BB22_199:
	setp.ge.s32 	%p138, %r162, %r353;
	@%p138 bra 	$L__BB22_201;
	st.global.u32 	[%rd8+1152], %r348;
	st.global.u32 	[%rd8+1156], %r349;
	st.global.f32 	[%rd8+1160], %f136;
$L__BB22_201:
	setp.ge.s32 	%p139, %r167, %r353;
	@%p139 bra 	$L__BB22_203;
	st.global.u32 	[%rd8+1536], %r350;
	st.global.u32 	[%rd8+1540], %r351;
	st.global.f32 	[%rd8+1544], %f137;
$L__BB22_203:
	ret;

}
	// .globl	_ZN3cub18CUB_300001_SM_10006detail10merge_sort30DeviceMergeSortPartitionKernelIP9EdgeTuplej14EdgeComparatorS4_EEvbT_PT2_T0_SA_PSA_T1_SA_i
.visible .entry _ZN3cub18CUB_300001_SM_10006detail10merge_sort30DeviceMergeSortPartitionKernelIP9EdgeTuplej14EdgeComparatorS4_EEvbT_PT2_T0_SA_PSA_T1_SA_i(
	.param .u8 _ZN3cub18CUB_300001_SM_10006detail10merge_sort30DeviceMergeSortPartitionKernelIP9EdgeTuplej14EdgeComparatorS4_EEvbT_PT2_T0_SA_PSA_T1_SA_i_param_0,
	.param .u64 .ptr .align 1 _ZN3cub18CUB_300001_SM_10006detail10merge_sort30DeviceMergeSortPartitionKernelIP9EdgeTuplej14EdgeComparatorS4_EEvbT_PT2_T0_SA_PSA_T1_SA_i_param_1,
	.param .u64 .ptr .align 1 _ZN3cub18CUB_300001_SM_10006detail10merge_sort30DeviceMergeSortPartitionKernelIP9EdgeTuplej14EdgeComparatorS4_EEvbT_PT2_T0_SA_PSA_T1_SA_i_param_2,
	.param .u32 _ZN3cub18CUB_300001_SM_10006detail10merge_sort30DeviceMergeSortPartitionKernelIP9EdgeTuplej14EdgeComparatorS4_EEvbT_PT2_T0_SA_PSA_T1_SA_i_param_3,
	.param .u32 _ZN3cub18CUB_300001_SM_10006detail10merge_sort30DeviceMergeSortPartitionKernelIP9EdgeTuplej14EdgeComparatorS4_EEvbT_PT2_T0_SA_PSA_T1_SA_i_param_4,
	.param .u64 .ptr .align 1 _ZN3cub18CUB_300001_SM_10006detail10merge_sort30DeviceMergeSortPartitionKernelIP9EdgeTuplej14EdgeComparatorS4_EEvbT_PT2_T0_SA_PSA_T1_SA_i_param_5,
	.param .align 1 .b8 _ZN3cub18CUB_300001_SM_10006detail10merge_sort30DeviceMergeSortPartitionKernelIP9EdgeTuplej14EdgeComparatorS4_EEvbT_PT2_T0_SA_PSA_T1_SA_i_param_6[1],
	.param .u32 _ZN3cub18CUB_300001_SM_10006detail10merge_sort30DeviceMergeSortPartitionKernelIP9EdgeTuplej14EdgeComparatorS4_EEvbT_PT2_T0_SA_PSA_T1_SA_i_param_7,
	.param .u32 _ZN3cub18CUB_300001_SM_10006detail10merge_sort30DeviceMergeSortPartitionKernelIP9EdgeTuplej14EdgeComparatorS4_EEvbT_PT2_T0_SA_PSA_T1_SA_i_param_8
)
{
	.reg .pred 	%p<22>;
	.reg .b16 	%rs<2>;
	.reg .b32 	%r<78>;
	.reg .b64 	%rd<27>;

	ld.param.s8 	%rs1, [_ZN3cub18CUB_300001_SM_10006detail10merge_sort30DeviceMergeSortPartitionKernelIP9EdgeTuplej14EdgeComparatorS4_EEvbT_PT2_T0_SA_PSA_T1_SA_i_param_0];
	ld.param.u64 	%rd12, [_ZN3cub18CUB_300001_SM_10006detail10merge_sort30DeviceMergeSortPartitionKernelIP9EdgeTuplej14EdgeComparatorS4_EEvbT_PT2_T0_SA_PSA_T1_SA_i_param_1];
	ld.param.u64 	%rd13, [_ZN3cub18CUB_300001_SM_10006detail10merge_sort30DeviceMergeSortPartitionKernelIP9EdgeTuplej14EdgeComparatorS4_EEvbT_PT2_T0_SA_PSA_T1_SA_i_param_2];
	ld.param.u32 	%r26, [_ZN3cub18CUB_300001_SM_10006detail10merge_sort30DeviceMergeSortPartitionKernelIP9EdgeTuplej14EdgeComparatorS4_EEvbT_PT2_T0_SA_PSA_T1_SA_i_param_3];
	ld.param.u32 	%r27, [_ZN3cub18CUB_300001_SM_10006detail10merge_sort30DeviceMergeSortPartitionKernelIP9EdgeTuplej14EdgeComparatorS4_EEvbT_PT2_T0_SA_PSA_T1_SA_i_param_4];
	ld.param.u64 	%rd14, [_ZN3cub18CUB_300001_SM_10006detail10merge_sort30DeviceMergeSortPartitionKernelIP9EdgeTuplej14EdgeComparatorS4_EEvbT_PT2_T0_SA_PSA_T1_SA_i_param_5];
	ld.param.u32 	%r28, [_ZN3cub18CUB_300001_SM_10006detail10merge_sort30DeviceMergeSortPartitionKernelIP9EdgeTuplej14EdgeComparatorS4_EEvbT_PT2_T0_SA_PSA_T1_SA_i_param_7];
	ld.param.u32 	%r29, [_ZN3cub18CUB_300001_SM_10006detail10merge_sort30DeviceMergeSortPartitionKernelIP9EdgeTuplej14EdgeComparatorS4_EEvbT_PT2_T0_SA_PSA_T1_SA_i_param_8];
	cvta.to.global.u64 	%rd1, %rd14;
	mov.u32 	%r30, %ntid.x;
	mov.u32 	%r31, %ctaid.x;
	mov.u32 	%r32, %tid.x;
	mad.lo.s32 	%r1, %r30, %r31, %r32;
	setp.ge.u32 	%p5, %r1, %r27;
	@%p5 bra 	$L__BB23_15;
	shr.u32 	%r33, %r28, 1;
	add.s32 	%r2, %r28, -1;
	neg.s32 	%r34, %r28;
	and.b32  	%r35, %r1, %r34;
	mul.lo.s32 	%r36, %r29, %r35;
	mul.lo.s32 	%r37, %r29, %r33;
	min.u32 	%r3, %r36, %r26;
	not.b32 	%r38, %r36;
	min.u32 	%r39, %r37, %r38;
	add.s32 	%r40, %r39, %r36;
	min.u32 	%r4, %r40, %r26;
	not.b32 	%r41, %r4;
	min.u32 	%r42, %r37, %r41;
	add.s32 	%r43, %r42, %r4;
	min.u32 	%r5, %r43, %r26;
	// begin inline asm
	griddepcontrol.wait;
	// end inline asm
	add.s32 	%r44, %r1, 1;
	setp.ne.s32 	%p6, %r44, %r27;
	@%p6 bra 	$L__BB23_3;
	mul.wide.u32 	%rd25, %r1, 4;
	add.s64 	%rd26, %rd1, %rd25;
	st.global.u32 	[%rd26], %r4;
	bra.uni 	$L__BB23_15;
$L__BB23_3:
	sub.s32 	%r45, %r5, %r3;
	and.b32  	%r46, %r2, %r1;
	mul.lo.s32 	%r47, %r46, %r29;
	min.u32 	%r6, %r47, %r45;
	setp.eq.s16 	%p7, %rs1, 0;
	@%p7 bra 	$L__BB23_9;
	sub.s32 	%r48, %r4, %r3;
	sub.s32 	%r49, %r5, %r4;
	max.u32 	%r50, %r6, %r49;
	sub.s32 	%r77, %r50, %r49;
	min.u32 	%r73, %r48, %r6;
	setp.ge.u32 	%p8, %r77, %r73;
	@%p8 bra 	$L__BB23_14;
	cvta.to.global.u64 	%rd2, %rd12;
	cvt.u64.u32 	%rd3, %r4;
	cvt.u64.u32 	%rd4, %r3;
$L__BB23_6:
	sub.s32 	%r51, %r73, %r77;
	shr.u32 	%r52, %r51, 1;
	add.s32 	%r11, %r52, %r77;
	cvt.u64.u32 	%rd15, %r11;
	add.s64 	%rd16, %rd15, %rd4;
	mad.lo.s64 	%rd5, %rd16, 12, %rd2;
	ld.global.u32 	%r12, [%rd5];
	not.b32 	%r53, %r11;
	add.s32 	%r54, %r6, %r53;
	cvt.u64.u32 	%rd17, %r54;
	add.s64 	%rd18, %rd17, %rd3;
	mad.lo.s64 	%rd6, %rd18, 12, %rd2;
	ld.global.u32 	%r13, [%rd6];
	setp.lt.s32 	%p10, %r13, %r12;
	mov.pred 	%p20, 0;
	@%p10 bra 	$L__BB23_8;
	ld.global.u32 	%r55, [%rd6+4];
	ld.global.u32 	%r57, [%rd5+4];
	setp.ne.s32 	%p11, %r13, %r12;
	setp.ge.s32 	%p12, %r55, %r57;
	or.pred  	%p20, %p11, %p12;
$L__BB23_8:
	add.s32 	%r59, %r11, 1;
	selp.b32 	%r77, %r59, %r77, %p20;
	selp.b32 	%r73, %r73, %r11, %p20;
	setp.lt.u32 	%p13, %r77, %r73;
	@%p13 bra 	$L__BB23_6;
	bra.uni 	$L__BB23_14;
$L__BB23_9:
	sub.s32 	%r60, %r4, %r3;
	sub.s32 	%r61, %r5, %r4;
	max.u32 	%r62, %r6, %r61;
	sub.s32 	%r77, %r62, %r61;
	min.u32 	%r75, %r60, %r6;
	setp.ge.u32 	%p14, %r77, %r75;
	@%p14 bra 	$L__BB23_14;
	cvta.to.global.u64 	%rd7, %rd13;
	cvt.u64.u32 	%rd8, %r4;
	cvt.u64.u32 	%rd9, %r3;
$L__BB23_11:
	sub.s32 	%r63, %r75, %r77;
	shr.u32 	%r64, %r63, 1;
	add.s32 	%r20, %r64, %r77;
	cvt.u64.u32 	%rd19, %r20;
	add.s64 	%rd20, %rd19, %rd9;
	mad.lo.s64 	%rd10, %rd20, 12, %rd7;
	ld.global.u32 	%r21, [%rd10];
	not.b32 	%r65, %r20;
	add.s32 	%r66, %r6, %r65;
	cvt.u64.u32 	%rd21, %r66;
	add.s64 	%rd22, %rd21, %rd8;
	mad.lo.s64 	%rd11, %rd22, 12, %rd7;
	ld.global.u32 	%r22, [%rd11];
	setp.lt.s32 	%p16, %r22, %r21;
	mov.pred 	%p21, 0;
	@%p16 bra 	$L__BB23_13;
	ld.global.u32 	%r67, [%rd11+4];
	ld.global.u32 	%r69, [%rd10+4];
	setp.ne.s32 	%p17, %r22, %r21;
	setp.ge.s32 	%p18, %r67, %r69;
	or.pred  	%p21, %p17, %p18;
$L__BB23_13:
	add.s32 	%r71, %r20, 1;
	selp.b32 	%r77, %r71, %r77, %p21;
	selp.b32 	%r75, %r75, %r20, %p21;
	setp.lt.u32 	%p19, %r77, %r75;
	@%p19 bra 	$L__BB23_11;
$L__BB23_14:
	add.s32 	%r72, %r77, %r3;
	mul.wide.u32 	%rd23, %r1, 4;
	add.s64 	%rd24, %rd1, %rd23;
	st.global.u32 	[%rd24], %r72;
$L__BB23_15:
	ret;

}
	// .globl	_ZN3cub18CUB_300001_SM_10006detail10merge_sort26DeviceMergeSortMergeKernelINS2_10policy_hubIP9EdgeTupleE9Policy600ES6_PNS0_8NullTypeES6_SA_j14EdgeComparatorS5_S9_EEvbT2_T3_T4_PT6_PT7_T5_PSE_SE_NS1_7vsmem_tE
.visible .entry _ZN3cub18CUB_300001_SM_10006detail10merge_sort26DeviceMergeSortMergeKernelINS2_10policy_hubIP9EdgeTupleE9Policy600ES6_PNS0_8NullTypeES6_SA_j14EdgeComparatorS5_S9_EEvbT2_T3_T4_PT6_PT7_T5_PSE_SE_NS1_7vsmem_tE(
	.param .u8 _ZN3cub18CUB_300001_SM_10006detail10merge_sort26DeviceMergeSortMergeKernelINS2_10policy_hubIP9EdgeTupleE9Policy600ES6_PNS0_8NullTypeES6_SA_j14EdgeComparatorS5_S9_EEvbT2_T3_T4_PT6_PT7_T5_PSE_SE_NS1_7vsmem_tE_param_0,
	.param .u64 .ptr .align 1 _ZN3cub18CUB_300001_SM_10006detail10merge_sort26DeviceMergeSortMergeKernelINS2_10policy_hubIP9EdgeTupleE9Policy600ES6_PNS0_8NullTypeES6_SA_j14EdgeComparatorS5_S9_EEvbT2_T3_T4_PT6_PT7_T5_PSE_SE_NS1_7vsmem_tE_param_1,
	.param .u64 .ptr .align 1 _ZN3cub18CUB_300001_SM_10006detail10merge_sort26DeviceMergeSortMergeKernelINS2_10policy_hubIP9EdgeTupleE9Policy600ES6_PNS0_8NullTypeES6_SA_j14EdgeComparatorS5_S9_EEvbT2_T3_T4_PT6_PT7_T5_PSE_SE_NS1_7vsmem_tE_param_2,
	.param .u32 _ZN3cub18CUB_300001_SM_10006detail10merge_sort26DeviceMergeSortMergeKernelINS2_10policy_hubIP9EdgeTupleE9Policy600ES6_PNS0_8NullTypeES6_SA_j14EdgeComparatorS5_S9_EEvbT2_T3_T4_PT6_PT7_T5_PSE_SE_NS1_7vsmem_tE_param_3,
	.param .u64 .ptr .align 1 _ZN3cub18CUB_300001_SM_10006detail10merge_sort26DeviceMergeSortMergeKernelINS2_10policy_hubIP9EdgeTupleE9Policy600ES6_PNS0_8NullTypeES6_SA_j14EdgeComparatorS5_S9_EEvbT2_T3_T4_PT6_PT7_T5_PSE_SE_NS1_7vsmem_tE_param_4,
	.param .u64 .ptr .align 1 _ZN3cub18CUB_300001_SM_10006detail10merge_sort26DeviceMergeSortMergeKernelINS2_10policy_hubIP9EdgeTupleE9Policy600ES6_PNS0_8NullTypeES6_SA_j14EdgeComparatorS5_S9_EEvbT2_T3_T4_PT6_PT7_T5_PSE_SE_NS1_7vsmem_tE_param_5,
	.param .align 1 .b8 _ZN3cub18CUB_300001_SM_10006detail10merge_sort26DeviceMergeSortMergeKernelINS2_10policy_hubIP9EdgeTupleE9Policy600ES6_PNS0_8NullTypeES6_SA_j14EdgeComparatorS5_S9_EEvbT2_T3_T4_PT6_PT7_T5_PSE_SE_NS1_7vsmem_tE_param_6[1],
	.param .u64 .ptr .align 1 _ZN3cub18CUB_300001_SM_10006detail10merge_sort26DeviceMergeSortMergeKernelINS2_10policy_hubIP9EdgeTupleE9Policy600ES6_PNS0_8NullTypeES6_SA_j14EdgeComparatorS5_S9_EEvbT2_T3_T4_PT6_PT7_T5_PSE_SE_NS1_7vsmem_tE_param_7,
	.param .u32 _ZN3cub18CUB_300001_SM_10006detail10merge_sort26DeviceMergeSortMergeKernelINS2_10policy_hubIP9EdgeTupleE9Policy600ES6_PNS0_8NullTypeES6_SA_j14EdgeComparatorS5_S9_EEvbT2_T3_T4_PT6_PT7_T5_PSE_SE_NS1_7vsmem_tE_param_8,
	.param .align 8 .b8 _ZN3cub18CUB_300001_SM_10006detail10merge_sort26DeviceMergeSortMergeKernelINS2_10policy_hubIP9EdgeTupleE9Policy600ES6_PNS0_8NullTypeES6_SA_j14EdgeComparatorS5_S9_EEvbT2_T3_T4_PT6_PT7_T5_PSE_SE_NS1_7vsmem_tE_param_9[8]
)
.maxntid 256
{
	.reg .pred 	%p<188>;
	.reg .b16 	%rs<2>;
	.reg .b32 	%r<638>;
	.reg .b32 	%f<185>;
	.reg .b64 	%rd<79>;
	// demoted variable
	.shared .align 16 .b8 _ZZN3cub18CUB_300001_SM_10006detail10merge_sort26DeviceMergeSortMergeKernelINS2_10policy_hubIP9EdgeTupleE9Policy600ES6_PNS0_8NullTypeES6_SA_j14EdgeComparatorS5_S9_EEvbT2_T3_T4_PT6_PT7_T5_PSE_SE_NS1_7vsmem_tEE19static_temp_storage[15376];
	ld.param.s8 	%rs1, [_ZN3cub18CUB_300001_SM_10006detail10merge_sort26DeviceMergeSortMergeKernelINS2_10policy_hubIP9EdgeTupleE9Policy600ES6_PNS0_8NullTypeES6_SA_j14EdgeComparatorS5_S9_EEvbT2_T3_T4_PT6_PT7_T5_PSE_SE_NS1_7vsmem_tE_param_0];
	ld.param.u64 	%rd14, [_ZN3cub18CUB_300001_SM_10006detail10merge_sort26DeviceMergeSortMergeKernelINS2_10policy_hubIP9EdgeTupleE9Policy600ES6_PNS0_8NullTypeES6_SA_j14EdgeComparatorS5_S9_EEvbT2_T3_T4_PT6_PT7_T5_PSE_SE_NS1_7vsmem_tE_param_1];
	ld.param.u32 	%r326, [_ZN3cub18CUB_300001_SM_10006detail10merge_sort26DeviceMergeSortMergeKernelINS2_10policy_hubIP9EdgeTupleE9Policy600ES6_PNS0_8NullTypeES6_SA_j14EdgeComparatorS5_S9_EEvbT2_T3_T4_PT6_PT7_T5_PSE_SE_NS1_7vsmem_tE_param_3];
	ld.param.u64 	%rd15, [_ZN3cub18CUB_300001_SM_10006detail10merge_sort26DeviceMergeSortMergeKernelINS2_10policy_hubIP9EdgeTupleE9Policy600ES6_PNS0_8NullTypeES6_SA_j14EdgeComparatorS5_S9_EEvbT2_T3_T4_PT6_PT7_T5_PSE_SE_NS1_7vsmem_tE_param_4];
	ld.param.u64 	%rd16, [_ZN3cub18CUB_300001_SM_10006detail10merge_sort26DeviceMergeSortMergeKernelINS2_10policy_hubIP9EdgeTupleE9Policy600ES6_PNS0_8NullTypeES6_SA_j14EdgeComparatorS5_S9_EEvbT2_T3_T4_PT6_PT7_T5_PSE_SE_NS1_7vsmem_tE_param_7];
	ld.param.u32 	%r327, [_ZN3cub18CUB_300001_SM_10006detail10merge_sort26DeviceMergeSortMergeKernelINS2_10policy_hubIP9EdgeTupleE9Policy600ES6_PNS0_8NullTypeES6_SA_j14EdgeComparatorS5_S9_EEvbT2_T3_T4_PT6_PT7_T5_PSE_SE_NS1_7vsmem_tE_param_8];
	cvta.to.global.u64 	%rd1, %rd15;
	cvta.to.global.u64 	%rd2, %rd14;
	cvta.to.global.u64 	%rd3, %rd16;
	mov.u32 	%r1, %ctaid.x;
	mov.u32 	%r328, %nctaid.x;
	mul.lo.s32 	%r2, %r1, 1280;
	mov.u32 	%r3, %tid.x;
	add.s32 	%r329, %r328, -1;
	setp.ge.u32 	%p25, %r1, %r329;
	@%p25 bra 	$L__BB24_67;
	mul.wide.u32 	%rd47, %r1, 4;
	add.s64 	%rd48, %rd3, %rd47;
	ld.global.u32 	%r433, [%rd48];
	ld.global.u32 	%r434, [%rd48+4];
	shr.u32 	%r435, %r327, 1;
	neg.s32 	%r436, %r327;
	and.b32  	%r437, %r1, %r436;
	mul.lo.s32 	%r4, %r437, 1280;
	mul.lo.s32 	%r5, %r435, 1280;
	sub.s32 	%r438, %r1, %r437;
	mul.lo.s32 	%r439, %r438, 1280;
	sub.s32 	%r6, %r433, %r4;
	sub.s32 	%r440, %r434, %r4;
	sub.s32 	%r441, %r326, %r4;
	max.u32 	%r442, %r441, %r5;
	sub.s32 	%r443, %r442, %r5;
	sub.s32 	%r444, %r439, %r6;
	min.u32 	%r7, %r444, %r443;
	max.u32 	%r445, %r439, -1281;
	not.b32 	%r446, %r445;
	add.s32 	%r447, %r439, %r446;
	sub.s32 	%r448, %r447, %r440;
	or.b32  	%r449, %r1, %r436;
	setp.eq.s32 	%p112, %r449, -1;
	min.u32 	%r450, %r5, %r441;
	selp.b32 	%r451, %r450, %r440, %p112;
	selp.b32 	%r452, %r5, %r448, %p112;
	min.u32 	%r8, %r452, %r443;
	sub.s32 	%r9, %r451, %r6;
	// begin inline asm
	griddepcontrol.wait;
	// end inline asm
	setp.eq.s16 	%p113, %rs1, 0;
	@%p113 bra 	$L__BB24_17;
	cvt.u64.u32 	%rd49, %r4;
	cvt.u64.u32 	%rd50, %r6;
	add.s64 	%rd51, %rd50, %rd49;
	cvt.u64.u32 	%rd52, %r5;
	add.s64 	%rd53, %rd49, %rd52;
	cvt.u64.u32 	%rd54, %r7;
	add.s64 	%rd55, %rd53, %rd54;
	setp.ge.s32 	%p114, %r3, %r9;
	cvt.u64.u32 	%rd56, %r3;
	add.s64 	%rd57, %rd51, %rd56;
	mad.lo.s64 	%rd4, %rd57, 12, %rd2;
	sub.s32 	%r453, %r3, %r9;
	cvt.s64.s32 	%rd58, %r453;
	add.s64 	%rd59, %rd55, %rd58;
	mad.lo.s64 	%rd5, %rd59, 12, %rd2;
	@%p114 bra 	$L__BB24_4;
	ld.global.u32 	%r573, [%rd4];
	ld.global.u32 	%r572, [%rd4+4];
	ld.global.f32 	%f155, [%rd4+8];
	bra.uni 	$L__BB24_5;
$L__BB24_4:
	ld.global.u32 	%r573, [%rd5];
	ld.global.u32 	%r572, [%rd5+4];
	ld.global.f32 	%f155, [%rd5+8];
$L__BB24_5:
	add.s32 	%r454, %r3, 256;
	setp.lt.s32 	%p115, %r454, %r9;
	@%p115 bra 	$L__BB24_7;
	ld.global.u32 	%r571, [%rd5+3072];
	ld.global.u32 	%r570, [%rd5+3076];
	ld.global.f32 	%f154, [%rd5+3080];
	bra.uni 	$L__BB24_8;
$L__BB24_7:
	ld.global.u32 	%r571, [%rd4+3072];
	ld.global.u32 	%r570, [%rd4+3076];
	ld.global.f32 	%f154, [%rd4+3080];
$L__BB24_8:
	add.s32 	%r455, %r3, 512;
	setp.lt.s32 	%p116, %r455, %r9;
	@%p116 bra 	$L__BB24_10;
	ld.global.u32 	%r569, [%rd5+6144];
	ld.global.u32 	%r568, [%rd5+6148];
	ld.global.f32 	%f153, [%rd5+6152];
	bra.uni 	$L__BB24_11;
$L__BB24_10:
	ld.global.u32 	%r569, [%rd4+6144];
	ld.global.u32 	%r568, [%rd4+6148];
	ld.global.f32 	%f153, [%rd4+6152];
$L__BB24_11:
	add.s32 	%r456, %r3, 768;
	setp.lt.s32 	%p117, %r456, %r9;
	@%p117 bra 	$L__BB24_13;
	ld.global.u32 	%r567, [%rd5+9216];
	ld.global.u32 	%r566, [%rd5+9220];
	ld.global.f32 	%f152, [%rd5+9224];
	bra.uni 	$L__BB24_14;
$L__BB24_13:
	ld.global.u32 	%r567, [%rd4+9216];
	ld.global.u32 	%r566, [%rd4+9220];
	ld.global.f32 	%f152, [%rd4+9224];
$L__BB24_14:
	or.b32  	%r457, %r3, 1024;
	setp.lt.s32 	%p118, %r457, %r9;
	@%p118 bra 	$L__BB24_16;
	ld.global.u32 	%r565, [%rd5+12288];
	ld.global.u32 	%r564, [%rd5+12292];
	ld.global.f32 	%f151, [%rd5+12296];
	bra.uni 	$L__BB24_32;
$L__BB24_16:
	ld.global.u32 	%r565, [%rd4+12288];
	ld.global.u32 	%r564, [%rd4+12292];
	ld.global.f32 	%f151, [%rd4+12296];
	bra.uni 	$L__BB24_32;
$L__BB24_17:
	cvt.u64.u32 	%rd60, %r4;
	cvt.u64.u32 	%rd61, %r6;
	add.s64 	%rd62, %rd61, %rd60;
	cvt.u64.u32 	%rd63, %r5;
	add.s64 	%rd64, %rd60, %rd63;
	cvt.u64.u32 	%rd65, %r7;
	add.s64 	%rd66, %rd64, %rd65;
	setp.ge.s32 	%p119, %r3, %r9;
	cvt.u64.u32 	%rd67, %r3;
	add.s64 	%rd68, %rd62, %rd67;
	mad.lo.s64 	%rd6, %rd68, 12, %rd1;
	sub.s32 	%r458, %r3, %r9;
	cvt.s64.s32 	%rd69, %r458;
	add.s64 	%rd70, %rd66, %rd69;
	mad.lo.s64 	%rd7, %rd70, 12, %rd1;
	@%p119 bra 	$L__BB24_19;
	ld.global.u32 	%r573, [%rd6];
	ld.global.u32 	%r572, [%rd6+4];
	ld.global.f32 	%f155, [%rd6+8];
	bra.uni 	$L__BB24_20;
$L__BB24_19:
	ld.global.u32 	%r573, [%rd7];
	ld.global.u32 	%r572, [%rd7+4];
	ld.global.f32 	%f155, [%rd7+8];
$L__BB24_20:
	add.s32 	%r459, %r3, 256;
	setp.lt.s32 	%p120, %r459, %r9;
	@%p120 bra 	$L__BB24_22;
	ld.global.u32 	%r571, [%rd7+3072];
	ld.global.u32 	%r570, [%rd7+3076];
	ld.global.f32 	%f154, [%rd7+3080];
	bra.uni 	$L__BB24_23;
$L__BB24_22:
	ld.global.u32 	%r571, [%rd6+3072];
	ld.global.u32 	%r570, [%rd6+3076];
	ld.global.f32 	%f154, [%rd6+3080];
$L__BB24_23:
	add.s32 	%r460, %r3, 512;
	setp.lt.s32 	%p121, %r460, %r9;
	@%p121 bra 	$L__BB24_25;
	ld.global.u32 	%r569, [%rd7+6144];
	ld.global.u32 	%r568, [%rd7+6148];
	ld.global.f32 	%f153, [%rd7+6152];
	bra.uni 	$L__BB24_26;
$L__BB24_25:
	ld.global.u32 	%r569, [%rd6+6144];
	ld.global.u32 	%r568, [%rd6+6148];
	ld.global.f32 	%f153, [%rd6+6152];
$L__BB24_26:
	add.s32 	%r461, %r3, 768;
	setp.lt.s32 	%p122, %r461, %r9;
	@%p122 bra 	$L__BB24_28;
	ld.global.u32 	%r567, [%rd7+9216];
	ld.global.u32 	%r566, [%rd7+9220];
	ld.global.f32 	%f152, [%rd7+9224];
	bra.uni 	$L__BB24_29;
$L__BB24_28:
	ld.global.u32 	%r567, [%rd6+9216];
	ld.global.u32 	%r566, [%rd6+9220];
	ld.global.f32 	%f152, [%rd6+9224];
$L__BB24_29:
	or.b32  	%r462, %r3, 1024;
	setp.lt.s32 	%p123, %r462, %r9;
	@%p123 bra 	$L__BB24_31;
	ld.global.u32 	%r565, [%rd7+12288];
	ld.global.u32 	%r564, [%rd7+12292];
	ld.global.f32 	%f151, [%rd7+12296];
	bra.uni 	$L__BB24_32;
$L__BB24_31:
	ld.global.u32 	%r565, [%rd6+12288];
	ld.global.u32 	%r564, [%rd6+12292];
	ld.global.f32 	%f151, [%rd6+12296];
$L__BB24_32:
	sub.s32 	%r463, %r8, %r7;
	mov.u32 	%r464, _ZZN3cub18CUB_300001_SM_10006detail10merge_sort26DeviceMergeSortMergeKernelINS2_10policy_hubIP9EdgeTupleE9Policy600ES6_PNS0_8NullTypeES6_SA_j14EdgeComparatorS5_S9_EEvbT2_T3_T4_PT6_PT7_T5_PSE_SE_NS1_7vsmem_tEE19static_temp_storage;
	mad.lo.s32 	%r465, %r3, 12, %r464;
	st.shared.u32 	[%r465], %r573;
	st.shared.u32 	[%r465+4], %r572;
	st.shared.f32 	[%r465+8], %f155;
	st.shared.u32 	[%r465+3072], %r571;
	st.shared.u32 	[%r465+3076], %r570;
	st.shared.f32 	[%r465+3080], %f154;
	st.shared.u32 	[%r465+6144], %r569;
	st.shared.u32 	[%r465+6148], %r568;
	st.shared.f32 	[%r465+6152], %f153;
	st.shared.u32 	[%r465+9216], %r567;
	st.shared.u32 	[%r465+9220], %r566;
	st.shared.f32 	[%r465+9224], %f152;
	st.shared.u32 	[%r465+12288], %r565;
	st.shared.u32 	[%r465+12292], %r564;
	st.shared.f32 	[%r465+12296], %f151;
	bar.sync 	0;
	// begin inline asm
	griddepcontrol.launch_dependents;
	// end inline asm
	add.s32 	%r76, %r463, %r9;
	mul.lo.s32 	%r466, %r3, 5;
	min.s32 	%r77, %r466, %r76;
	setp.lt.s32 	%p124, %r77, %r463;
	sub.s32 	%r467, %r77, %r463;
	selp.b32 	%r576, 0, %r467, %p124;
	min.s32 	%r574, %r9, %r77;
	setp.ge.s32 	%p125, %r576, %r574;
	@%p125 bra 	$L__BB24_37;
	add.s32 	%r80, %r77, %r9;
$L__BB24_34:
	sub.s32 	%r468, %r574, %r576;
	shr.u32 	%r469, %r468, 31;
	add.s32 	%r470, %r468, %r469;
	shr.s32 	%r471, %r470, 1;
	add.s32 	%r83, %r471, %r576;
	mad.lo.s32 	%r84, %r83, 12, %r464;
	ld.shared.u32 	%r85, [%r84];
	not.b32 	%r473, %r83;
	add.s32 	%r474, %r80, %r473;
	mad.lo.s32 	%r86, %r474, 12, %r464;
	ld.shared.u32 	%r87, [%r86];
	setp.lt.s32 	%p127, %r87, %r85;
	mov.pred 	%p176, 0;
	@%p127 bra 	$L__BB24_36;
	ld.shared.u32 	%r475, [%r86+4];
	ld.shared.u32 	%r477, [%r84+4];
	setp.ne.s32 	%p128, %r87, %r85;
	setp.ge.s32 	%p129, %r475, %r477;
	or.pred  	%p176, %p128, %p129;
$L__BB24_36:
	add.s32 	%r479, %r83, 1;
	selp.b32 	%r576, %r479, %r576, %p176;
	selp.b32 	%r574, %r574, %r83, %p176;
	setp.lt.s32 	%p130, %r576, %r574;
	@%p130 bra 	$L__BB24_34;
$L__BB24_37:
	sub.s32 	%r480, %r77, %r576;
	add.s32 	%r91, %r480, %r9;
	mad.lo.s32 	%r92, %r91, 12, %r464;
	ld.shared.f32 	%f156, [%r92+8];
	ld.shared.u32 	%r578, [%r92+4];
	ld.shared.u32 	%r577, [%r92];
	mad.lo.s32 	%r95, %r576, 12, %r464;
	ld.shared.f32 	%f159, [%r95+8];
	ld.shared.u32 	%r584, [%r95+4];
	ld.shared.u32 	%r583, [%r95];
	setp.ge.s32 	%p132, %r91, %r76;
	mov.pred 	%p177, 0;
	@%p132 bra 	$L__BB24_40;
	setp.ge.s32 	%p134, %r576, %r9;
	setp.lt.s32 	%p135, %r577, %r583;
	or.pred  	%p136, %p134, %p135;
	mov.pred 	%p177, -1;
	@%p136 bra 	$L__BB24_40;
	setp.eq.s32 	%p137, %r577, %r583;
	setp.lt.s32 	%p138, %r578, %r584;
	and.pred  	%p177, %p137, %p138;
$L__BB24_40:
	selp.f32 	%f36, %f156, %f159, %p177;
	selp.b32 	%r98, %r578, %r584, %p177;
	selp.b32 	%r99, %r577, %r583, %p177;
	selp.u32 	%r482, 1, 0, %p177;
	add.s32 	%r100, %r91, %r482;
	not.pred 	%p139, %p177;
	selp.u32 	%r483, 1, 0, %p139;
	add.s32 	%r101, %r576, %r483;
	@%p139 bra 	$L__BB24_42;
	ld.shared.u32 	%r577, [%r92+12];
	ld.shared.u32 	%r578, [%r92+16];
	ld.shared.f32 	%f156, [%r92+20];
	bra.uni 	$L__BB24_43;
$L__BB24_42:
	ld.shared.u32 	%r583, [%r95+12];
	ld.shared.u32 	%r584, [%r95+16];
	ld.shared.f32 	%f159, [%r95+20];
$L__BB24_43:
	setp.ge.s32 	%p141, %r100, %r76;
	mov.pred 	%p178, 0;
	@%p141 bra 	$L__BB24_46;
	setp.ge.s32 	%p143, %r101, %r9;
	setp.lt.s32 	%p144, %r577, %r583;
	or.pred  	%p145, %p143, %p144;
	mov.pred 	%p178, -1;
	@%p145 bra 	$L__BB24_46;
	setp.eq.s32 	%p146, %r577, %r583;
	setp.lt.s32 	%p147, %r578, %r584;
	and.pred  	%p178, %p146, %p147;
$L__BB24_46:
	selp.f32 	%f41, %f156, %f159, %p178;
	selp.b32 	%r110, %r578, %r584, %p178;
	selp.b32 	%r111, %r577, %r583, %p178;
	selp.u32 	%r484, 1, 0, %p178;
	add.s32 	%r112, %r100, %r484;
	not.pred 	%p148, %p178;
	selp.u32 	%r485, 1, 0, %p148;
	add.s32 	%r113, %r101, %r485;
	@%p178 bra 	$L__BB24_48;
	mad.lo.s32 	%r487, %r113, 12, %r464;
	ld.shared.u32 	%r583, [%r487];
	ld.shared.u32 	%r584, [%r487+4];
	ld.shared.f32 	%f159, [%r487+8];
	bra.uni 	$L__BB24_49;
$L__BB24_48:
	mad.lo.s32 	%r489, %r112, 12, %r464;
	ld.shared.u32 	%r577, [%r489];
	ld.shared.u32 	%r578, [%r489+4];
	ld.shared.f32 	%f156, [%r489+8];
$L__BB24_49:
	setp.ge.s32 	%p150, %r112, %r76;
	mov.pred 	%p179, 0;
	@%p150 bra 	$L__BB24_52;
	setp.ge.s32 	%p152, %r113, %r9;
	setp.lt.s32 	%p153, %r577, %r583;
	or.pred  	%p154, %p152, %p153;
	mov.pred 	%p179, -1;
	@%p154 bra 	$L__BB24_52;
	setp.eq.s32 	%p155, %r577, %r583;
	setp.lt.s32 	%p156, %r578, %r584;
	and.pred  	%p179, %p155, %p156;
$L__BB24_52:
	selp.f32 	%f46, %f156, %f159, %p179;
	selp.b32 	%r122, %r578, %r584, %p179;
	selp.b32 	%r123, %r577, %r583, %p179;
	selp.u32 	%r490, 1, 0, %p179;
	add.s32 	%r124, %r112, %r490;
	not.pred 	%p157, %p179;
	selp.u32 	%r491, 1, 0, %p157;
	add.s32 	%r125, %r113, %r491;
	@%p179 bra 	$L__BB24_54;
	mad.lo.s32 	%r493, %r125, 12, %r464;
	ld.shared.u32 	%r583, [%r493];
	ld.shared.u32 	%r584, [%r493+4];
	ld.shared.f32 	%f159, [%r493+8];
	bra.uni 	$L__BB24_55;
$L__BB24_54:
	mad.lo.s32 	%r495, %r124, 12, %r464;
	ld.shared.u32 	%r577, [%r495];
	ld.shared.u32 	%r578, [%r495+4];
	ld.shared.f32 	%f156, [%r495+8];
$L__BB24_55:
	setp.ge.s32 	%p159, %r124, %r76;
	mov.pred 	%p180, 0;
	@%p159 bra 	$L__BB24_58;
	setp.ge.s32 	%p161, %r125, %r9;
	setp.lt.s32 	%p162, %r577, %r583;
	or.pred  	%p163, %p161, %p162;
	mov.pred 	%p180, -1;
	@%p163 bra 	$L__BB24_58;
	setp.eq.s32 	%p164, %r577, %r583;
	setp.lt.s32 	%p165, %r578, %r584;
	and.pred  	%p180, %p164, %p165;
$L__BB24_58:
	selp.f32 	%f51, %f156, %f159, %p180;
	selp.b32 	%r134, %r578, %r584, %p180;
	selp.b32 	%r135, %r577, %r583, %p180;
	selp.u32 	%r496, 1, 0, %p180;
	add.s32 	%r136, %r124, %r496;
	not.pred 	%p166, %p180;
	selp.u32 	%r497, 1, 0, %p166;
	add.s32 	%r137, %r125, %r497;
	@%p180 bra 	$L__BB24_60;
	mad.lo.s32 	%r499, %r137, 12, %r464;
	ld.shared.u32 	%r583, [%r499];
	ld.shared.u32 	%r584, [%r499+4];
	ld.shared.f32 	%f159, [%r499+8];
	bra.uni 	$L__BB24_61;
$L__BB24_60:
	mad.lo.s32 	%r501, %r136, 12, %r464;
	ld.shared.u32 	%r577, [%r501];
	ld.shared.u32 	%r578, [%r501+4];
	ld.shared.f32 	%f156, [%r501+8];
$L__BB24_61:
	setp.ge.s32 	%p168, %r136, %r76;
	mov.pred 	%p181, 0;
	@%p168 bra 	$L__BB24_64;
	setp.ge.s32 	%p170, %r137, %r9;
	setp.lt.s32 	%p171, %r577, %r583;
	or.pred  	%p172, %p170, %p171;
	mov.pred 	%p181, -1;
	@%p172 bra 	$L__BB24_64;
	setp.eq.s32 	%p173, %r577, %r583;
	setp.lt.s32 	%p174, %r578, %r584;
	and.pred  	%p181, %p173, %p174;
$L__BB24_64:
	setp.eq.s16 	%p175, %rs1, 0;
	selp.f32 	%f56, %f156, %f159, %p181;
	selp.b32 	%r146, %r578, %r584, %p181;
	selp.b32 	%r147, %r577, %r583, %p181;
	bar.sync 	0;
	@%p175 bra 	$L__BB24_66;
	cvt.u64.u32 	%rd71, %r2;
	// begin inline asm
	mov.u32 %r502, %laneid;
	// end inline asm
	shr.u32 	%r503, %r3, 5;
	mul.lo.s32 	%r504, %r503, 160;
	mad.lo.s32 	%r505, %r502, 5, %r504;
	mad.lo.s32 	%r507, %r505, 12, %r464;
	st.shared.u32 	[%r507], %r99;
	st.shared.u32 	[%r507+4], %r98;
	st.shared.f32 	[%r507+8], %f36;
	st.shared.u32 	[%r507+12], %r111;
	st.shared.u32 	[%r507+16], %r110;
	st.shared.f32 	[%r507+20], %f41;
	st.shared.u32 	[%r507+24], %r123;
	st.shared.u32 	[%r507+28], %r122;
	st.shared.f32 	[%r507+32], %f46;
	st.shared.u32 	[%r507+36], %r135;
	st.shared.u32 	[%r507+40], %r134;
	st.shared.f32 	[%r507+44], %f51;
	st.shared.u32 	[%r507+48], %r147;
	st.shared.u32 	[%r507+52], %r146;
	st.shared.f32 	[%r507+56], %f56;
	bar.warp.sync 	-1;
	shl.b32 	%r508, %r502, 2;
	sub.s32 	%r509, %r505, %r508;
	mad.lo.s32 	%r510, %r509, 12, %r464;
	ld.shared.u32 	%r511, [%r510];
	ld.shared.u32 	%r512, [%r510+4];
	ld.shared.f32 	%f133, [%r510+8];
	ld.shared.u32 	%r513, [%r510+384];
	ld.shared.u32 	%r514, [%r510+388];
	ld.shared.f32 	%f134, [%r510+392];
	ld.shared.u32 	%r515, [%r510+768];
	ld.shared.u32 	%r516, [%r510+772];
	ld.shared.f32 	%f135, [%r510+776];
	ld.shared.u32 	%r517, [%r510+1152];
	ld.shared.u32 	%r518, [%r510+1156];
	ld.shared.f32 	%f136, [%r510+1160];
	ld.shared.u32 	%r519, [%r510+1536];
	ld.shared.u32 	%r520, [%r510+1540];
	ld.shared.f32 	%f137, [%r510+1544];
	and.b32  	%r521, %r3, 31;
	and.b32  	%r522, %r3, 992;
	mul.lo.s32 	%r523, %r522, 5;
	or.b32  	%r524, %r523, %r521;
	cvt.u64.u32 	%rd72, %r524;
	add.s64 	%rd73, %rd72, %rd71;
	mad.lo.s64 	%rd74, %rd73, 12, %rd1;
	st.global.u32 	[%rd74], %r511;
	st.global.u32 	[%rd74+4], %r512;
	st.global.f32 	[%rd74+8], %f133;
	st.global.u32 	[%rd74+384], %r513;
	st.global.u32 	[%rd74+388], %r514;
	st.global.f32 	[%rd74+392], %f134;
	st.global.u32 	[%rd74+768], %r515;
	st.global.u32 	[%rd74+772], %r516;
	st.global.f32 	[%rd74+776], %f135;
	st.global.u32 	[%rd74+1152], %r517;
	st.global.u32 	[%rd74+1156], %r518;
	st.global.f32 	[%rd74+1160], %f136;
	st.global.u32 	[%rd74+1536], %r519;
	st.global.u32 	[%rd74+1540], %r520;
	st.global.f32 	[%rd74+1544], %f137;
	bra.uni 	$L__BB24_165;
$L__BB24_66:
	cvt.u64.u32 	%rd75, %r2;
	// begin inline asm
	mov.u32 %r525, %laneid;
	// end inline asm
	shr.u32 	%r526, %r3, 5;
	mul.lo.s32 	%r527, %r526, 160;
	mad.lo.s32 	%r528, %r525, 5, %r527;
	mad.lo.s32 	%r530, %r528, 12, %r464;
	st.shared.u32 	[%r530], %r99;
	st.shared.u32 	[%r530+4], %r98;
	st.shared.f32 	[%r530+8], %f36;
	st.shared.u32 	[%r530+12], %r111;
	st.shared.u32 	[%r530+16], %r110;
	st.shared.f32 	[%r530+20], %f41;
	st.shared.u32 	[%r530+24], %r123;
	st.shared.u32 	[%r530+28], %r122;
	st.shared.f32 	[%r530+32], %f46;
	st.shared.u32 	[%r530+36], %r135;
	st.shared.u32 	[%r530+40], %r134;
	st.shared.f32 	[%r530+44], %f51;
	st.shared.u32 	[%r530+48], %r147;
	st.shared.u32 	[%r530+52], %r146;
	st.shared.f32 	[%r530+56], %f56;
	bar.warp.sync 	-1;
	shl.b32 	%r531, %r525, 2;
	sub.s32 	%r532, %r528, %r531;
	mad.lo.s32 	%r533, %r532, 12, %r464;
	ld.shared.u32 	%r534, [%r533];
	ld.shared.u32 	%r535, [%r533+4];
	ld.shared.f32 	%f138, [%r533+8];
	ld.shared.u32 	%r536, [%r533+384];
	ld.shared.u32 	%r537, [%r533+388];
	ld.shared.f32 	%f139, [%r533+392];
	ld.shared.u32 	%r538, [%r533+768];
	ld.shared.u32 	%r539, [%r533+772];
	ld.shared.f32 	%f140, [%r533+776];
	ld.shared.u32 	%r540, [%r533+1152];
	ld.shared.u32 	%r541, [%r533+1156];
	ld.shared.f32 	%f141, [%r533+1160];
	ld.shared.u32 	%r542, [%r533+1536];
	ld.shared.u32 	%r543, [%r533+1540];
	ld.shared.f32 	%f142, [%r533+1544];
	and.b32  	%r544, %r3, 31;
	and.b32  	%r545, %r3, 992;
	mul.lo.s32 	%r546, %r545, 5;
	or.b32  	%r547, %r546, %r544;
	cvt.u64.u32 	%rd76, %r547;
	add.s64 	%rd77, %rd76, %rd75;
	mad.lo.s64 	%rd78, %rd77, 12, %rd2;
	st.global.u32 	[%rd78], %r534;
	st.global.u32 	[%rd78+4], %r535;
	st.global.f32 	[%rd78+8], %f138;
	st.global.u32 	[%rd78+384], %r536;
	st.global.u32 	[%rd78+388], %r537;
	st.global.f32 	[%rd78+392], %f139;
	st.global.u32 	[%rd78+768], %r538;
	st.global.u32 	[%rd78+772], %r539;
	st.global.f32 	[%rd78+776], %f140;
	st.global.u32 	[%rd78+1152], %r540;
	st.global.u32 	[%rd78+1156], %r541;
	st.global.f32 	[%rd78+1160], %f141;
	st.global.u32 	[%rd78+1536], %r542;
	st.global.u32 	[%rd78+1540], %r543;
	st.global.f32 	[%rd78+1544], %f142;
	bra.uni 	$L__BB24_165;
$L__BB24_67:
	mul.wide.u32 	%rd17, %r1, 4;
	add.s64 	%rd18, %rd3, %rd17;
	ld.global.u32 	%r330, [%rd18];
	ld.global.u32 	%r331, [%rd18+4];
	shr.u32 	%r332, %r327, 1;
	neg.s32 	%r333, %r327;
	and.b32  	%r334, %r1, %r333;
	mul.lo.s32 	%r148, %r334, 1280;
	mul.lo.s32 	%r149, %r332, 1280;
	sub.s32 	%r335, %r1, %r334;
	mul.lo.s32 	%r336, %r335, 1280;
	sub.s32 	%r150, %r330, %r148;
	sub.s32 	%r337, %r331, %r148;
	sub.s32 	%r338, %r326, %r148;
	max.u32 	%r339, %r338, %r149;
	sub.s32 	%r340, %r339, %r149;
	sub.s32 	%r341, %r336, %r150;
	min.u32 	%r151, %r341, %r340;
	max.u32 	%r342, %r336, -1281;
	not.b32 	%r343, %r342;
	add.s32 	%r344, %r336, %r343;
	sub.s32 	%r345, %r344, %r337;
	or.b32  	%r346, %r1, %r333;
	setp.eq.s32 	%p26, %r346, -1;
	min.u32 	%r347, %r149, %r338;
	selp.b32 	%r348, %r347, %r337, %p26;
	selp.b32 	%r349, %r149, %r345, %p26;
	min.u32 	%r350, %r349, %r340;
	sub.s32 	%r152, %r348, %r150;
	sub.s32 	%r153, %r350, %r151;
	// begin inline asm
	griddepcontrol.wait;
	// end inline asm
	setp.eq.s16 	%p27, %rs1, 0;
	@%p27 bra 	$L__BB24_88;
	cvt.u64.u32 	%rd19, %r148;
	cvt.u64.u32 	%rd20, %r150;
	add.s64 	%rd21, %rd20, %rd19;
	cvt.u64.u32 	%rd22, %r149;
	add.s64 	%rd23, %rd19, %rd22;
	cvt.u64.u32 	%rd24, %r151;
	add.s64 	%rd25, %rd23, %rd24;
	add.s32 	%r154, %r153, %r152;
	setp.ge.s32 	%p28, %r3, %r154;
	cvt.u64.u32 	%rd26, %r3;
	add.s64 	%rd27, %rd21, %rd26;
	mad.lo.s64 	%rd8, %rd27, 12, %rd2;
	sub.s32 	%r352, %r3, %r152;
	cvt.s64.s32 	%rd28, %r352;
	add.s64 	%rd29, %rd25, %rd28;
	mad.lo.s64 	%rd9, %rd29, 12, %rd2;
	@%p28 bra 	$L__BB24_72;
	setp.ge.s32 	%p29, %r3, %r152;
	@%p29 bra 	$L__BB24_71;
	ld.global.u32 	%r618, [%rd8];
	ld.global.u32 	%r617, [%rd8+4];
	ld.global.f32 	%f176, [%rd8+8];
	bra.uni 	$L__BB24_72;
$L__BB24_71:
	ld.global.u32 	%r618, [%rd9];
	ld.global.u32 	%r617, [%rd9+4];
	ld.global.f32 	%f176, [%rd9+8];
$L__BB24_72:
	add.s32 	%r161, %r3, 256;
	setp.ge.s32 	%p30, %r161, %r154;
	@%p30 bra 	$L__BB24_76;
	setp.lt.s32 	%p31, %r161, %r152;
	@%p31 bra 	$L__BB24_75;
	ld.global.u32 	%r616, [%rd9+3072];
	ld.global.u32 	%r615, [%rd9+3076];
	ld.global.f32 	%f175, [%rd9+3080];
	bra.uni 	$L__BB24_76;
$L__BB24_75:
	ld.global.u32 	%r616, [%rd8+3072];
	ld.global.u32 	%r615, [%rd8+3076];
	ld.global.f32 	%f175, [%rd8+3080];
$L__BB24_76:
	add.s32 	%r168, %r3, 512;
	setp.ge.s32 	%p32, %r168, %r154;
	@%p32 bra 	$L__BB24_80;
	setp.lt.s32 	%p33, %r168, %r152;
	@%p33 bra 	$L__BB24_79;
	ld.global.u32 	%r614, [%rd9+6144];
	ld.global.u32 	%r613, [%rd9+6148];
	ld.global.f32 	%f174, [%rd9+6152];
	bra.uni 	$L__BB24_80;
$L__BB24_79:
	ld.global.u32 	%r614, [%rd8+6144];
	ld.global.u32 	%r613, [%rd8+6148];
	ld.global.f32 	%f174, [%rd8+6152];
$L__BB24_80:
	add.s32 	%r175, %r3, 768;
	setp.ge.s32 	%p34, %r175, %r154;
	@%p34 bra 	$L__BB24_84;
	setp.lt.s32 	%p35, %r175, %r152;
	@%p35 bra 	$L__BB24_83;
	ld.global.u32 	%r612, [%rd9+9216];
	ld.global.u32 	%r611, [%rd9+9220];
	ld.global.f32 	%f173, [%rd9+9224];
	bra.uni 	$L__BB24_84;
$L__BB24_83:
	ld.global.u32 	%r612, [%rd8+9216];
	ld.global.u32 	%r611, [%rd8+9220];
	ld.global.f32 	%f173, [%rd8+9224];
$L__BB24_84:
	or.b32  	%r182, %r3, 1024;
	setp.ge.s32 	%p36, %r182, %r154;
	@%p36 bra 	$L__BB24_108;
	setp.lt.s32 	%p37, %r182, %r152;
	@%p37 bra 	$L__BB24_87;
	ld.global.u32 	%r610, [%rd9+12288];
	ld.global.u32 	%r609, [%rd9+12292];
	ld.global.f32 	%f172, [%rd9+12296];
	bra.uni 	$L__BB24_108;
$L__BB24_87:
	ld.global.u32 	%r610, [%rd8+12288];
	ld.global.u32 	%r609, [%rd8+12292];
	ld.global.f32 	%f172, [%rd8+12296];
	bra.uni 	$L__BB24_108;
$L__BB24_88:
	cvt.u64.u32 	%rd30, %r148;
	cvt.u64.u32 	%rd31, %r150;
	add.s64 	%rd32, %rd31, %rd30;
	cvt.u64.u32 	%rd33, %r149;
	add.s64 	%rd34, %rd30, %rd33;
	cvt.u64.u32 	%rd35, %r151;
	add.s64 	%rd36, %rd34, %rd35;
	add.s32 	%r187, %r153, %r152;
	setp.ge.s32 	%p38, %r3, %r187;
	cvt.u64.u32 	%rd37, %r3;
	add.s64 	%rd38, %rd32, %rd37;
	mad.lo.s64 	%rd10, %rd38, 12, %rd1;
	sub.s32 	%r358, %r3, %r152;
	cvt.s64.s32 	%rd39, %r358;
	add.s64 	%rd40, %rd36, %rd39;
	mad.lo.s64 	%rd11, %rd40, 12, %rd1;
	@%p38 bra 	$L__BB24_92;
	setp.ge.s32 	%p39, %r3, %r152;
	@%p39 bra 	$L__BB24_91;
	ld.global.u32 	%r618, [%rd10];
	ld.global.u32 	%r617, [%rd10+4];
	ld.global.f32 	%f176, [%rd10+8];
	bra.uni 	$L__BB24_92;
$L__BB24_91:
	ld.global.u32 	%r618, [%rd11];
	ld.global.u32 	%r617, [%rd11+4];
	ld.global.f32 	%f176, [%rd11+8];
$L__BB24_92:
	add.s32 	%r194, %r3, 256;
	setp.ge.s32 	%p40, %r194, %r187;
	@%p40 bra 	$L__BB24_96;
	setp.lt.s32 	%p41, %r194, %r152;
	@%p41 bra 	$L__BB24_95;
	ld.global.u32 	%r616, [%rd11+3072];
	ld.global.u32 	%r615, [%rd11+3076];
	ld.global.f32 	%f175, [%rd11+3080];
	bra.uni 	$L__BB24_96;
$L__BB24_95:
	ld.global.u32 	%r616, [%rd10+3072];
	ld.global.u32 	%r615, [%rd10+3076];
	ld.global.f32 	%f175, [%rd10+3080];
$L__BB24_96:
	add.s32 	%r201, %r3, 512;
	setp.ge.s32 	%p42, %r201, %r187;
	@%p42 bra 	$L__BB24_100;
	setp.lt.s32 	%p43, %r201, %r152;
	@%p43 bra 	$L__BB24_99;
	ld.global.u32 	%r614, [%rd11+6144];
	ld.global.u32 	%r613, [%rd11+6148];
	ld.global.f32 	%f174, [%rd11+6152];
	bra.uni 	$L__BB24_100;
$L__BB24_99:
	ld.global.u32 	%r614, [%rd10+6144];
	ld.global.u32 	%r613, [%rd10+6148];
	ld.global.f32 	%f174, [%rd10+6152];
$L__BB24_100:
	add.s32 	%r208, %r3, 768;
	setp.ge.s32 	%p44, %r208, %r187;
	@%p44 bra 	$L__BB24_104;
	setp.lt.s32 	%p45, %r208, %r152;
	@%p45 bra 	$L__BB24_103;
	ld.global.u32 	%r612, [%rd11+9216];
	ld.global.u32 	%r611, [%rd11+9220];
	ld.global.f32 	%f173, [%rd11+9224];
	bra.uni 	$L__BB24_104;
$L__BB24_103:
	ld.global.u32 	%r612, [%rd10+9216];
	ld.global.u32 	%r611, [%rd10+9220];
	ld.global.f32 	%f173, [%rd10+9224];
$L__BB24_104:
	or.b32  	%r215, %r3, 1024;
	setp.ge.s32 	%p46, %r215, %r187;
	@%p46 bra 	$L__BB24_108;
	setp.lt.s32 	%p47, %r215, %r152;
	@%p47 bra 	$L__BB24_107;
	ld.global.u32 	%r610, [%rd11+12288];
	ld.global.u32 	%r609, [%rd11+12292];
	ld.global.f32 	%f172, [%rd11+12296];
	bra.uni 	$L__BB24_108;
$L__BB24_107:
	ld.global.u32 	%r610, [%rd10+12288];
	ld.global.u32 	%r609, [%rd10+12292];
	ld.global.f32 	%f172, [%rd10+12296];
$L__BB24_108:
	mov.u32 	%r363, _ZZN3cub18CUB_300001_SM_10006detail10merge_sort26DeviceMergeSortMergeKernelINS2_10policy_hubIP9EdgeTupleE9Policy600ES6_PNS0_8NullTypeES6_SA_j14EdgeComparatorS5_S9_EEvbT2_T3_T4_PT6_PT7_T5_PSE_SE_NS1_7vsmem_tEE19static_temp_storage;
	mad.lo.s32 	%r364, %r3, 12, %r363;
	st.shared.u32 	[%r364], %r618;
	st.shared.u32 	[%r364+4], %r617;
	st.shared.f32 	[%r364+8], %f176;
	st.shared.u32 	[%r364+3072], %r616;
	st.shared.u32 	[%r364+3076], %r615;
	st.shared.f32 	[%r364+3080], %f175;
	st.shared.u32 	[%r364+6144], %r614;
	st.shared.u32 	[%r364+6148], %r613;
	st.shared.f32 	[%r364+6152], %f174;
	st.shared.u32 	[%r364+9216], %r612;
	st.shared.u32 	[%r364+9220], %r611;
	st.shared.f32 	[%r364+9224], %f173;
	st.shared.u32 	[%r364+12288], %r610;
	st.shared.u32 	[%r364+12292], %r609;
	st.shared.f32 	[%r364+12296], %f172;
	bar.sync 	0;
	// begin inline asm
	griddepcontrol.launch_dependents;
	// end inline asm
	add.s32 	%r230, %r153, %r152;
	mul.lo.s32 	%r365, %r3, 5;
	min.s32 	%r231, %r365, %r230;
	setp.lt.s32 	%p48, %r231, %r153;
	sub.s32 	%r366, %r231, %r153;
	selp.b32 	%r621, 0, %r366, %p48;
	min.s32 	%r619, %r152, %r231;
	setp.ge.s32 	%p49, %r621, %r619;
	@%p49 bra 	$L__BB24_113;
	add.s32 	%r234, %r231, %r152;
$L__BB24_110:
	sub.s32 	%r367, %r619, %r621;
	shr.u32 	%r368, %r367, 31;
	add.s32 	%r369, %r367, %r368;
	shr.s32 	%r370, %r369, 1;
	add.s32 	%r237, %r370, %r621;
	mad.lo.s32 	%r238, %r237, 12, %r363;
	ld.shared.u32 	%r239, [%r238];
	not.b32 	%r372, %r237;
	add.s32 	%r373, %r234, %r372;
	mad.lo.s32 	%r240, %r373, 12, %r363;
	ld.shared.u32 	%r241, [%r240];
	setp.lt.s32 	%p51, %r241, %r239;
	mov.pred 	%p182, 0;
	@%p51 bra 	$L__BB24_112;
	ld.shared.u32 	%r374, [%r240+4];
	ld.shared.u32 	%r376, [%r238+4];
	setp.ne.s32 	%p52, %r241, %r239;
	setp.ge.s32 	%p53, %r374, %r376;
	or.pred  	%p182, %p52, %p53;
$L__BB24_112:
	add.s32 	%r378, %r237, 1;
	selp.b32 	%r621, %r378, %r621, %p182;
	selp.b32 	%r619, %r619, %r237, %p182;
	setp.lt.s32 	%p54, %r621, %r619;
	@%p54 bra 	$L__BB24_110;
$L__BB24_113:
	sub.s32 	%r379, %r231, %r621;
	add.s32 	%r245, %r379, %r152;
	mad.lo.s32 	%r246, %r245, 12, %r363;
	ld.shared.f32 	%f177, [%r246+8];
	ld.shared.u32 	%r623, [%r246+4];
	ld.shared.u32 	%r622, [%r246];
	mad.lo.s32 	%r249, %r621, 12, %r363;
	ld.shared.f32 	%f180, [%r249+8];
	ld.shared.u32 	%r629, [%r249+4];
	ld.shared.u32 	%r628, [%r249];
	setp.ge.s32 	%p56, %r245, %r230;
	mov.pred 	%p183, 0;
	@%p56 bra 	$L__BB24_116;
	setp.ge.s32 	%p58, %r621, %r152;
	setp.lt.s32 	%p59, %r622, %r628;
	or.pred  	%p60, %p58, %p59;
	mov.pred 	%p183, -1;
	@%p60 bra 	$L__BB24_116;
	setp.eq.s32 	%p61, %r622, %r628;
	setp.lt.s32 	%p62, %r623, %r629;
	and.pred  	%p183, %p61, %p62;
$L__BB24_116:
	selp.f32 	%f92, %f177, %f180, %p183;
	selp.b32 	%r252, %r623, %r629, %p183;
	selp.b32 	%r253, %r622, %r628, %p183;
	selp.u32 	%r381, 1, 0, %p183;
	add.s32 	%r254, %r245, %r381;
	not.pred 	%p63, %p183;
	selp.u32 	%r382, 1, 0, %p63;
	add.s32 	%r255, %r621, %r382;
	@%p63 bra 	$L__BB24_118;
	ld.shared.u32 	%r622, [%r246+12];
	ld.shared.u32 	%r623, [%r246+16];
	ld.shared.f32 	%f177, [%r246+20];
	bra.uni 	$L__BB24_119;
$L__BB24_118:
	ld.shared.u32 	%r628, [%r249+12];
	ld.shared.u32 	%r629, [%r249+16];
	ld.shared.f32 	%f180, [%r249+20];
$L__BB24_119:
	setp.ge.s32 	%p65, %r254, %r230;
	mov.pred 	%p184, 0;
	@%p65 bra 	$L__BB24_122;
	setp.ge.s32 	%p67, %r255, %r152;
	setp.lt.s32 	%p68, %r622, %r628;
	or.pred  	%p69, %p67, %p68;
	mov.pred 	%p184, -1;
	@%p69 bra 	$L__BB24_122;
	setp.eq.s32 	%p70, %r622, %r628;
	setp.lt.s32 	%p71, %r623, %r629;
	and.pred  	%p184, %p70, %p71;
$L__BB24_122:
	selp.f32 	%f97, %f177, %f180, %p184;
	selp.b32 	%r264, %r623, %r629, %p184;
	selp.b32 	%r265, %r622, %r628, %p184;
	selp.u32 	%r383, 1, 0, %p184;
	add.s32 	%r266, %r254, %r383;
	not.pred 	%p72, %p184;
	selp.u32 	%r384, 1, 0, %p72;
	add.s32 	%r267, %r255, %r384;
	@%p184 bra 	$L__BB24_124;
	mad.lo.s32 	%r386, %r267, 12, %r363;
	ld.shared.u32 	%r628, [%r386];
	ld.shared.u32 	%r629, [%r386+4];
	ld.shared.f32 	%f180, [%r386+8];
	bra.uni 	$L__BB24_125;
$L__BB24_124:
	mad.lo.s32 	%r388, %r266, 12, %r363;
	ld.shared.u32 	%r622, [%r388];
	ld.shared.u32 	%r623, [%r388+4];
	ld.shared.f32 	%f177, [%r388+8];
$L__BB24_125:
	setp.ge.s32 	%p74, %r266, %r230;
	mov.pred 	%p185, 0;
	@%p74 bra 	$L__BB24_128;
	setp.ge.s32 	%p76, %r267, %r152;
	setp.lt.s32 	%p77, %r622, %r628;
	or.pred  	%p78, %p76, %p77;
	mov.pred 	%p185, -1;
	@%p78 bra 	$L__BB24_128;
	setp.eq.s32 	%p79, %r622, %r628;
	setp.lt.s32 	%p80, %r623, %r629;
	and.pred  	%p185, %p79, %p80;
$L__BB24_128:
	selp.f32 	%f102, %f177, %f180, %p185;
	selp.b32 	%r276, %r623, %r629, %p185;
	selp.b32 	%r277, %r622, %r628, %p185;
	selp.u32 	%r389, 1, 0, %p185;
	add.s32 	%r278, %r266, %r389;
	not.pred 	%p81, %p185;
	selp.u32 	%r390, 1, 0, %p81;
	add.s32 	%r279, %r267, %r390;
	@%p185 bra 	$L__BB24_130;
	mad.lo.s32 	%r392, %r279, 12, %r363;
	ld.shared.u32 	%r628, [%r392];
	ld.shared.u32 	%r629, [%r392+4];
	ld.shared.f32 	%f180, [%r392+8];
	bra.uni 	$L__BB24_131;
$L__BB24_130:
	mad.lo.s32 	%r394, %r278, 12, %r363;
	ld.shared.u32 	%r622, [%r394];
	ld.shared.u32 	%r623, [%r394+4];
	ld.shared.f32 	%f177, [%r394+8];
$L__BB24_131:
	setp.ge.s32 	%p83, %r278, %r230;
	mov.pred 	%p186, 0;
	@%p83 bra 	$L__BB24_134;
	setp.ge.s32 	%p85, %r279, %r152;
	setp.lt.s32 	%p86, %r622, %r628;
	or.pred  	%p87, %p85, %p86;
	mov.pred 	%p186, -1;
	@%p87 bra 	$L__BB24_134;
	setp.eq.s32 	%p88, %r622, %r628;
	setp.lt.s32 	%p89, %r623, %r629;
	and.pred  	%p186, %p88, %p89;
$L__BB24_134:
	selp.f32 	%f107, %f177, %f180, %p186;
	selp.b32 	%r288, %r623, %r629, %p186;
	selp.b32 	%r289, %r622, %r628, %p186;
	selp.u32 	%r395, 1, 0, %p186;
	add.s32 	%r290, %r278, %r395;
	not.pred 	%p90, %p186;
	selp.u32 	%r396, 1, 0, %p90;
	add.s32 	%r291, %r279, %r396;
	@%p186 bra 	$L__BB24_136;
	mad.lo.s32 	%r398, %r291, 12, %r363;
	ld.shared.u32 	%r628, [%r398];
	ld.shared.u32 	%r629, [%r398+4];
	ld.shared.f32 	%f180, [%r398+8];
	bra.uni 	$L__BB24_137;
$L__BB24_136:
	mad.lo.s32 	%r400, %r290, 12, %r363;
	ld.shared.u32 	%r622, [%r400];
	ld.shared.u32 	%r623, [%r400+4];
	ld.shared.f32 	%f177, [%r400+8];
$L__BB24_137:
	setp.ge.s32 	%p92, %r290, %r230;
	mov.pred 	%p187, 0;
	@%p92 bra 	$L__BB24_140;
	setp.ge.s32 	%p94, %r291, %r152;
	setp.lt.s32 	%p95, %r622, %r628;
	or.pred  	%p96, %p94, %p95;
	mov.pred 	%p187, -1;
	@%p96 bra 	$L__BB24_140;
	setp.eq.s32 	%p97, %r622, %r628;
	setp.lt.s32 	%p98, %r623, %r629;
	and.pred  	%p187, %p97, %p98;
$L__BB24_140:
	setp.eq.s16 	%p99, %rs1, 0;
	selp.f32 	%f112, %f177, %f180, %p187;
	selp.b32 	%r300, %r623, %r629, %p187;
	selp.b32 	%r301, %r622, %r628, %p187;
	bar.sync 	0;
	@%p99 bra 	$L__BB24_153;
	// begin inline asm
	mov.u32 %r401, %laneid;
	// end inline asm
	shr.u32 	%r402, %r3, 5;
	mul.lo.s32 	%r403, %r402, 160;
	mad.lo.s32 	%r404, %r401, 5, %r403;
	mad.lo.s32 	%r406, %r404, 12, %r363;
	st.shared.u32 	[%r406], %r253;
	st.shared.u32 	[%r406+4], %r252;
	st.shared.f32 	[%r406+8], %f92;
	st.shared.u32 	[%r406+12], %r265;
	st.shared.u32 	[%r406+16], %r264;
	st.shared.f32 	[%r406+20], %f97;
	st.shared.u32 	[%r406+24], %r277;
	st.shared.u32 	[%r406+28], %r276;
	st.shared.f32 	[%r406+32], %f102;
	st.shared.u32 	[%r406+36], %r289;
	st.shared.u32 	[%r406+40], %r288;
	st.shared.f32 	[%r406+44], %f107;
	st.shared.u32 	[%r406+48], %r301;
	st.shared.u32 	[%r406+52], %r300;
	st.shared.f32 	[%r406+56], %f112;
	bar.warp.sync 	-1;
	shl.b32 	%r407, %r401, 2;
	sub.s32 	%r408, %r404, %r407;
	mad.lo.s32 	%r409, %r408, 12, %r363;
	ld.shared.u32 	%r302, [%r409];
	ld.shared.u32 	%r303, [%r409+4];
	ld.shared.f32 	%f113, [%r409+8];
	ld.shared.u32 	%r304, [%r409+384];
	ld.shared.u32 	%r305, [%r409+388];
	ld.shared.f32 	%f114, [%r409+392];
	ld.shared.u32 	%r306, [%r409+768];
	ld.shared.u32 	%r307, [%r409+772];
	ld.shared.f32 	%f115, [%r409+776];
	ld.shared.u32 	%r308, [%r409+1152];
	ld.shared.u32 	%r309, [%r409+1156];
	ld.shared.f32 	%f116, [%r409+1160];
	ld.shared.u32 	%r310, [%r409+1536];
	ld.shared.u32 	%r311, [%r409+1540];
	ld.shared.f32 	%f117, [%r409+1544];
	setp.ne.s32 	%p100, %r3, 0;
	@%p100 bra 	$L__BB24_143;
	st.volatile.shared.u32 	[_ZZN3cub18CUB_300001_SM_10006detail10merge_sort26DeviceMergeSortMergeKernelINS2_10policy_hubIP9EdgeTupleE9Policy600ES6_PNS0_8NullTypeES6_SA_j14EdgeComparatorS5_S9_EEvbT2_T3_T4_PT6_PT7_T5_PSE_SE_NS1_7vsmem_tEE19static_temp_storage+15360], %r230;
$L__BB24_143:
	bar.sync 	0;
	ld.volatile.shared.u32 	%r312, [_ZZN3cub18CUB_300001_SM_10006detail10merge_sort26DeviceMergeSortMergeKernelINS2_10policy_hubIP9EdgeTupleE9Policy600ES6_PNS0_8NullTypeES6_SA_j14EdgeComparatorS5_S9_EEvbT2_T3_T4_PT6_PT7_T5_PSE_SE_NS1_7vsmem_tEE19static_temp_storage+15360];
	and.b32  	%r410, %r3, 31;
	and.b32  	%r411, %r3, 992;
	mul.lo.s32 	%r412, %r411, 5;
	or.b32  	%r313, %r412, %r410;
	setp.ge.s32 	%p101, %r313, %r312;
	cvt.u64.u32 	%rd41, %r313;
	cvt.u64.u32 	%rd42, %r2;
	add.s64 	%rd43, %rd41, %rd42;
	mad.lo.s64 	%rd12, %rd43, 12, %rd1;
	@%p101 bra 	$L__BB24_145;
	st.global.u32 	[%rd12], %r302;
	st.global.u32 	[%rd12+4], %r303;
	st.global.f32 	[%rd12+8], %f113;
$L__BB24_145:
	add.s32 	%r413, %r313, 32;
	setp.ge.s32 	%p102, %r413, %r312;
	@%p102 bra 	$L__BB24_147;
	st.global.u32 	[%rd12+384], %r304;
	st.global.u32 	[%rd12+388], %r305;
	st.global.f32 	[%rd12+392], %f114;
$L__BB24_147:
	add.s32 	%r414, %r313, 64;
	setp.ge.s32 	%p103, %r414, %r312;
	@%p103 bra 	$L__BB24_149;
	st.global.u32 	[%rd12+768], %r306;
	st.global.u32 	[%rd12+772], %r307;
	st.global.f32 	[%rd12+776], %f115;
$L__BB24_149:
	add.s32 	%r415, %r313, 96;
	setp.ge.s32 	%p104, %r415, %r312;
	@%p104 bra 	$L__BB24_151;
	st.global.u32 	[%rd12+1152], %r308;
	st.global.u32 	[%rd12+1156], %r309;
	st.global.f32 	[%rd12+1160], %f116;
$L__BB24_151:
	add.s32 	%r416, %r313, 128;
	setp.ge.s32 	%p105, %r416, %r312;
	@%p105 bra 	$L__BB24_165;
	st.global.u32 	[%rd12+1536], %r310;
	st.global.u32 	[%rd12+1540], %r311;
	st.global.f32 	[%rd12+1544], %f117;
	bra.uni 	$L__BB24_165;
$L__BB24_153:
	// begin inline asm
	mov.u32 %r417, %laneid;
	// end inline asm
	shr.u32 	%r418, %r3, 5;
	mul.lo.s32 	%r419, %r418, 160;
	mad.lo.s32 	%r420, %r417, 5, %r419;
	mad.lo.s32 	%r422, %r420, 12, %r363;
	st.shared.u32 	[%r422], %r253;
	st.shared.u32 	[%r422+4], %r252;
	st.shared.f32 	[%r422+8], %f92;
	st.shared.u32 	[%r422+12], %r265;
	st.shared.u32 	[%r422+16], %r264;
	st.shared.f32 	[%r422+20], %f97;
	st.shared.u32 	[%r422+24], %r277;
	st.shared.u32 	[%r422+28], %r276;
	st.shared.f32 	[%r422+32], %f102;
	st.shared.u32 	[%r422+36], %r289;
	st.shared.u32 	[%r422+40], %r288;
	st.shared.f32 	[%r422+44], %f107;
	st.shared.u32 	[%r422+48], %r301;
	st.shared.u32 	[%r422+52], %r300;
	st.shared.f32 	[%r422+56], %f112;
	bar.warp.sync 	-1;
	shl.b32 	%r423, %r417, 2;
	sub.s32 	%r424, %r420, %r423;
	mad.lo.s32 	%r425, %r424, 12, %r363;
	ld.shared.u32 	%r314, [%r425];
	ld.shared.u32 	%r315, [%r425+4];
	ld.shared.f32 	%f118, [%r425+8];
	ld.shared.u32 	%r316, [%r425+384];
	ld.shared.u32 	%r317, [%r425+388];
	ld.shared.f32 	%f119, [%r425+392];
	ld.shared.u32 	%r318, [%r425+768];
	ld.shared.u32 	%r319, [%r425+772];
	ld.shared.f32 	%f120, [%r425+776];
	ld.shared.u32 	%r320, [%r425+1152];
	ld.shared.u32 	%r321, [%r425+1156];
	ld.shared.f32 	%f121, [%r425+1160];
	ld.shared.u32 	%r322, [%r425+1536];
	ld.shared.u32 	%r323, [%r425+1540];
	ld.shared.f32 	%f122, [%r425+1544];
	setp.ne.s32 	%p106, %r3, 0;
	@%p106 bra 	$L__BB24_155;
	st.volatile.shared.u32 	[_ZZN3cub18CUB_300001_SM_10006detail10merge_sort26DeviceMergeSortMergeKernelINS2_10policy_hubIP9EdgeTupleE9Policy600ES6_PNS0_8NullTypeES6_SA_j14EdgeComparatorS5_S9_EEvbT2_T3_T4_PT6_PT7_T5_PSE_SE_NS1_7vsmem_tEE19static_temp_storage+15360], %r230;
$L__BB24_155:
	bar.sync 	0;
	ld.volatile.shared.u32 	%r324, [_ZZN3cub18CUB_300001_SM_10006detail10merge_sort26DeviceMergeSortMergeKernelINS2_10policy_hubIP9EdgeTupleE9Policy600ES6_PNS0_8NullTypeES6_SA_j14EdgeComparatorS5_S9_EEvbT2_T3_T4_PT6_PT7_T5_PSE_SE_NS1_7vsmem_tEE19static_temp_storage+15360];
	and.b32  	%r426, %r3, 31;
	and.b32  	%r427, %r3, 992;
	mul.lo.s32 	%r428, %r427, 5;
	or.b32  	%r325, %r428, %r426;
	setp.ge.s32 	%p107, %r325, %r324;
	cvt.u64.u32 	%rd44, %r325;
	cvt.u64.u32 	%rd45, %r2;
	add.s64 	%rd46, %rd44, %rd45;
	mad.lo.s64 	%rd13, %rd46, 12, %rd2;
	@%p107 bra 	$L__BB24_157;
	st.global.u32 	[%rd13], %r314;
	st.global.u32 	[%rd13+4], %r315;
	st.global.f32 	[%rd13+8], %f118;
$L__BB24_157:
	add.s32 	%r429, %r325, 32;
	setp.ge.s32 	%p108, %r429, %r324;
	@%p108 bra 	$L__BB24_159;
	st.global.u32 	[%rd13+384], %r316;
	st.global.u32 	[%rd13+388], %r317;
	st.global.f32 	[%rd13+392], %f119;
$L__BB24_159:
	add.s32 	%r430, %r325, 64;
	setp.ge.s32 	%p109, %r430, %r324;
	@%p109 bra 	$L__BB24_161;
	st.global.u32 	[%rd13+768], %r318;
	st.global.u32 	[%rd13+772], %r319;
	st.global.f32 	[%rd13+776], %f120;
$L__BB24_161:
	add.s32 	%r431, %r325, 96;
	setp.ge.s32 	%p110, %r431, %r324;
	@%p110 bra 	$L__BB24_163;
	st.global.u32 	[%rd13+1152], %r320;
	st.global.u32 	[%rd13+1156], %r321;
	st.global.f32 	[%rd13+1160], %f121;
$L__BB24_163:
	add.s32 	%r432, %r325, 128;
	setp.ge.s32 	%p111, %r432, %r324;
	@%p111 bra 	$L__BB24_165;
	st.global.u32 	[%rd13+1536], %r322;
	st.global.u32 	[%rd13+1540], %r323;
	st.global.f32 	[%rd13+1544], %f122;
$L__BB24_165:
	ret;

}
	// .globl	_ZN3cub18CUB_300001_SM_10006detail10merge_sort30DeviceMergeSortBlockSortKernelINS2_10policy_hubIP9EdgeTupleE9Policy600ES6_PNS0_8NullTypeES6_SA_m14EdgeComparatorS5_S9_EEvbT0_T1_T2_T3_T4_PT6_PT7_T5_NS1_7vsmem_tE
.visible .entry _ZN3cub18CUB_300001_SM_10006detail10merge_sort30DeviceMergeSortBlockSortKernelINS2_10policy_hubIP9EdgeTupleE9Policy600ES6_PNS0_8NullTypeES6_SA_m14EdgeComparatorS5_S9_EEvbT0_T1_T2_T3_T4_PT6_PT7_T5_NS1_7vsmem_tE(
	.param .u8 _ZN3cub18CUB_300001_SM_10006detail10merge_sort30DeviceMergeSortBlockSortKernelINS2_10policy_hubIP9EdgeTupleE9Policy600ES6_PNS0_8NullTypeES6_SA_m14EdgeComparatorS5_S9_EEvbT0_T1_T2_T3_T4_PT6_PT7_T5_NS1_7vsmem_tE_param_0,
	.param .u64 .ptr .align 1 _ZN3cub18CUB_300001_SM_10006detail10merge_sort30DeviceMergeSortBlockSortKernelINS2_10policy_hubIP9EdgeTupleE9Policy600ES6_PNS0_8NullTypeES6_SA_m14EdgeComparatorS5_S9_EEvbT0_T1_T2_T3_T4_PT6_PT7_T5_NS1_7vsmem_tE_param_1,
	.param .u64 .ptr .align 1 _ZN3cub18CUB_300001_SM_10006detail10merge_sort30DeviceMergeSortBlockSortKernelINS2_10policy_hubIP9EdgeTupleE9Policy600ES6_PNS0_8NullTypeES6_SA_m14EdgeComparatorS5_S9_EEvbT0_T1_T2_T3_T4_PT6_PT7_T5_NS1_7vsmem_tE_param_2,
	.param .u64 .ptr .align 1 _ZN3cub18CUB_300001_SM_10006detail10merge_sort30DeviceMergeSortBlockSortKernelINS2_10policy_hubIP9EdgeTupleE9Policy600ES6_PNS0_8NullTypeES6_SA_m14EdgeComparatorS5_S9_EEvbT0_T1_T2_T3_T4_PT6_PT7_T5_NS1_7vsmem_tE_param_3,
	.param .u64 .ptr .align 1 _ZN3cub18CUB_300001_SM_10006detail10merge_sort30DeviceMergeSortBlockSortKernelINS2_10policy_hubIP9EdgeTupleE9Policy600ES6_PNS0_8NullTypeES6_SA_m14EdgeComparatorS5_S9_EEvbT0_T1_T2_T3_T4_PT6_PT7_T5_NS1_7vsmem_tE_param_4,
	.param .u64 _ZN3cub18CUB_300001_SM_10006detail10merge_sort30DeviceMergeSortBlockSortKernelINS2_10policy_hubIP9EdgeTupleE9Policy600ES6_PNS0_8NullTypeES6_SA_m14EdgeComparatorS5_S9_EEvbT0_T1_T2_T3_T4_PT6_PT7_T5_NS1_7vsmem_tE_param_5,
	.param .u64 .ptr .align 1 _ZN3cub18CUB_300001_SM_10006detail10merge_sort30DeviceMergeSortBlockSortKernelINS2_10policy_hubIP9EdgeTupleE9Policy600ES6_PNS0_8NullTypeES6_SA_m14EdgeComparatorS5_S9_EEvbT0_T1_T2_T3_T4_PT6_PT7_T5_NS1_7vsmem_tE_param_6,
	.param .u64 .ptr .align 1 _ZN3cub18CUB_300001_SM_10006detail10merge_sort30DeviceMergeSortBlockSortKernelINS2_10policy_hubIP9EdgeTupleE9Policy600ES6_PNS0_8NullTypeES6_SA_m14EdgeComparatorS5_S9_EEvbT0_T1_T2_T3_T4_PT6_PT7_T5_NS1_7vsmem_tE_param_7,
	.param .align 1 .b8 _ZN3cub18CUB_300001_SM_10006detail10merge_sort30DeviceMergeSortBlockSortKernelINS2_10policy_hubIP9EdgeTupleE9Policy600ES6_PNS0_8NullTypeES6_SA_m14EdgeComparatorS5_S9_EEvbT0_T1_T2_T3_T4_PT6_PT7_T5_NS1_7vsmem_tE_param_8[1],
	.param .align 8 .b8 _ZN3cub18CUB_300001_SM_10006detail10merge_sort30DeviceMergeSortBlockSortKernelINS2_10policy_hubIP9EdgeTupleE9Policy600ES6_PNS0_8NullTypeES6_SA_m14EdgeComparatorS5_S9_EEvbT0_T1_T2_T3_T4_PT6_PT7_T5_NS1_7vsmem_tE_param_9[8]
)
.maxntid 256
{
	.reg .pred 	%p<235>;
	.reg .b16 	%rs<4>;
	.reg .b32 	%r<677>;
	.reg .b32 	%f<233>;
	.reg .b64 	%rd<26>;
	// demoted variable
	.shared .align 16 .b8 _ZZN3cub18CUB_300001_SM_10006detail10merge_sort30DeviceMergeSortBlockSortKernelINS2_10policy_hubIP9EdgeTupleE9Policy600ES6_PNS0_8NullTypeES6_SA_m14EdgeComparatorS5_S9_EEvbT0_T1_T2_T3_T4_PT6_PT7_T5_NS1_7vsmem_tEE19static_temp_storage[15376];
	ld.param.u64 	%rd10, [_ZN3cub18CUB_300001_SM_10006detail10merge_sort30DeviceMergeSortBlockSortKernelINS2_10policy_hubIP9EdgeTupleE9Policy600ES6_PNS0_8NullTypeES6_SA_m14EdgeComparatorS5_S9_EEvbT0_T1_T2_T3_T4_PT6_PT7_T5_NS1_7vsmem_tE_param_1];
	ld.param.u64 	%rd11, [_ZN3cub18CUB_300001_SM_10006detail10merge_sort30DeviceMergeSortBlockSortKernelINS2_10policy_hubIP9EdgeTupleE9Policy600ES6_PNS0_8NullTypeES6_SA_m14EdgeComparatorS5_S9_EEvbT0_T1_T2_T3_T4_PT6_PT7_T5_NS1_7vsmem_tE_param_3];
	ld.param.u64 	%rd9, [_ZN3cub18CUB_300001_SM_10006detail10merge_sort30DeviceMergeSortBlockSortKernelINS2_10policy_hubIP9EdgeTupleE9Policy600ES6_PNS0_8NullTypeES6_SA_m14EdgeComparatorS5_S9_EEvbT0_T1_T2_T3_T4_PT6_PT7_T5_NS1_7vsmem_tE_param_5];
	ld.param.u64 	%rd12, [_ZN3cub18CUB_300001_SM_10006detail10merge_sort30DeviceMergeSortBlockSortKernelINS2_10policy_hubIP9EdgeTupleE9Policy600ES6_PNS0_8NullTypeES6_SA_m14EdgeComparatorS5_S9_EEvbT0_T1_T2_T3_T4_PT6_PT7_T5_NS1_7vsmem_tE_param_6];
	cvta.to.global.u64 	%rd1, %rd12;
	cvta.to.global.u64 	%rd2, %rd11;
	cvta.to.global.u64 	%rd3, %rd10;
	mov.u32 	%r353, %ctaid.x;
	cvt.u64.u32 	%rd13, %r353;
	mov.u32 	%r354, %nctaid.x;
	cvt.u64.u32 	%rd14, %r354;
	mul.wide.u32 	%rd4, %r353, 1280;
	add.s64 	%rd15, %rd14, -1;
	setp.le.u64 	%p25, %rd15, %rd13;
	@%p25 bra 	$L__BB25_78;
	// begin inline asm
	griddepcontrol.wait;
	// end inline asm
	mov.u32 	%r1, %tid.x;
	and.b32  	%r422, %r1, 31;
	and.b32  	%r423, %r1, 992;
	mul.lo.s32 	%r424, %r423, 5;
	or.b32  	%r425, %r424, %r422;
	cvt.u64.u32 	%rd22, %r425;
	add.s64 	%rd5, %rd4, %rd22;
	mad.lo.s64 	%rd23, %rd5, 12, %rd3;
	ld.global.u32 	%r426, [%rd23];
	ld.global.u32 	%r427, [%rd23+4];
	ld.global.f32 	%f138, [%rd23+8];
	ld.global.u32 	%r428, [%rd23+384];
	ld.global.u32 	%r429, [%rd23+388];
	ld.global.f32 	%f139, [%rd23+392];
	ld.global.u32 	%r430, [%rd23+768];
	ld.global.u32 	%r431, [%rd23+772];
	ld.global.f32 	%f140, [%rd23+776];
	ld.global.u32 	%r432, [%rd23+1152];
	ld.global.u32 	%r433, [%rd23+1156];
	ld.global.f32 	%f141, [%rd23+1160];
	ld.global.u32 	%r434, [%rd23+1536];
	ld.global.u32 	%r435, [%rd23+1540];
	ld.global.f32 	%f142, [%rd23+1544];
	// begin inline asm
	mov.u32 %r421, %laneid;
	// end inline asm
	shr.u32 	%r436, %r1, 5;
	mad.lo.s32 	%r437, %r436, 160, %r421;
	mov.u32 	%r438, _ZZN3cub18CUB_300001_SM_10006detail10merge_sort30DeviceMergeSortBlockSortKernelINS2_10policy_hubIP9EdgeTupleE9Policy600ES6_PNS0_8NullTypeES6_SA_m14EdgeComparatorS5_S9_EEvbT0_T1_T2_T3_T4_PT6_PT7_T5_NS1_7vsmem_tEE19static_temp_storage;
	mad.lo.s32 	%r2, %r437, 12, %r438;
	st.shared.u32 	[%r2], %r426;
	st.shared.u32 	[%r2+4], %r427;
	st.shared.f32 	[%r2+8], %f138;
	st.shared.u32 	[%r2+384], %r428;
	st.shared.u32 	[%r2+388], %r429;
	st.shared.f32 	[%r2+392], %f139;
	st.shared.u32 	[%r2+768], %r430;
	st.shared.u32 	[%r2+772], %r431;
	st.shared.f32 	[%r2+776], %f140;
	st.shared.u32 	[%r2+1152], %r432;
	st.shared.u32 	[%r2+1156], %r433;
	st.shared.f32 	[%r2+1160], %f141;
	st.shared.u32 	[%r2+1536], %r434;
	st.shared.u32 	[%r2+1540], %r435;
	st.shared.f32 	[%r2+1544], %f142;
	bar.warp.sync 	-1;
	mad.lo.s32 	%r3, %r421, 48, %r2;
	ld.shared.u32 	%r558, [%r3];
	ld.shared.u32 	%r557, [%r3+4];
	ld.shared.f32 	%f177, [%r3+8];
	ld.shared.u32 	%r6, [%r3+12];
	ld.shared.u32 	%r7, [%r3+16];
	ld.shared.f32 	%f2, [%r3+20];
	ld.shared.u32 	%r516, [%r3+24];
	ld.shared.u32 	%r515, [%r3+28];
	ld.shared.f32 	%f156, [%r3+32];
	ld.shared.u32 	%r10, [%r3+36];
	ld.shared.u32 	%r11, [%r3+40];
	ld.shared.f32 	%f4, [%r3+44];
	ld.shared.u32 	%r12, [%r3+48];
	ld.shared.u32 	%r13, [%r3+52];
	ld.shared.f32 	%f5, [%r3+56];
	bar.sync 	0;
	// begin inline asm
	griddepcontrol.launch_dependents;
	// end inline asm
	setp.lt.s32 	%p140, %r6, %r558;
	@%p140 bra 	$L__BB25_4;
	setp.ne.s32 	%p141, %r6, %r558;
	mov.f32 	%f158, %f2;
	mov.u32 	%r519, %r7;
	mov.u32 	%r510, %r6;
	@%p141 bra 	$L__BB25_5;
	setp.ge.s32 	%p142, %r7, %r557;
	mov.u32 	%r510, %r558;
	@%p142 bra 	$L__BB25_5;
$L__BB25_4:
	mov.f32 	%f158, %f177;
	mov.u32 	%r519, %r557;
	mov.u32 	%r510, %r558;
	mov.f32 	%f177, %f2;
	mov.u32 	%r557, %r7;
	mov.u32 	%r558, %r6;
$L__BB25_5:
	setp.lt.s32 	%p143, %r10, %r516;
	@%p143 bra 	$L__BB25_8;
	setp.ne.s32 	%p144, %r10, %r516;
	mov.f32 	%f160, %f4;
	mov.u32 	%r523, %r11;
	mov.u32 	%r514, %r10;
	@%p144 bra 	$L__BB25_9;
	setp.ge.s32 	%p145, %r11, %r515;
	mov.u32 	%r514, %r516;
	@%p145 bra 	$L__BB25_9;
$L__BB25_8:
	mov.f32 	%f160, %f156;
	mov.u32 	%r523, %r515;
	mov.u32 	%r514, %r516;
	mov.f32 	%f156, %f4;
	mov.u32 	%r515, %r11;
	mov.u32 	%r516, %r10;
$L__BB25_9:
	setp.lt.s32 	%p146, %r516, %r510;
	@%p146 bra 	$L__BB25_12;
	setp.ne.s32 	%p147, %r516, %r510;
	mov.f32 	%f164, %f156;
	mov.u32 	%r531, %r515;
	mov.u32 	%r518, %r516;
	@%p147 bra 	$L__BB25_13;
	setp.ge.s32 	%p148, %r515, %r519;
	mov.u32 	%r518, %r510;
	@%p148 bra 	$L__BB25_13;
$L__BB25_12:
	mov.f32 	%f164, %f158;
	mov.u32 	%r531, %r519;
	mov.u32 	%r518, %r510;
	mov.f32 	%f158, %f156;
	mov.u32 	%r519, %r515;
	mov.u32 	%r510, %r516;
$L__BB25_13:
	setp.lt.s32 	%p149, %r12, %r514;
	@%p149 bra 	$L__BB25_16;
	setp.ne.s32 	%p150, %r12, %r514;
	mov.f32 	%f159, %f5;
	mov.u32 	%r521, %r13;
	mov.u32 	%r522, %r12;
	mov.u32 	%r524, %r514;
	@%p150 bra 	$L__BB25_17;
	setp.ge.s32 	%p151, %r13, %r523;
	mov.u32 	%r524, %r12;
	@%p151 bra 	$L__BB25_17;
$L__BB25_16:
	mov.f32 	%f159, %f160;
	mov.u32 	%r521, %r523;
	mov.u32 	%r522, %r514;
	mov.f32 	%f160, %f5;
	mov.u32 	%r523, %r13;
	mov.u32 	%r524, %r12;
$L__BB25_17:
	setp.lt.s32 	%p152, %r510, %r558;
	@%p152 bra 	$L__BB25_20;
	setp.ne.s32 	%p153, %r510, %r558;
	mov.f32 	%f166, %f158;
	mov.u32 	%r535, %r519;
	mov.u32 	%r526, %r510;
	@%p153 bra 	$L__BB25_21;
	setp.ge.s32 	%p154, %r519, %r557;
	mov.u32 	%r526, %r558;
	@%p154 bra 	$L__BB25_21;
$L__BB25_20:
	mov.f32 	%f166, %f177;
	mov.u32 	%r535, %r557;
	mov.u32 	%r526, %r558;
	mov.f32 	%f177, %f158;
	mov.u32 	%r557, %r519;
	mov.u32 	%r558, %r510;
$L__BB25_21:
	setp.lt.s32 	%p155, %r524, %r518;
	@%p155 bra 	$L__BB25_24;
	setp.ne.s32 	%p156, %r524, %r518;
	mov.f32 	%f168, %f160;
	mov.u32 	%r539, %r523;
	mov.u32 	%r530, %r524;
	@%p156 bra 	$L__BB25_25;
	setp.ge.s32 	%p157, %r523, %r531;
	mov.u32 	%r530, %r518;
	@%p157 bra 	$L__BB25_25;
$L__BB25_24:
	mov.f32 	%f168, %f164;
	mov.u32 	%r539, %r531;
	mov.u32 	%r530, %r518;
	mov.f32 	%f164, %f160;
	mov.u32 	%r531, %r523;
	mov.u32 	%r518, %r524;
$L__BB25_25:
	setp.lt.s32 	%p158, %r518, %r526;
	@%p158 bra 	$L__BB25_28;
	setp.ne.s32 	%p159, %r518, %r526;
	mov.f32 	%f175, %f164;
	mov.u32 	%r553, %r531;
	mov.u32 	%r554, %r518;
	@%p159 bra 	$L__BB25_29;
	setp.ge.s32 	%p160, %r531, %r535;
	mov.u32 	%r554, %r526;
	@%p160 bra 	$L__BB25_29;
$L__BB25_28:
	mov.f32 	%f175, %f166;
	mov.u32 	%r553, %r535;
	mov.u32 	%r554, %r526;
	mov.f32 	%f166, %f164;
	mov.u32 	%r535, %r531;
	mov.u32 	%r526, %r518;
$L__BB25_29:
	setp.lt.s32 	%p161, %r522, %r530;
	@%p161 bra 	$L__BB25_32;
	setp.ne.s32 	%p162, %r522, %r530;
	mov.f32 	%f173, %f159;
	mov.u32 	%r549, %r521;
	mov.u32 	%r550, %r522;
	mov.u32 	%r540, %r530;
	@%p162 bra 	$L__BB25_33;
	setp.ge.s32 	%p163, %r521, %r539;
	mov.u32 	%r540, %r522;
	@%p163 bra 	$L__BB25_33;
$L__BB25_32:
	mov.f32 	%f173, %f168;
	mov.u32 	%r549, %r539;
	mov.u32 	%r550, %r530;
	mov.f32 	%f168, %f159;
	mov.u32 	%r539, %r521;
	mov.u32 	%r540, %r522;
$L__BB25_33:
	setp.lt.s32 	%p164, %r526, %r558;
	@%p164 bra 	$L__BB25_36;
	setp.ne.s32 	%p165, %r526, %r558;
	mov.f32 	%f176, %f166;
	mov.u32 	%r555, %r535;
	mov.u32 	%r556, %r526;
	@%p165 bra 	$L__BB25_37;
	setp.ge.s32 	%p166, %r535, %r557;
	mov.u32 	%r556, %r558;
	@%p166 bra 	$L__BB25_37;
$L__BB25_36:
	mov.f32 	%f176, %f177;
	mov.u32 	%r555, %r557;
	mov.u32 	%r556, %r558;
	mov.f32 	%f177, %f166;
	mov.u32 	%r557, %r535;
	mov.u32 	%r558, %r526;
$L__BB25_37:
	setp.lt.s32 	%p167, %r540, %r554;
	@%p167 bra 	$L__BB25_40;
	setp.ne.s32 	%p168, %r540, %r554;
	mov.f32 	%f174, %f168;
	mov.u32 	%r551, %r539;
	mov.u32 	%r552, %r540;
	@%p168 bra 	$L__BB25_41;
	setp.ge.s32 	%p169, %r539, %r553;
	mov.u32 	%r552, %r554;
	@%p169 bra 	$L__BB25_41;
$L__BB25_40:
	mov.f32 	%f174, %f175;
	mov.u32 	%r551, %r553;
	mov.u32 	%r552, %r554;
	mov.f32 	%f175, %f168;
	mov.u32 	%r553, %r539;
	mov.u32 	%r554, %r540;
$L__BB25_41:
	mad.lo.s32 	%r54, %r1, 60, %r438;
	mov.b32 	%r559, 2;
$L__BB25_42:
	mov.u32 	%r65, %r559;
	bar.sync 	0;
	add.s32 	%r441, %r65, -1;
	shr.u32 	%r442, %r65, 1;
	st.shared.u32 	[%r54], %r558;
	st.shared.u32 	[%r54+4], %r557;
	st.shared.f32 	[%r54+8], %f177;
	st.shared.u32 	[%r54+12], %r556;
	st.shared.u32 	[%r54+16], %r555;
	st.shared.f32 	[%r54+20], %f176;
	st.shared.u32 	[%r54+24], %r554;
	st.shared.u32 	[%r54+28], %r553;
	st.shared.f32 	[%r54+32], %f175;
	st.shared.u32 	[%r54+36], %r552;
	st.shared.u32 	[%r54+40], %r551;
	st.shared.f32 	[%r54+44], %f174;
	st.shared.u32 	[%r54+48], %r550;
	st.shared.u32 	[%r54+52], %r549;
	st.shared.f32 	[%r54+56], %f173;
	bar.sync 	0;
	neg.s32 	%r443, %r65;
	and.b32  	%r444, %r1, %r443;
	mul.lo.s32 	%r445, %r444, 5;
	mul.lo.s32 	%r446, %r442, 5;
	and.b32  	%r447, %r441, %r1;
	mul.lo.s32 	%r448, %r447, 5;
	min.u32 	%r66, %r448, 1280;
	min.u32 	%r67, %r445, 1280;
	add.s32 	%r449, %r67, %r446;
	min.u32 	%r68, %r449, 1280;
	add.s32 	%r450, %r68, %r446;
	min.u32 	%r69, %r450, 1280;
	sub.s32 	%r451, %r68, %r67;
	sub.s32 	%r452, %r69, %r68;
	setp.lt.s32 	%p170, %r66, %r452;
	sub.s32 	%r453, %r66, %r452;
	selp.b32 	%r562, 0, %r453, %p170;
	min.s32 	%r560, %r451, %r66;
	setp.ge.s32 	%p171, %r562, %r560;
	@%p171 bra 	$L__BB25_47;
	add.s32 	%r72, %r68, %r66;
$L__BB25_44:
	sub.s32 	%r454, %r560, %r562;
	shr.u32 	%r455, %r454, 31;
	add.s32 	%r456, %r454, %r455;
	shr.s32 	%r457, %r456, 1;
	add.s32 	%r75, %r457, %r562;
	add.s32 	%r458, %r75, %r67;
	mov.u32 	%r459, _ZZN3cub18CUB_300001_SM_10006detail10merge_sort30DeviceMergeSortBlockSortKernelINS2_10policy_hubIP9EdgeTupleE9Policy600ES6_PNS0_8NullTypeES6_SA_m14EdgeComparatorS5_S9_EEvbT0_T1_T2_T3_T4_PT6_PT7_T5_NS1_7vsmem_tEE19static_temp_storage;
	mad.lo.s32 	%r76, %r458, 12, %r459;
	ld.shared.u32 	%r77, [%r76];
	not.b32 	%r460, %r75;
	add.s32 	%r461, %r72, %r460;
	mad.lo.s32 	%r78, %r461, 12, %r459;
	ld.shared.u32 	%r79, [%r78];
	setp.lt.s32 	%p173, %r79, %r77;
	mov.pred 	%p223, 0;
	@%p173 bra 	$L__BB25_46;
	ld.shared.u32 	%r462, [%r78+4];
	ld.shared.u32 	%r464, [%r76+4];
	setp.ne.s32 	%p174, %r79, %r77;
	setp.ge.s32 	%p175, %r462, %r464;
	or.pred  	%p223, %p174, %p175;
$L__BB25_46:
	add.s32 	%r466, %r75, 1;
	selp.b32 	%r562, %r466, %r562, %p223;
	selp.b32 	%r560, %r560, %r75, %p223;
	setp.lt.s32 	%p176, %r562, %r560;
	@%p176 bra 	$L__BB25_44;
$L__BB25_47:
	add.s32 	%r83, %r562, %r67;
	add.s32 	%r467, %r68, %r66;
	sub.s32 	%r84, %r467, %r562;
	mov.u32 	%r468, _ZZN3cub18CUB_300001_SM_10006detail10merge_sort30DeviceMergeSortBlockSortKernelINS2_10policy_hubIP9EdgeTupleE9Policy600ES6_PNS0_8NullTypeES6_SA_m14EdgeComparatorS5_S9_EEvbT0_T1_T2_T3_T4_PT6_PT7_T5_NS1_7vsmem_tEE19static_temp_storage;
	mad.lo.s32 	%r85, %r83, 12, %r468;
	ld.shared.u32 	%r569, [%r85];
	ld.shared.u32 	%r570, [%r85+4];
	ld.shared.f32 	%f181, [%r85+8];
	mad.lo.s32 	%r88, %r84, 12, %r468;
	ld.shared.u32 	%r563, [%r88];
	ld.shared.u32 	%r564, [%r88+4];
	ld.shared.f32 	%f178, [%r88+8];
	setp.ge.s32 	%p178, %r84, %r69;
	mov.pred 	%p224, 0;
	@%p178 bra 	$L__BB25_50;
	setp.ge.s32 	%p180, %r83, %r68;
	setp.lt.s32 	%p181, %r563, %r569;
	or.pred  	%p182, %p180, %p181;
	mov.pred 	%p224, -1;
	@%p182 bra 	$L__BB25_50;
	setp.eq.s32 	%p183, %r563, %r569;
	setp.lt.s32 	%p184, %r564, %r570;
	and.pred  	%p224, %p183, %p184;
$L__BB25_50:
	selp.f32 	%f177, %f178, %f181, %p224;
	selp.b32 	%r557, %r564, %r570, %p224;
	selp.b32 	%r558, %r563, %r569, %p224;
	selp.u32 	%r469, 1, 0, %p224;
	add.s32 	%r93, %r84, %r469;
	not.pred 	%p185, %p224;
	selp.u32 	%r470, 1, 0, %p185;
	add.s32 	%r94, %r83, %r470;
	@%p185 bra 	$L__BB25_52;
	ld.shared.u32 	%r563, [%r88+12];
	ld.shared.u32 	%r564, [%r88+16];
	ld.shared.f32 	%f178, [%r88+20];
	bra.uni 	$L__BB25_53;
$L__BB25_52:
	ld.shared.u32 	%r569, [%r85+12];
	ld.shared.u32 	%r570, [%r85+16];
	ld.shared.f32 	%f181, [%r85+20];
$L__BB25_53:
	setp.ge.s32 	%p187, %r93, %r69;
	mov.pred 	%p225, 0;
	@%p187 bra 	$L__BB25_56;
	setp.ge.s32 	%p189, %r94, %r68;
	setp.lt.s32 	%p190, %r563, %r569;
	or.pred  	%p191, %p189, %p190;
	mov.pred 	%p225, -1;
	@%p191 bra 	$L__BB25_56;
	setp.eq.s32 	%p192, %r563, %r569;
	setp.lt.s32 	%p193, %r564, %r570;
	and.pred  	%p225, %p192, %p193;
$L__BB25_56:
	selp.f32 	%f176, %f178, %f181, %p225;
	selp.b32 	%r555, %r564, %r570, %p225;
	selp.b32 	%r556, %r563, %r569, %p225;
	selp.u32 	%r471, 1, 0, %p225;
	add.s32 	%r105, %r93, %r471;
	not.pred 	%p194, %p225;
	selp.u32 	%r472, 1, 0, %p194;
	add.s32 	%r106, %r94, %r472;
	@%p225 bra 	$L__BB25_58;
	mad.lo.s32 	%r474, %r106, 12, %r468;
	ld.shared.u32 	%r569, [%r474];
	ld.shared.u32 	%r570, [%r474+4];
	ld.shared.f32 	%f181, [%r474+8];
	bra.uni 	$L__BB25_59;
$L__BB25_58:
	mad.lo.s32 	%r476, %r105, 12, %r468;
	ld.shared.u32 	%r563, [%r476];
	ld.shared.u32 	%r564, [%r476+4];
	ld.shared.f32 	%f178, [%r476+8];
$L__BB25_59:
	setp.ge.s32 	%p196, %r105, %r69;
	mov.pred 	%p226, 0;
	@%p196 bra 	$L__BB25_62;
	setp.ge.s32 	%p198, %r106, %r68;
	setp.lt.s32 	%p199, %r563, %r569;
	or.pred  	%p200, %p198, %p199;
	mov.pred 	%p226, -1;
	@%p200 bra 	$L__BB25_62;
	setp.eq.s32 	%p201, %r563, %r569;
	setp.lt.s32 	%p202, %r564, %r570;
	and.pred  	%p226, %p201, %p202;
$L__BB25_62:
	selp.f32 	%f175, %f178, %f181, %p226;
	selp.b32 	%r553, %r564, %r570, %p226;
	selp.b32 	%r554, %r563, %r569, %p226;
	selp.u32 	%r477, 1, 0, %p226;
	add.s32 	%r117, %r105, %r477;
	not.pred 	%p203, %p226;
	selp.u32 	%r478, 1, 0, %p203;
	add.s32 	%r118, %r106, %r478;
	@%p226 bra 	$L__BB25_64;
	mov.u32 	%r479, _ZZN3cub18CUB_300001_SM_10006detail10merge_sort30DeviceMergeSortBlockSortKernelINS2_10policy_hubIP9EdgeTupleE9Policy600ES6_PNS0_8NullTypeES6_SA_m14EdgeComparatorS5_S9_EEvbT0_T1_T2_T3_T4_PT6_PT7_T5_NS1_7vsmem_tEE19static_temp_storage;
	mad.lo.s32 	%r480, %r118, 12, %r479;
	ld.shared.u32 	%r569, [%r480];
	ld.shared.u32 	%r570, [%r480+4];
	ld.shared.f32 	%f181, [%r480+8];
	bra.uni 	$L__BB25_65;
$L__BB25_64:
	mov.u32 	%r481, _ZZN3cub18CUB_300001_SM_10006detail10merge_sort30DeviceMergeSortBlockSortKernelINS2_10policy_hubIP9EdgeTupleE9Policy600ES6_PNS0_8NullTypeES6_SA_m14EdgeComparatorS5_S9_EEvbT0_T1_T2_T3_T4_PT6_PT7_T5_NS1_7vsmem_tEE19static_temp_storage;
	mad.lo.s32 	%r482, %r117, 12, %r481;
	ld.shared.u32 	%r563, [%r482];
	ld.shared.u32 	%r564, [%r482+4];
	ld.shared.f32 	%f178, [%r482+8];
$L__BB25_65:
	setp.ge.s32 	%p205, %r117, %r69;
	mov.pred 	%p227, 0;
	@%p205 bra 	$L__BB25_68;
	setp.ge.s32 	%p207, %r118, %r68;
	setp.lt.s32 	%p208, %r563, %r569;
	or.pred  	%p209, %p207, %p208;
	mov.pred 	%p227, -1;
	@%p209 bra 	$L__BB25_68;
	setp.eq.s32 	%p210, %r563, %r569;
	setp.lt.s32 	%p211, %r564, %r570;
	and.pred  	%p227, %p210, %p211;
$L__BB25_68:
	selp.f32 	%f174, %f178, %f181, %p227;
	selp.b32 	%r551, %r564, %r570, %p227;
	selp.b32 	%r552, %r563, %r569, %p227;
	selp.u32 	%r483, 1, 0, %p227;
	add.s32 	%r129, %r117, %r483;
	not.pred 	%p212, %p227;
	selp.u32 	%r484, 1, 0, %p212;
	add.s32 	%r130, %r118, %r484;
	@%p227 bra 	$L__BB25_70;
	mov.u32 	%r485, _ZZN3cub18CUB_300001_SM_10006detail10merge_sort30DeviceMergeSortBlockSortKernelINS2_10policy_hubIP9EdgeTupleE9Policy600ES6_PNS0_8NullTypeES6_SA_m14EdgeComparatorS5_S9_EEvbT0_T1_T2_T3_T4_PT6_PT7_T5_NS1_7vsmem_tEE19static_temp_storage;
	mad.lo.s32 	%r486, %r130, 12, %r485;
	ld.shared.u32 	%r569, [%r486];
	ld.shared.u32 	%r570, [%r486+4];
	ld.shared.f32 	%f181, [%r486+8];
	bra.uni 	$L__BB25_71;
$L__BB25_70:
	mov.u32 	%r487, _ZZN3cub18CUB_300001_SM_10006detail10merge_sort30DeviceMergeSortBlockSortKernelINS2_10policy_hubIP9EdgeTupleE9Policy600ES6_PNS0_8NullTypeES6_SA_m14EdgeComparatorS5_S9_EEvbT0_T1_T2_T3_T4_PT6_PT7_T5_NS1_7vsmem_tEE19static_temp_storage;
	mad.lo.s32 	%r488, %r129, 12, %r487;
	ld.shared.u32 	%r563, [%r488];
	ld.shared.u32 	%r564, [%r488+4];
	ld.shared.f32 	%f178, [%r488+8];
$L__BB25_71:
	setp.ge.s32 	%p214, %r129, %r69;
	mov.pred 	%p228, 0;
	@%p214 bra 	$L__BB25_74;
	setp.ge.s32 	%p216, %r130, %r68;
	setp.lt.s32 	%p217, %r563, %r569;
	or.pred  	%p218, %p216, %p217;
	mov.pred 	%p228, -1;
	@%p218 bra 	$L__BB25_74;
	setp.eq.s32 	%p219, %r563, %r569;
	setp.lt.s32 	%p220, %r564, %r570;
	and.pred  	%p228, %p219, %p220;
$L__BB25_74:
	selp.f32 	%f173, %f178, %f181, %p228;
	selp.b32 	%r549, %r564, %r570, %p228;
	selp.b32 	%r550, %r563, %r569, %p228;
	shl.b32 	%r559, %r65, 1;
	setp.lt.u32 	%p221, %r65, 129;
	@%p221 bra 	$L__BB25_42;
	ld.param.s8 	%rs3, [_ZN3cub18CUB_300001_SM_10006detail10merge_sort30DeviceMergeSortBlockSortKernelINS2_10policy_hubIP9EdgeTupleE9Policy600ES6_PNS0_8NullTypeES6_SA_m14EdgeComparatorS5_S9_EEvbT0_T1_T2_T3_T4_PT6_PT7_T5_NS1_7vsmem_tE_param_0];
	bar.sync 	0;
	setp.eq.s16 	%p222, %rs3, 0;
	@%p222 bra 	$L__BB25_77;
	st.shared.u32 	[%r3], %r558;
	st.shared.u32 	[%r3+4], %r557;
	st.shared.f32 	[%r3+8], %f177;
	st.shared.u32 	[%r3+12], %r556;
	st.shared.u32 	[%r3+16], %r555;
	st.shared.f32 	[%r3+20], %f176;
	st.shared.u32 	[%r3+24], %r554;
	st.shared.u32 	[%r3+28], %r553;
	st.shared.f32 	[%r3+32], %f175;
	st.shared.u32 	[%r3+36], %r552;
	st.shared.u32 	[%r3+40], %r551;
	st.shared.f32 	[%r3+44], %f174;
	st.shared.u32 	[%r3+48], %r550;
	st.shared.u32 	[%r3+52], %r549;
	st.shared.f32 	[%r3+56], %f173;
	bar.warp.sync 	-1;
	ld.shared.u32 	%r489, [%r2];
	ld.shared.u32 	%r490, [%r2+4];
	ld.shared.f32 	%f143, [%r2+8];
	ld.shared.u32 	%r491, [%r2+384];
	ld.shared.u32 	%r492, [%r2+388];
	ld.shared.f32 	%f144, [%r2+392];
	ld.shared.u32 	%r493, [%r2+768];
	ld.shared.u32 	%r494, [%r2+772];
	ld.shared.f32 	%f145, [%r2+776];
	ld.shared.u32 	%r495, [%r2+1152];
	ld.shared.u32 	%r496, [%r2+1156];
	ld.shared.f32 	%f146, [%r2+1160];
	ld.shared.u32 	%r497, [%r2+1536];
	ld.shared.u32 	%r498, [%r2+1540];
	ld.shared.f32 	%f147, [%r2+1544];
	mad.lo.s64 	%rd24, %rd5, 12, %rd2;
	st.global.u32 	[%rd24], %r489;
	st.global.u32 	[%rd24+4], %r490;
	st.global.f32 	[%rd24+8], %f143;
	st.global.u32 	[%rd24+384], %r491;
	st.global.u32 	[%rd24+388], %r492;
	st.global.f32 	[%rd24+392], %f144;
	st.global.u32 	[%rd24+768], %r493;
	st.global.u32 	[%rd24+772], %r494;
	st.global.f32 	[%rd24+776], %f145;
	st.global.u32 	[%rd24+1152], %r495;
	st.global.u32 	[%rd24+1156], %r496;
	st.global.f32 	[%rd24+1160], %f146;
	st.global.u32 	[%rd24+1536], %r497;
	st.global.u32 	[%rd24+1540], %r498;
	st.global.f32 	[%rd24+1544], %f147;
	bra.uni 	$L__BB25_203;
$L__BB25_77:
	st.shared.u32 	[%r3], %r558;
	st.shared.u32 	[%r3+4], %r557;
	st.shared.f32 	[%r3+8], %f177;
	st.shared.u32 	[%r3+12], %r556;
	st.shared.u32 	[%r3+16], %r555;
	st.shared.f32 	[%r3+20], %f176;
	st.shared.u32 	[%r3+24], %r554;
	st.shared.u32 	[%r3+28], %r553;
	st.shared.f32 	[%r3+32], %f175;
	st.shared.u32 	[%r3+36], %r552;
	st.shared.u32 	[%r3+40], %r551;
	st.shared.f32 	[%r3+44], %f174;
	st.shared.u32 	[%r3+48], %r550;
	st.shared.u32 	[%r3+52], %r549;
	st.shared.f32 	[%r3+56], %f173;
	bar.warp.sync 	-1;
	ld.shared.u32 	%r499, [%r2];
	ld.shared.u32 	%r500, [%r2+4];
	ld.shared.f32 	%f148, [%r2+8];
	ld.shared.u32 	%r501, [%r2+384];
	ld.shared.u32 	%r502, [%r2+388];
	ld.shared.f32 	%f149, [%r2+392];
	ld.shared.u32 	%r503, [%r2+768];
	ld.shared.u32 	%r504, [%r2+772];
	ld.shared.f32 	%f150, [%r2+776];
	ld.shared.u32 	%r505, [%r2+1152];
	ld.shared.u32 	%r506, [%r2+1156];
	ld.shared.f32 	%f151, [%r2+1160];
	ld.shared.u32 	%r507, [%r2+1536];
	ld.shared.u32 	%r508, [%r2+1540];
	ld.shared.f32 	%f152, [%r2+1544];
	mad.lo.s64 	%rd25, %rd5, 12, %rd1;
	st.global.u32 	[%rd25], %r499;
	st.global.u32 	[%rd25+4], %r500;
	st.global.f32 	[%rd25+8], %f148;
	st.global.u32 	[%rd25+384], %r501;
	st.global.u32 	[%rd25+388], %r502;
	st.global.f32 	[%rd25+392], %f149;
	st.global.u32 	[%rd25+768], %r503;
	st.global.u32 	[%rd25+772], %r504;
	st.global.f32 	[%rd25+776], %f150;
	st.global.u32 	[%rd25+1152], %r505;
	st.global.u32 	[%rd25+1156], %r506;
	st.global.f32 	[%rd25+1160], %f151;
	st.global.u32 	[%rd25+1536], %r507;
	st.global.u32 	[%rd25+1540], %r508;
	st.global.f32 	[%rd25+1544], %f152;
	bra.uni 	$L__BB25_203;
$L__BB25_78:
	cvt.u32.u64 	%r355, %rd4;
	cvt.u32.u64 	%r356, %rd9;
	sub.s32 	%r357, %r356, %r355;
	min.s32 	%r142, %r357, 1280;
	// begin inline asm
	griddepcontrol.wait;
	// end inline asm
	mad.lo.s64 	%rd16, %rd4, 12, %rd3;
	mov.u32 	%r143, %tid.x;
	ld.global.f32 	%f190, [%rd16+8];
	ld.global.u32 	%r587, [%rd16+4];
	ld.global.u32 	%r588, [%rd16];
	and.b32  	%r358, %r143, 31;
	and.b32  	%r359, %r143, 992;
	mul.lo.s32 	%r360, %r359, 5;
	or.b32  	%r146, %r360, %r358;
	setp.ge.s32 	%p26, %r146, %r142;
	mul.lo.s32 	%r361, %r146, 12;
	cvt.u64.u32 	%rd17, %r361;
	add.s64 	%rd6, %rd16, %rd17;
	mov.f32 	%f186, %f190;
	mov.u32 	%r579, %r587;
	mov.u32 	%r580, %r588;
	@%p26 bra 	$L__BB25_80;
	ld.global.u32 	%r580, [%rd6];
	ld.global.u32 	%r579, [%rd6+4];
	ld.global.f32 	%f186, [%rd6+8];
$L__BB25_80:
	add.s32 	%r151, %r146, 32;
	setp.ge.s32 	%p27, %r151, %r142;
	mov.f32 	%f187, %f190;
	mov.u32 	%r581, %r587;
	mov.u32 	%r582, %r588;
	@%p27 bra 	$L__BB25_82;
	ld.global.u32 	%r582, [%rd6+384];
	ld.global.u32 	%r581, [%rd6+388];
	ld.global.f32 	%f187, [%rd6+392];
$L__BB25_82:
	add.s32 	%r156, %r146, 64;
	setp.ge.s32 	%p28, %r156, %r142;
	mov.f32 	%f188, %f190;
	mov.u32 	%r583, %r587;
	mov.u32 	%r584, %r588;
	@%p28 bra 	$L__BB25_84;
	ld.global.u32 	%r584, [%rd6+768];
	ld.global.u32 	%r583, [%rd6+772];
	ld.global.f32 	%f188, [%rd6+776];
$L__BB25_84:
	add.s32 	%r161, %r146, 96;
	setp.ge.s32 	%p29, %r161, %r142;
	mov.f32 	%f189, %f190;
	mov.u32 	%r585, %r587;
	mov.u32 	%r586, %r588;
	@%p29 bra 	$L__BB25_86;
	ld.global.u32 	%r586, [%rd6+1152];
	ld.global.u32 	%r585, [%rd6+1156];
	ld.global.f32 	%f189, [%rd6+1160];
$L__BB25_86:
	add.s32 	%r166, %r146, 128;
	setp.ge.s32 	%p30, %r166, %r142;
	@%p30 bra 	$L__BB25_88;
	ld.global.u32 	%r588, [%rd6+1536];
	ld.global.u32 	%r587, [%rd6+1540];
	ld.global.f32 	%f190, [%rd6+1544];
$L__BB25_88:
	// begin inline asm
	mov.u32 %r362, %laneid;
	// end inline asm
	shr.u32 	%r363, %r143, 5;
	mad.lo.s32 	%r364, %r363, 160, %r362;
	mov.u32 	%r365, _ZZN3cub18CUB_300001_SM_10006detail10merge_sort30DeviceMergeSortBlockSortKernelINS2_10policy_hubIP9EdgeTupleE9Policy600ES6_PNS0_8NullTypeES6_SA_m14EdgeComparatorS5_S9_EEvbT0_T1_T2_T3_T4_PT6_PT7_T5_NS1_7vsmem_tEE19static_temp_storage;
	mad.lo.s32 	%r171, %r364, 12, %r365;
	st.shared.u32 	[%r171], %r580;
	st.shared.u32 	[%r171+4], %r579;
	st.shared.f32 	[%r171+8], %f186;
	st.shared.u32 	[%r171+384], %r582;
	st.shared.u32 	[%r171+388], %r581;
	st.shared.f32 	[%r171+392], %f187;
	st.shared.u32 	[%r171+768], %r584;
	st.shared.u32 	[%r171+772], %r583;
	st.shared.f32 	[%r171+776], %f188;
	st.shared.u32 	[%r171+1152], %r586;
	st.shared.u32 	[%r171+1156], %r585;
	st.shared.f32 	[%r171+1160], %f189;
	st.shared.u32 	[%r171+1536], %r588;
	st.shared.u32 	[%r171+1540], %r587;
	st.shared.f32 	[%r171+1544], %f190;
	bar.warp.sync 	-1;
	mad.lo.s32 	%r172, %r362, 48, %r171;
	ld.shared.u32 	%r646, [%r172];
	ld.shared.u32 	%r645, [%r172+4];
	ld.shared.f32 	%f219, [%r172+8];
	ld.shared.u32 	%r175, [%r172+12];
	ld.shared.u32 	%r176, [%r172+16];
	ld.shared.f32 	%f66, [%r172+20];
	ld.shared.u32 	%r177, [%r172+24];
	ld.shared.u32 	%r178, [%r172+28];
	ld.shared.f32 	%f67, [%r172+32];
	ld.shared.u32 	%r179, [%r172+36];
	ld.shared.u32 	%r180, [%r172+40];
	ld.shared.f32 	%f68, [%r172+44];
	ld.shared.u32 	%r181, [%r172+48];
	ld.shared.u32 	%r182, [%r172+52];
	ld.shared.f32 	%f69, [%r172+56];
	bar.sync 	0;
	// begin inline asm
	griddepcontrol.launch_dependents;
	// end inline asm
	mul.lo.s32 	%r183, %r143, 5;
	add.s32 	%r366, %r183, 1;
	setp.ge.u32 	%p31, %r366, %r142;
	mov.f32 	%f218, %f219;
	mov.u32 	%r643, %r645;
	mov.u32 	%r644, %r646;
	mov.u32 	%r595, %r646;
	mov.u32 	%r596, %r645;
	mov.f32 	%f194, %f219;
	@%p31 bra 	$L__BB25_93;
	setp.lt.s32 	%p32, %r646, %r175;
	@%p32 bra 	$L__BB25_92;
	setp.ne.s32 	%p33, %r646, %r175;
	mov.f32 	%f218, %f66;
	mov.u32 	%r643, %r176;
	mov.u32 	%r644, %r175;
	mov.u32 	%r595, %r646;
	mov.u32 	%r596, %r645;
	mov.f32 	%f194, %f219;
	@%p33 bra 	$L__BB25_93;
	setp.ge.s32 	%p34, %r645, %r176;
	mov.f32 	%f218, %f66;
	mov.u32 	%r643, %r176;
	mov.u32 	%r644, %r646;
	mov.u32 	%r595, %r646;
	mov.u32 	%r596, %r645;
	mov.f32 	%f194, %f219;
	@%p34 bra 	$L__BB25_93;
$L__BB25_92:
	mov.f32 	%f218, %f66;
	mov.u32 	%r643, %r176;
	mov.u32 	%r644, %r175;
	mov.u32 	%r595, %r175;
	mov.u32 	%r596, %r176;
	mov.f32 	%f194, %f66;
$L__BB25_93:
	add.s32 	%r367, %r183, 2;
	setp.ge.u32 	%p35, %r367, %r142;
	mov.f32 	%f217, %f194;
	mov.u32 	%r641, %r596;
	mov.u32 	%r642, %r595;
	@%p35 bra 	$L__BB25_98;
	setp.lt.s32 	%p36, %r595, %r177;
	@%p36 bra 	$L__BB25_97;
	setp.ne.s32 	%p37, %r595, %r177;
	mov.f32 	%f217, %f67;
	mov.u32 	%r641, %r178;
	mov.u32 	%r642, %r177;
	@%p37 bra 	$L__BB25_98;
	setp.ge.s32 	%p38, %r596, %r178;
	mov.f32 	%f217, %f67;
	mov.u32 	%r641, %r178;
	mov.u32 	%r642, %r177;
	mov.u32 	%r595, %r177;
	@%p38 bra 	$L__BB25_98;
$L__BB25_97:
	mov.f32 	%f217, %f67;
	mov.u32 	%r641, %r178;
	mov.u32 	%r642, %r177;
	mov.u32 	%r595, %r177;
	mov.u32 	%r596, %r178;
	mov.f32 	%f194, %f67;
$L__BB25_98:
	add.s32 	%r368, %r183, 3;
	setp.ge.u32 	%p39, %r368, %r142;
	mov.f32 	%f216, %f194;
	mov.u32 	%r639, %r596;
	mov.u32 	%r640, %r595;
	@%p39 bra 	$L__BB25_103;
	setp.lt.s32 	%p40, %r595, %r179;
	@%p40 bra 	$L__BB25_102;
	setp.ne.s32 	%p41, %r595, %r179;
	mov.f32 	%f216, %f68;
	mov.u32 	%r639, %r180;
	mov.u32 	%r640, %r179;
	@%p41 bra 	$L__BB25_103;
	setp.ge.s32 	%p42, %r596, %r180;
	mov.f32 	%f216, %f68;
	mov.u32 	%r639, %r180;
	mov.u32 	%r640, %r179;
	mov.u32 	%r595, %r179;
	@%p42 bra 	$L__BB25_103;
$L__BB25_102:
	mov.f32 	%f216, %f68;
	mov.u32 	%r639, %r180;
	mov.u32 	%r640, %r179;
	mov.u32 	%r595, %r179;
	mov.u32 	%r596, %r180;
	mov.f32 	%f194, %f68;
$L__BB25_103:
	add.s32 	%r369, %r183, 4;
	setp.lt.u32 	%p43, %r369, %r142;
	selp.f32 	%f215, %f69, %f194, %p43;
	selp.b32 	%r637, %r182, %r596, %p43;
	selp.b32 	%r638, %r181, %r595, %p43;
	setp.ge.u32 	%p44, %r183, %r142;
	@%p44 bra 	$L__BB25_144;
	setp.lt.s32 	%p45, %r644, %r646;
	@%p45 bra 	$L__BB25_107;
	setp.ne.s32 	%p46, %r644, %r646;
	mov.f32 	%f202, %f218;
	mov.u32 	%r611, %r643;
	mov.u32 	%r602, %r644;
	@%p46 bra 	$L__BB25_108;
	setp.ge.s32 	%p47, %r643, %r645;
	mov.u32 	%r602, %r646;
	@%p47 bra 	$L__BB25_108;
$L__BB25_107:
	mov.f32 	%f202, %f219;
	mov.u32 	%r611, %r645;
	mov.u32 	%r602, %r646;
	mov.f32 	%f219, %f218;
	mov.u32 	%r645, %r643;
	mov.u32 	%r646, %r644;
$L__BB25_108:
	setp.lt.s32 	%p48, %r640, %r642;
	@%p48 bra 	$L__BB25_111;
	setp.ne.s32 	%p49, %r640, %r642;
	mov.f32 	%f204, %f216;
	mov.u32 	%r615, %r639;
	mov.u32 	%r606, %r640;
	@%p49 bra 	$L__BB25_112;
	setp.ge.s32 	%p50, %r639, %r641;
	mov.u32 	%r606, %r642;
	@%p50 bra 	$L__BB25_112;
$L__BB25_111:
	mov.f32 	%f204, %f217;
	mov.u32 	%r615, %r641;
	mov.u32 	%r606, %r642;
	mov.f32 	%f217, %f216;
	mov.u32 	%r641, %r639;
	mov.u32 	%r642, %r640;
$L__BB25_112:
	setp.lt.s32 	%p51, %r642, %r602;
	@%p51 bra 	$L__BB25_115;
	setp.ne.s32 	%p52, %r642, %r602;
	mov.f32 	%f208, %f217;
	mov.u32 	%r623, %r641;
	mov.u32 	%r610, %r642;
	@%p52 bra 	$L__BB25_116;
	setp.ge.s32 	%p53, %r641, %r611;
	mov.u32 	%r610, %r602;
	@%p53 bra 	$L__BB25_116;
$L__BB25_115:
	mov.f32 	%f208, %f202;
	mov.u32 	%r623, %r611;
	mov.u32 	%r610, %r602;
	mov.f32 	%f202, %f217;
	mov.u32 	%r611, %r641;
	mov.u32 	%r602, %r642;
$L__BB25_116:
	setp.lt.s32 	%p54, %r638, %r606;
	@%p54 bra 	$L__BB25_119;
	setp.ne.s32 	%p55, %r638, %r606;
	mov.f32 	%f203, %f215;
	mov.u32 	%r613, %r637;
	mov.u32 	%r614, %r638;
	mov.u32 	%r616, %r606;
	@%p55 bra 	$L__BB25_120;
	setp.ge.s32 	%p56, %r637, %r615;
	mov.u32 	%r616, %r638;
	@%p56 bra 	$L__BB25_120;
$L__BB25_119:
	mov.f32 	%f203, %f204;
	mov.u32 	%r613, %r615;
	mov.u32 	%r614, %r606;
	mov.f32 	%f204, %f215;
	mov.u32 	%r615, %r637;
	mov.u32 	%r616, %r638;
$L__BB25_120:
	setp.lt.s32 	%p57, %r602, %r646;
	@%p57 bra 	$L__BB25_123;
	setp.ne.s32 	%p58, %r602, %r646;
	mov.f32 	%f210, %f202;
	mov.u32 	%r627, %r611;
	mov.u32 	%r618, %r602;
	@%p58 bra 	$L__BB25_124;
	setp.ge.s32 	%p59, %r611, %r645;
	mov.u32 	%r618, %r646;
	@%p59 bra 	$L__BB25_124;
$L__BB25_123:
	mov.f32 	%f210, %f219;
	mov.u32 	%r627, %r645;
	mov.u32 	%r618, %r646;
	mov.f32 	%f219, %f202;
	mov.u32 	%r645, %r611;
	mov.u32 	%r646, %r602;
$L__BB25_124:
	setp.lt.s32 	%p60, %r616, %r610;
	@%p60 bra 	$L__BB25_127;
	setp.ne.s32 	%p61, %r616, %r610;
	mov.f32 	%f212, %f204;
	mov.u32 	%r631, %r615;
	mov.u32 	%r622, %r616;
	@%p61 bra 	$L__BB25_128;
	setp.ge.s32 	%p62, %r615, %r623;
	mov.u32 	%r622, %r610;
	@%p62 bra 	$L__BB25_128;
$L__BB25_127:
	mov.f32 	%f212, %f208;
	mov.u32 	%r631, %r623;
	mov.u32 	%r622, %r610;
	mov.f32 	%f208, %f204;
	mov.u32 	%r623, %r615;
	mov.u32 	%r610, %r616;
$L__BB25_128:
	setp.lt.s32 	%p63, %r610, %r618;
	@%p63 bra 	$L__BB25_131;
	setp.ne.s32 	%p64, %r610, %r618;
	mov.f32 	%f217, %f208;
	mov.u32 	%r641, %r623;
	mov.u32 	%r642, %r610;
	@%p64 bra 	$L__BB25_132;
	setp.ge.s32 	%p65, %r623, %r627;
	mov.u32 	%r642, %r618;
	@%p65 bra 	$L__BB25_132;
$L__BB25_131:
	mov.f32 	%f217, %f210;
	mov.u32 	%r641, %r627;
	mov.u32 	%r642, %r618;
	mov.f32 	%f210, %f208;
	mov.u32 	%r627, %r623;
	mov.u32 	%r618, %r610;
$L__BB25_132:
	setp.lt.s32 	%p66, %r614, %r622;
	@%p66 bra 	$L__BB25_135;
	setp.ne.s32 	%p67, %r614, %r622;
	mov.f32 	%f215, %f203;
	mov.u32 	%r637, %r613;
	mov.u32 	%r638, %r614;
	mov.u32 	%r632, %r622;
	@%p67 bra 	$L__BB25_136;
	setp.ge.s32 	%p68, %r613, %r631;
	mov.u32 	%r632, %r614;
	@%p68 bra 	$L__BB25_136;
$L__BB25_135:
	mov.f32 	%f215, %f212;
	mov.u32 	%r637, %r631;
	mov.u32 	%r638, %r622;
	mov.f32 	%f212, %f203;
	mov.u32 	%r631, %r613;
	mov.u32 	%r632, %r614;
$L__BB25_136:
	setp.lt.s32 	%p69, %r618, %r646;
	@%p69 bra 	$L__BB25_139;
	setp.ne.s32 	%p70, %r618, %r646;
	mov.f32 	%f218, %f210;
	mov.u32 	%r643, %r627;
	mov.u32 	%r644, %r618;
	@%p70 bra 	$L__BB25_140;
	setp.ge.s32 	%p71, %r627, %r645;
	mov.u32 	%r644, %r646;
	@%p71 bra 	$L__BB25_140;
$L__BB25_139:
	mov.f32 	%f218, %f219;
	mov.u32 	%r643, %r645;
	mov.u32 	%r644, %r646;
	mov.f32 	%f219, %f210;
	mov.u32 	%r645, %r627;
	mov.u32 	%r646, %r618;
$L__BB25_140:
	setp.lt.s32 	%p72, %r632, %r642;
	@%p72 bra 	$L__BB25_143;
	setp.ne.s32 	%p73, %r632, %r642;
	mov.f32 	%f216, %f212;
	mov.u32 	%r639, %r631;
	mov.u32 	%r640, %r632;
	@%p73 bra 	$L__BB25_144;
	setp.ge.s32 	%p74, %r631, %r641;
	mov.f32 	%f216, %f212;
	mov.u32 	%r639, %r631;
	mov.u32 	%r640, %r642;
	@%p74 bra 	$L__BB25_144;
$L__BB25_143:
	mov.f32 	%f216, %f217;
	mov.u32 	%r639, %r641;
	mov.u32 	%r640, %r642;
	mov.f32 	%f217, %f212;
	mov.u32 	%r641, %r631;
	mov.u32 	%r642, %r632;
$L__BB25_144:
	mov.b32 	%r657, 2;
$L__BB25_145:
	mov.u32 	%r254, %r657;
	bar.sync 	0;
	add.s32 	%r371, %r254, -1;
	shr.u32 	%r372, %r254, 1;
	mov.u32 	%r373, _ZZN3cub18CUB_300001_SM_10006detail10merge_sort30DeviceMergeSortBlockSortKernelINS2_10policy_hubIP9EdgeTupleE9Policy600ES6_PNS0_8NullTypeES6_SA_m14EdgeComparatorS5_S9_EEvbT0_T1_T2_T3_T4_PT6_PT7_T5_NS1_7vsmem_tEE19static_temp_storage;
	mad.lo.s32 	%r374, %r143, 60, %r373;
	st.shared.u32 	[%r374], %r646;
	st.shared.u32 	[%r374+4], %r645;
	st.shared.f32 	[%r374+8], %f219;
	st.shared.u32 	[%r374+12], %r644;
	st.shared.u32 	[%r374+16], %r643;
	st.shared.f32 	[%r374+20], %f218;
	st.shared.u32 	[%r374+24], %r642;
	st.shared.u32 	[%r374+28], %r641;
	st.shared.f32 	[%r374+32], %f217;
	st.shared.u32 	[%r374+36], %r640;
	st.shared.u32 	[%r374+40], %r639;
	st.shared.f32 	[%r374+44], %f216;
	st.shared.u32 	[%r374+48], %r638;
	st.shared.u32 	[%r374+52], %r637;
	st.shared.f32 	[%r374+56], %f215;
	bar.sync 	0;
	neg.s32 	%r375, %r254;
	and.b32  	%r376, %r143, %r375;
	mul.lo.s32 	%r377, %r376, 5;
	mul.lo.s32 	%r378, %r372, 5;
	and.b32  	%r379, %r371, %r143;
	mul.lo.s32 	%r380, %r379, 5;
	min.s32 	%r255, %r380, %r142;
	min.s32 	%r256, %r377, %r142;
	add.s32 	%r381, %r256, %r378;
	min.s32 	%r257, %r381, %r142;
	add.s32 	%r382, %r257, %r378;
	min.s32 	%r258, %r382, %r142;
	sub.s32 	%r383, %r257, %r256;
	sub.s32 	%r384, %r258, %r257;
	setp.lt.s32 	%p75, %r255, %r384;
	sub.s32 	%r385, %r255, %r384;
	selp.b32 	%r660, 0, %r385, %p75;
	min.s32 	%r658, %r383, %r255;
	setp.ge.s32 	%p76, %r660, %r658;
	@%p76 bra 	$L__BB25_150;
	add.s32 	%r261, %r257, %r255;
$L__BB25_147:
	sub.s32 	%r386, %r658, %r660;
	shr.u32 	%r387, %r386, 31;
	add.s32 	%r388, %r386, %r387;
	shr.s32 	%r389, %r388, 1;
	add.s32 	%r264, %r389, %r660;
	add.s32 	%r390, %r264, %r256;
	mad.lo.s32 	%r265, %r390, 12, %r373;
	ld.shared.u32 	%r266, [%r265];
	not.b32 	%r392, %r264;
	add.s32 	%r393, %r261, %r392;
	mad.lo.s32 	%r267, %r393, 12, %r373;
	ld.shared.u32 	%r268, [%r267];
	setp.lt.s32 	%p78, %r268, %r266;
	mov.pred 	%p229, 0;
	@%p78 bra 	$L__BB25_149;
	ld.shared.u32 	%r394, [%r267+4];
	ld.shared.u32 	%r396, [%r265+4];
	setp.ne.s32 	%p79, %r268, %r266;
	setp.ge.s32 	%p80, %r394, %r396;
	or.pred  	%p229, %p79, %p80;
$L__BB25_149:
	add.s32 	%r398, %r264, 1;
	selp.b32 	%r660, %r398, %r660, %p229;
	selp.b32 	%r658, %r658, %r264, %p229;
	setp.lt.s32 	%p81, %r660, %r658;
	@%p81 bra 	$L__BB25_147;
$L__BB25_150:
	add.s32 	%r272, %r660, %r256;
	add.s32 	%r399, %r257, %r255;
	sub.s32 	%r273, %r399, %r660;
	mad.lo.s32 	%r274, %r272, 12, %r373;
	ld.shared.u32 	%r667, [%r274];
	ld.shared.u32 	%r668, [%r274+4];
	ld.shared.f32 	%f228, [%r274+8];
	mad.lo.s32 	%r277, %r273, 12, %r373;
	ld.shared.u32 	%r661, [%r277];
	ld.shared.u32 	%r662, [%r277+4];
	ld.shared.f32 	%f225, [%r277+8];
	setp.ge.s32 	%p83, %r273, %r258;
	mov.pred 	%p230, 0;
	@%p83 bra 	$L__BB25_153;
	setp.ge.s32 	%p85, %r272, %r257;
	setp.lt.s32 	%p86, %r661, %r667;
	or.pred  	%p87, %p85, %p86;
	mov.pred 	%p230, -1;
	@%p87 bra 	$L__BB25_153;
	setp.eq.s32 	%p88, %r661, %r667;
	setp.lt.s32 	%p89, %r662, %r668;
	and.pred  	%p230, %p88, %p89;
$L__BB25_153:
	selp.f32 	%f219, %f225, %f228, %p230;
	selp.b32 	%r645, %r662, %r668, %p230;
	selp.b32 	%r646, %r661, %r667, %p230;
	selp.u32 	%r401, 1, 0, %p230;
	add.s32 	%r282, %r273, %r401;
	not.pred 	%p90, %p230;
	selp.u32 	%r402, 1, 0, %p90;
	add.s32 	%r283, %r272, %r402;
	@%p90 bra 	$L__BB25_155;
	ld.shared.u32 	%r661, [%r277+12];
	ld.shared.u32 	%r662, [%r277+16];
	ld.shared.f32 	%f225, [%r277+20];
	bra.uni 	$L__BB25_156;
$L__BB25_155:
	ld.shared.u32 	%r667, [%r274+12];
	ld.shared.u32 	%r668, [%r274+16];
	ld.shared.f32 	%f228, [%r274+20];
$L__BB25_156:
	setp.ge.s32 	%p92, %r282, %r258;
	mov.pred 	%p231, 0;
	@%p92 bra 	$L__BB25_159;
	setp.ge.s32 	%p94, %r283, %r257;
	setp.lt.s32 	%p95, %r661, %r667;
	or.pred  	%p96, %p94, %p95;
	mov.pred 	%p231, -1;
	@%p96 bra 	$L__BB25_159;
	setp.eq.s32 	%p97, %r661, %r667;
	setp.lt.s32 	%p98, %r662, %r668;
	and.pred  	%p231, %p97, %p98;
$L__BB25_159:
	selp.f32 	%f218, %f225, %f228, %p231;
	selp.b32 	%r643, %r662, %r668, %p231;
	selp.b32 	%r644, %r661, %r667, %p231;
	selp.u32 	%r403, 1, 0, %p231;
	add.s32 	%r294, %r282, %r403;
	not.pred 	%p99, %p231;
	selp.u32 	%r404, 1, 0, %p99;
	add.s32 	%r295, %r283, %r404;
	@%p231 bra 	$L__BB25_161;
	mov.u32 	%r405, _ZZN3cub18CUB_300001_SM_10006detail10merge_sort30DeviceMergeSortBlockSortKernelINS2_10policy_hubIP9EdgeTupleE9Policy600ES6_PNS0_8NullTypeES6_SA_m14EdgeComparatorS5_S9_EEvbT0_T1_T2_T3_T4_PT6_PT7_T5_NS1_7vsmem_tEE19static_temp_storage;
	mad.lo.s32 	%r406, %r295, 12, %r405;
	ld.shared.u32 	%r667, [%r406];
	ld.shared.u32 	%r668, [%r406+4];
	ld.shared.f32 	%f228, [%r406+8];
	bra.uni 	$L__BB25_162;
$L__BB25_161:
	mov.u32 	%r407, _ZZN3cub18CUB_300001_SM_10006detail10merge_sort30DeviceMergeSortBlockSortKernelINS2_10policy_hubIP9EdgeTupleE9Policy600ES6_PNS0_8NullTypeES6_SA_m14EdgeComparatorS5_S9_EEvbT0_T1_T2_T3_T4_PT6_PT7_T5_NS1_7vsmem_tEE19static_temp_storage;
	mad.lo.s32 	%r408, %r294, 12, %r407;
	ld.shared.u32 	%r661, [%r408];
	ld.shared.u32 	%r662, [%r408+4];
	ld.shared.f32 	%f225, [%r408+8];
$L__BB25_162:
	setp.ge.s32 	%p101, %r294, %r258;
	mov.pred 	%p232, 0;
	@%p101 bra 	$L__BB25_165;
	setp.ge.s32 	%p103, %r295, %r257;
	setp.lt.s32 	%p104, %r661, %r667;
	or.pred  	%p105, %p103, %p104;
	mov.pred 	%p232, -1;
	@%p105 bra 	$L__BB25_165;
	setp.eq.s32 	%p106, %r661, %r667;
	setp.lt.s32 	%p107, %r662, %r668;
	and.pred  	%p232, %p106, %p107;
$L__BB25_165:
	selp.f32 	%f217, %f225, %f228, %p232;
	selp.b32 	%r641, %r662, %r668, %p232;
	selp.b32 	%r642, %r661, %r667, %p232;
	selp.u32 	%r409, 1, 0, %p232;
	add.s32 	%r306, %r294, %r409;
	not.pred 	%p108, %p232;
	selp.u32 	%r410, 1, 0, %p108;
	add.s32 	%r307, %r295, %r410;
	@%p232 bra 	$L__BB25_167;
	mov.u32 	%r411, _ZZN3cub18CUB_300001_SM_10006detail10merge_sort30DeviceMergeSortBlockSortKernelINS2_10policy_hubIP9EdgeTupleE9Policy600ES6_PNS0_8NullTypeES6_SA_m14EdgeComparatorS5_S9_EEvbT0_T1_T2_T3_T4_PT6_PT7_T5_NS1_7vsmem_tEE19static_temp_storage;
	mad.lo.s32 	%r412, %r307, 12, %r411;
	ld.shared.u32 	%r667, [%r412];
	ld.shared.u32 	%r668, [%r412+4];
	ld.shared.f32 	%f228, [%r412+8];
	bra.uni 	$L__BB25_168;
$L__BB25_167:
	mov.u32 	%r413, _ZZN3cub18CUB_300001_SM_10006detail10merge_sort30DeviceMergeSortBlockSortKernelINS2_10policy_hubIP9EdgeTupleE9Policy600ES6_PNS0_8NullTypeES6_SA_m14EdgeComparatorS5_S9_EEvbT0_T1_T2_T3_T4_PT6_PT7_T5_NS1_7vsmem_tEE19static_temp_storage;
	mad.lo.s32 	%r414, %r306, 12, %r413;
	ld.shared.u32 	%r661, [%r414];
	ld.shared.u32 	%r662, [%r414+4];
	ld.shared.f32 	%f225, [%r414+8];
$L__BB25_168:
	setp.ge.s32 	%p110, %r306, %r258;
	mov.pred 	%p233, 0;
	@%p110 bra 	$L__BB25_171;
	setp.ge.s32 	%p112, %r307, %r257;
	setp.lt.s32 	%p113, %r661, %r667;
	or.pred  	%p114, %p112, %p113;
	mov.pred 	%p233, -1;
	@%p114 bra 	$L__BB25_171;
	setp.eq.s32 	%p115, %r661, %r667;
	setp.lt.s32 	%p116, %r662, %r668;
	and.pred  	%p233, %p115, %p116;
$L__BB25_171:
	selp.f32 	%f216, %f225, %f228, %p233;
	selp.b32 	%r639, %r662, %r668, %p233;
	selp.b32 	%r640, %r661, %r667, %p233;
	selp.u32 	%r415, 1, 0, %p233;
	add.s32 	%r318, %r306, %r415;
	not.pred 	%p117, %p233;
	selp.u32 	%r416, 1, 0, %p117;
	add.s32 	%r319, %r307, %r416;
	@%p233 bra 	$L__BB25_173;
	mov.u32 	%r417, _ZZN3cub18CUB_300001_SM_10006detail10merge_sort30DeviceMergeSortBlockSortKernelINS2_10policy_hubIP9EdgeTupleE9Policy600ES6_PNS0_8NullTypeES6_SA_m14EdgeComparatorS5_S9_EEvbT0_T1_T2_T3_T4_PT6_PT7_T5_NS1_7vsmem_tEE19static_temp_storage;
	mad.lo.s32 	%r418, %r319, 12, %r417;
	ld.shared.u32 	%r667, [%r418];
	ld.shared.u32 	%r668, [%r418+4];
	ld.shared.f32 	%f228, [%r418+8];
	bra.uni 	$L__BB25_174;
$L__BB25_173:
	mov.u32 	%r419, _ZZN3cub18CUB_300001_SM_10006detail10merge_sort30DeviceMergeSortBlockSortKernelINS2_10policy_hubIP9EdgeTupleE9Policy600ES6_PNS0_8NullTypeES6_SA_m14EdgeComparatorS5_S9_EEvbT0_T1_T2_T3_T4_PT6_PT7_T5_NS1_7vsmem_tEE19static_temp_storage;
	mad.lo.s32 	%r420, %r318, 12, %r419;
	ld.shared.u32 	%r661, [%r420];
	ld.shared.u32 	%r662, [%r420+4];
	ld.shared.f32 	%f225, [%r420+8];
$L__BB25_174:
	setp.ge.s32 	%p119, %r318, %r258;
	mov.pred 	%p234, 0;
	@%p119 bra 	$L__BB25_177;
	setp.ge.s32 	%p121, %r319, %r257;
	setp.lt.s32 	%p122, %r661, %r667;
	or.pred  	%p123, %p121, %p122;
	mov.pred 	%p234, -1;
	@%p123 bra 	$L__BB25_177;
	setp.eq.s32 	%p124, %r661, %r667;
	setp.lt.s32 	%p125, %r662, %r668;
	and.pred  	%p234, %p124, %p125;
$L__BB25_177:
	selp.f32 	%f215, %f225, %f228, %p234;
	selp.b32 	%r637, %r662, %r668, %p234;
	selp.b32 	%r638, %r661, %r667, %p234;
	shl.b32 	%r657, %r254, 1;
	setp.lt.u32 	%p126, %r254, 129;
	@%p126 bra 	$L__BB25_145;
	ld.param.s8 	%rs2, [_ZN3cub18CUB_300001_SM_10006detail10merge_sort30DeviceMergeSortBlockSortKernelINS2_10policy_hubIP9EdgeTupleE9Policy600ES6_PNS0_8NullTypeES6_SA_m14EdgeComparatorS5_S9_EEvbT0_T1_T2_T3_T4_PT6_PT7_T5_NS1_7vsmem_tE_param_0];
	bar.sync 	0;
	setp.eq.s16 	%p127, %rs2, 0;
	@%p127 bra 	$L__BB25_191;
	st.shared.u32 	[%r172], %r646;
	st.shared.u32 	[%r172+4], %r645;
	st.shared.f32 	[%r172+8], %f219;
	st.shared.u32 	[%r172+12], %r644;
	st.shared.u32 	[%r172+16], %r643;
	st.shared.f32 	[%r172+20], %f218;
	st.shared.u32 	[%r172+24], %r642;
	st.shared.u32 	[%r172+28], %r641;
	st.shared.f32 	[%r172+32], %f217;
	st.shared.u32 	[%r172+36], %r640;
	st.shared.u32 	[%r172+40], %r639;
	st.shared.f32 	[%r172+44], %f216;
	st.shared.u32 	[%r172+48], %r638;
	st.shared.u32 	[%r172+52], %r637;
	st.shared.f32 	[%r172+56], %f215;
	bar.warp.sync 	-1;
	ld.shared.u32 	%r331, [%r171];
	ld.shared.u32 	%r332, [%r171+4];
	ld.shared.f32 	%f128, [%r171+8];
	ld.shared.u32 	%r333, [%r171+384];
	ld.shared.u32 	%r334, [%r171+388];
	ld.shared.f32 	%f129, [%r171+392];
	ld.shared.u32 	%r335, [%r171+768];
	ld.shared.u32 	%r336, [%r171+772];
	ld.shared.f32 	%f130, [%r171+776];
	ld.shared.u32 	%r337, [%r171+1152];
	ld.shared.u32 	%r338, [%r171+1156];
	ld.shared.f32 	%f131, [%r171+1160];
	ld.shared.u32 	%r339, [%r171+1536];
	ld.shared.u32 	%r340, [%r171+1540];
	ld.shared.f32 	%f132, [%r171+1544];
	setp.eq.s32 	%p128, %r143, 0;
	@%p128 bra 	$L__BB25_180;
	bra.uni 	$L__BB25_181;
$L__BB25_180:
	st.volatile.shared.u32 	[_ZZN3cub18CUB_300001_SM_10006detail10merge_sort30DeviceMergeSortBlockSortKernelINS2_10policy_hubIP9EdgeTupleE9Policy600ES6_PNS0_8NullTypeES6_SA_m14EdgeComparatorS5_S9_EEvbT0_T1_T2_T3_T4_PT6_PT7_T5_NS1_7vsmem_tEE19static_temp_storage+15360], %r142;
$L__BB25_181:
	bar.sync 	0;
	ld.volatile.shared.u32 	%r351, [_ZZN3cub18CUB_300001_SM_10006detail10merge_sort30DeviceMergeSortBlockSortKernelINS2_10policy_hubIP9EdgeTupleE9Policy600ES6_PNS0_8NullTypeES6_SA_m14EdgeComparatorS5_S9_EEvbT0_T1_T2_T3_T4_PT6_PT7_T5_NS1_7vsmem_tEE19static_temp_storage+15360];
	setp.ge.s32 	%p129, %r146, %r351;
	cvt.u64.u32 	%rd18, %r146;
	add.s64 	%rd19, %rd4, %rd18;
	mad.lo.s64 	%rd7, %rd19, 12, %rd2;
	@%p129 bra 	$L__BB25_183;
	st.global.u32 	[%rd7], %r331;
	st.global.u32 	[%rd7+4], %r332;
	st.global.f32 	[%rd7+8], %f128;
$L__BB25_183:
	setp.ge.s32 	%p130, %r151, %r351;
	@%p130 bra 	$L__BB25_185;
	st.global.u32 	[%rd7+384], %r333;
	st.global.u32 	[%rd7+388], %r334;
	st.global.f32 	[%rd7+392], %f129;
$L__BB25_185:
	setp.ge.s32 	%p131, %r156, %r351;
	@%p131 bra 	$L__BB25_187;
	st.global.u32 	[%rd7+768], %r335;
	st.global.u32 	[%rd7+772], %r336;
	st.global.f32 	[%rd7+776], %f130;
$L__BB25_187:
	setp.ge.s32 	%p132, %r161, %r351;
	@%p132 bra 	$L__BB25_189;
	st.global.u32 	[%rd7+1152], %r337;
	st.global.u32 	[%rd7+1156], %r338;
	st.global.f32 	[%rd7+1160], %f131;
$L__BB25_189:
	setp.ge.s32 	%p133, %r166, %r351;
	@%p133 bra 	$L__BB25_203;
	st.global.u32 	[%rd7+1536], %r339;
	st.global.u32 	[%rd7+1540], %r340;
	st.global.f32 	[%rd7+1544], %f132;
	bra.uni 	$L__BB25_203;
$L__BB25_191:
	st.shared.u32 	[%r172], %r646;
	st.shared.u32 	[%r172+4], %r645;
	st.shared.f32 	[%r172+8], %f219;
	st.shared.u32 	[%r172+12], %r644;
	st.shared.u32 	[%r172+16], %r643;
	st.shared.f32 	[%r172+20], %f218;
	st.shared.u32 	[%r172+24], %r642;
	st.shared.u32 	[%r172+28], %r641;
	st.shared.f32 	[%r172+32], %f217;
	st.shared.u32 	[%r172+36], %r640;
	st.shared.u32 	[%r172+40], %r639;
	st.shared.f32 	[%r172+44], %f216;
	st.shared.u32 	[%r172+48], %r638;
	st.shared.u32 	[%r172+52], %r637;
	st.shared.f32 	[%r172+56], %f215;
	bar.warp.sync 	-1;
	ld.shared.u32 	%r341, [%r171];
	ld.shared.u32 	%r342, [%r171+4];
	ld.shared.f32 	%f133, [%r171+8];
	ld.shared.u32 	%r343, [%r171+384];
	ld.shared.u32 	%r344, [%r171+388];
	ld.shared.f32 	%f134, [%r171+392];
	ld.shared.u32 	%r345, [%r171+768];
	ld.shared.u32 	%r346, [%r171+772];
	ld.shared.f32 	%f135, [%r171+776];
	ld.shared.u32 	%r347, [%r171+1152];
	ld.shared.u32 	%r348, [%r171+1156];
	ld.shared.f32 	%f136, [%r171+1160];
	ld.shared.u32 	%r349, [%r171+1536];
	ld.shared.u32 	%r350, [%r171+1540];
	ld.shared.f32 	%f137, [%r171+1544];
	setp.eq.s32 	%p134, %r143, 0;
	@%p134 bra 	$L__BB25_192;
	bra.uni 	$L__BB25_193;
$L__BB25_192:
	st.volatile.shared.u32 	[_ZZN3cub18CUB_300001_SM_10006detail10merge_sort30DeviceMergeSortBlockSortKernelINS2_10policy_hubIP9EdgeTupleE9Policy600ES6_PNS0_8NullTypeES6_SA_m14EdgeComparatorS5_S9_EEvbT0_T1_T2_T3_T4_PT6_PT7_T5_NS1_7vsmem_tEE19static_temp_storage+15360], %r142;
$L__BB25_193:
	bar.sync 	0;
	ld.volatile.shared.u32 	%r352, [_ZZN3cub18CUB_300001_SM_10006detail10merge_sort30DeviceMergeSortBlockSortKernelINS2_10policy_hubIP9EdgeTupleE9Policy600ES6_PNS0_8NullTypeES6_SA_m14EdgeComparatorS5_S9_EEvbT0_T1_T2_T3_T4_PT6_PT7_T5_NS1_7vsmem_tEE19static_temp_storage+15360];
	setp.ge.s32 	%p135, %r146, %r352;
	cvt.u64.u32 	%rd20, %r146;
	add.s64 	%rd21, %rd4, %rd20;
	mad.lo.s64 	%rd8, %rd21, 12, %rd1;
	@%p135 bra 	$L__BB25_195;
	st.global.u32 	[%rd8], %r341;
	st.global.u32 	[%rd8+4], %r342;
	st.global.f32 	[%rd8+8], %f133;
$L__BB25_195:
	setp.ge.s32 	%p136, %r151, %r352;
	@%p136 bra 	$L__BB25_197;
	st.global.u32 	[%rd8+384], %r343;
	st.global.u32 	[%rd8+388], %r344;
	st.global.f32 	[%rd8+392], %f134;
$L__BB25_197:
	setp.ge.s32 	%p137, %r156, %r352;
	@%p137 bra 	$L__BB25_199;
	st.global.u32 	[%rd8+768], %r345;
	st.global.u32 	[%rd8+772], %r346;
	st.global.f32 	[%rd8+776], %f135;
$L__BB25_199:
	setp.ge.s32 	%p138, %r161, %r352;
	@%p138 bra 	$L__BB25_201;
	st.global.u32 	[%rd8+1152], %r347;
	st.global.u32 	[%rd8+1156], %r348;
	st.global.f32 	[%rd8+1160], %f136;
$L__BB25_201:
	setp.ge.s32 	%p139, %r166, %r352;
	@%p139 bra 	$L__BB25_203;
	st.global.u32 	[%rd8+1536], %r349;
	st.global.u32 	[%rd8+1540], %r350;
	st.global.f32 	[%rd8+1544], %f137;
$L__BB25_203:
	ret;

}
	// .globl	_ZN3cub18CUB_300001_SM_10006detail10merge_sort30DeviceMergeSortPartitionKernelIP9EdgeTuplem14EdgeComparatorS4_EEvbT_PT2_T0_SA_PSA_T1_SA_i
.visible .entry _ZN3cub18CUB_300001_SM_10006detail10merge_sort30DeviceMergeSortPartitionKernelIP9EdgeTuplem14EdgeComparatorS4_EEvbT_PT2_T0_SA_PSA_T1_SA_i(
	.param .u8 _ZN3cub18CUB_300001_SM_10006detail10merge_sort30DeviceMergeSortPartitionKernelIP9EdgeTuplem14EdgeComparatorS4_EEvbT_PT2_T0_SA_PSA_T1_SA_i_param_0,
	.param .u64 .ptr .align 1 _ZN3cub18CUB_300001_SM_10006detail10merge_sort30DeviceMergeSortPartitionKernelIP9EdgeTuplem14EdgeComparatorS4_EEvbT_PT2_T0_SA_PSA_T1_SA_i_param_1,
	.param .u64 .ptr .align 1 _ZN3cub18CUB_300001_SM_10006detail10merge_sort30DeviceMergeSortPartitionKernelIP9EdgeTuplem14EdgeComparatorS4_EEvbT_PT2_T0_SA_PSA_T1_SA_i_param_2,
	.param .u64 _ZN3cub18CUB_300001_SM_10006detail10merge_sort30DeviceMergeSortPartitionKernelIP9EdgeTuplem14EdgeComparatorS4_EEvbT_PT2_T0_SA_PSA_T1_SA_i_param_3,
	.param .u64 _ZN3cub18CUB_300001_SM_10006detail10merge_sort30DeviceMergeSortPartitionKernelIP9EdgeTuplem14EdgeComparatorS4_EEvbT_PT2_T0_SA_PSA_T1_SA_i_param_4,
	.param .u64 .ptr .align 1 _ZN3cub18CUB_300001_SM_10006detail10merge_sort30DeviceMergeSortPartitionKernelIP9EdgeTuplem14EdgeComparatorS4_EEvbT_PT2_T0_SA_PSA_T1_SA_i_param_5,
	.param .align 1 .b8 _ZN3cub18CUB_300001_SM_10006detail10merge_sort30DeviceMergeSortPartitionKernelIP9EdgeTuplem14EdgeComparatorS4_EEvbT_PT2_T0_SA_PSA_T1_SA_i_param_6[1],
	.param .u64 _ZN3cub18CUB_300001_SM_10006detail10merge_sort30DeviceMergeSortPartitionKernelIP9EdgeTuplem14EdgeComparatorS4_EEvbT_PT2_T0_SA_PSA_T1_SA_i_param_7,
	.param .u32 _ZN3cub18CUB_300001_SM_10006detail10merge_sort30DeviceMergeSortPartitionKernelIP9EdgeTuplem14EdgeComparatorS4_EEvbT_PT2_T0_SA_PSA_T1_SA_i_param_8
)
{
	.reg .pred 	%p<22>;
	.reg .b16 	%rs<2>;
	.reg .b32 	%r<18>;
	.reg .b64 	%rd<81>;

	ld.param.s8 	%rs1, [_ZN3cub18CUB_300001_SM_10006detail10merge_sort30DeviceMergeSortPartitionKernelIP9EdgeTuplem14EdgeComparatorS4_EEvbT_PT2_T0_SA_PSA_T1_SA_i_param_0];
	ld.param.u64 	%rd32, [_ZN3cub18CUB_300001_SM_10006detail10merge_sort30DeviceMergeSortPartitionKernelIP9EdgeTuplem14EdgeComparatorS4_EEvbT_PT2_T0_SA_PSA_T1_SA_i_param_1];
	ld.param.u64 	%rd33, [_ZN3cub18CUB_300001_SM_10006detail10merge_sort30DeviceMergeSortPartitionKernelIP9EdgeTuplem14EdgeComparatorS4_EEvbT_PT2_T0_SA_PSA_T1_SA_i_param_2];
	ld.param.u64 	%rd34, [_ZN3cub18CUB_300001_SM_10006detail10merge_sort30DeviceMergeSortPartitionKernelIP9EdgeTuplem14EdgeComparatorS4_EEvbT_PT2_T0_SA_PSA_T1_SA_i_param_3];
	ld.param.u64 	%rd35, [_ZN3cub18CUB_300001_SM_10006detail10merge_sort30DeviceMergeSortPartitionKernelIP9EdgeTuplem14EdgeComparatorS4_EEvbT_PT2_T0_SA_PSA_T1_SA_i_param_4];
	ld.param.u64 	%rd37, [_ZN3cub18CUB_300001_SM_10006detail10merge_sort30DeviceMergeSortPartitionKernelIP9EdgeTuplem14EdgeComparatorS4_EEvbT_PT2_T0_SA_PSA_T1_SA_i_param_5];
	ld.param.u64 	%rd36, [_ZN3cub18CUB_300001_SM_10006detail10merge_sort30DeviceMergeSortPartitionKernelIP9EdgeTuplem14EdgeComparatorS4_EEvbT_PT2_T0_SA_PSA_T1_SA_i_param_7];
	ld.param.u32 	%r5, [_ZN3cub18CUB_300001_SM_10006detail10merge_sort30DeviceMergeSortPartitionKernelIP9EdgeTuplem14EdgeComparatorS4_EEvbT_PT2_T0_SA_PSA_T1_SA_i_param_8];
	cvta.to.global.u64 	%rd1, %rd37;
	mov.u32 	%r6, %ntid.x;
	mov.u32 	%r7, %ctaid.x;
	mov.u32 	%r8, %tid.x;
	mad.lo.s32 	%r9, %r6, %r7, %r8;
	cvt.u64.u32 	%rd2, %r9;
	setp.le.u64 	%p5, %rd35, %rd2;
	@%p5 bra 	$L__BB26_15;
	shr.u64 	%rd38, %rd36, 1;
	add.s64 	%rd3, %rd36, 4294967295;
	neg.s64 	%rd39, %rd36;
	and.b64  	%rd40, %rd39, %rd2;
	cvt.s64.s32 	%rd4, %r5;
	mul.lo.s64 	%rd41, %rd40, %rd4;
	mul.lo.s64 	%rd42, %rd38, %rd4;
	min.u64 	%rd5, %rd41, %rd34;
	not.b64 	%rd43, %rd41;
	min.u64 	%rd44, %rd42, %rd43;
	add.s64 	%rd45, %rd44, %rd41;
	min.u64 	%rd6, %rd45, %rd34;
	not.b64 	%rd46, %rd6;
	min.u64 	%rd47, %rd42, %rd46;
	add.s64 	%rd48, %rd47, %rd6;
	min.u64 	%rd7, %rd48, %rd34;
	// begin inline asm
	griddepcontrol.wait;
	// end inline asm
	add.s64 	%rd49, %rd2, 1;
	setp.ne.s64 	%p6, %rd49, %rd35;
	@%p6 bra 	$L__BB26_3;
	shl.b64 	%rd74, %rd2, 3;
	add.s64 	%rd75, %rd1, %rd74;
	st.global.u64 	[%rd75], %rd6;
	bra.uni 	$L__BB26_15;
$L__BB26_3:
	sub.s64 	%rd50, %rd7, %rd5;
	and.b64  	%rd51, %rd3, %rd2;
	mul.lo.s64 	%rd52, %rd51, %rd4;
	min.u64 	%rd8, %rd52, %rd50;
	setp.eq.s16 	%p7, %rs1, 0;
	@%p7 bra 	$L__BB26_9;
	sub.s64 	%rd53, %rd6, %rd5;
	sub.s64 	%rd54, %rd7, %rd6;
	max.u64 	%rd55, %rd8, %rd54;
	sub.s64 	%rd80, %rd55, %rd54;
	min.u64 	%rd76, %rd53, %rd8;
	setp.ge.u64 	%p8, %rd80, %rd76;
	@%p8 bra 	$L__BB26_14;
	cvta.to.global.u64 	%rd11, %rd32;
	add.s64 	%rd12, %rd8, %rd6;
$L__BB26_6:
	sub.s64 	%rd56, %rd76, %rd80;
	shr.u64 	%rd57, %rd56, 1;
	add.s64 	%rd15, %rd57, %rd80;
	add.s64 	%rd58, %rd15, %rd5;
	mad.lo.s64 	%rd16, %rd58, 12, %rd11;
	ld.global.u32 	%r1, [%rd16];
	not.b64 	%rd59, %rd15;
	add.s64 	%rd60, %rd12, %rd59;
	mad.lo.s64 	%rd17, %rd60, 12, %rd11;
	ld.global.u32 	%r2, [%rd17];
	setp.lt.s32 	%p10, %r2, %r1;
	mov.pred 	%p20, 0;
	@%p10 bra 	$L__BB26_8;
	ld.global.u32 	%r10, [%rd17+4];
	ld.global.u32 	%r12, [%rd16+4];
	setp.ne.s32 	%p11, %r2, %r1;
	setp.ge.s32 	%p12, %r10, %r12;
	or.pred  	%p20, %p11, %p12;
$L__BB26_8:
	add.s64 	%rd61, %rd15, 1;
	selp.b64 	%rd80, %rd61, %rd80, %p20;
	selp.b64 	%rd76, %rd76, %rd15, %p20;
	setp.lt.u64 	%p13, %rd80, %rd76;
	@%p13 bra 	$L__BB26_6;
	bra.uni 	$L__BB26_14;
$L__BB26_9:
	sub.s64 	%rd62, %rd6, %rd5;
	sub.s64 	%rd63, %rd7, %rd6;
	max.u64 	%rd64, %rd8, %rd63;
	sub.s64 	%rd80, %rd64, %rd63;
	min.u64 	%rd78, %rd62, %rd8;
	setp.ge.u64 	%p14, %rd80, %rd78;
	@%p14 bra 	$L__BB26_14;
	cvta.to.global.u64 	%rd22, %rd33;
	add.s64 	%rd23, %rd8, %rd6;
$L__BB26_11:
	sub.s64 	%rd65, %rd78, %rd80;
	shr.u64 	%rd66, %rd65, 1;
	add.s64 	%rd26, %rd66, %rd80;
	add.s64 	%rd67, %rd26, %rd5;
	mad.lo.s64 	%rd27, %rd67, 12, %rd22;
	ld.global.u32 	%r3, [%rd27];
	not.b64 	%rd68, %rd26;
	add.s64 	%rd69, %rd23, %rd68;
	mad.lo.s64 	%rd28, %rd69, 12, %rd22;
	ld.global.u32 	%r4, [%rd28];
	setp.lt.s32 	%p16, %r4, %r3;
	mov.pred 	%p21, 0;
	@%p16 bra 	$L__BB26_13;
	ld.global.u32 	%r14, [%rd28+4];
	ld.global.u32 	%r16, [%rd27+4];
	setp.ne.s32 	%p17, %r4, %r3;
	setp.ge.s32 	%p18, %r14, %r16;
	or.pred  	%p21, %p17, %p18;
$L__BB26_13:
	add.s64 	%rd70, %rd26, 1;
	selp.b64 	%rd80, %rd70, %rd80, %p21;
	selp.b64 	%rd78, %rd78, %rd26, %p21;
	setp.lt.u64 	%p19, %rd80, %rd78;
	@%p19 bra 	$L__BB26_11;
$L__BB26_14:
	add.s64 	%rd71, %rd80, %rd5;
	shl.b64 	%rd72, %rd2, 3;
	add.s64 	%rd73, %rd1, %rd72;
	st.global.u64 	[%rd73], %rd71;
$L__BB26_15:
	ret;

}
	// .globl	_ZN3cub18CUB_300001_SM_10006detail10merge_sort26DeviceMergeSortMergeKernelINS2_10policy_hubIP9EdgeTupleE9Policy600ES6_PNS0_8NullTypeES6_SA_m14EdgeComparatorS5_S9_EEvbT2_T3_T4_PT6_PT7_T5_PSE_SE_NS1_7vsmem_tE
.visible .entry _ZN3cub18CUB_300001_SM_10006detail10merge_sort26DeviceMergeSortMergeKernelINS2_10policy_hubIP9EdgeTupleE9Policy600ES6_PNS0_8NullTypeES6_SA_m14EdgeComparatorS5_S9_EEvbT2_T3_T4_PT6_PT7_T5_PSE_SE_NS1_7vsmem_tE(
	.param .u8 _ZN3cub18CUB_300001_SM_10006detail10merge_sort26DeviceMergeSortMergeKernelINS2_10policy_hubIP9EdgeTupleE9Policy600ES6_PNS0_8NullTypeES6_SA_m14EdgeComparatorS5_S9_EEvbT2_T3_T4_PT6_PT7_T5_PSE_SE_NS1_7vsmem_tE_param_0,
	.param .u64 .ptr .align 1 _ZN3cub18CUB_300001_SM_10006detail10merge_sort26DeviceMergeSortMergeKernelINS2_10policy_hubIP9EdgeTupleE9Policy600ES6_PNS0_8NullTypeES6_SA_m14EdgeComparatorS5_S9_EEvbT2_T3_T4_PT6_PT7_T5_PSE_SE_NS1_7vsmem_tE_param_1,
	.param .u64 .ptr .align 1 _ZN3cub18CUB_300001_SM_10006detail10merge_sort26DeviceMergeSortMergeKernelINS2_10policy_hubIP9EdgeTupleE9Policy600ES6_PNS0_8NullTypeES6_SA_m14EdgeComparatorS5_S9_EEvbT2_T3_T4_PT6_PT7_T5_PSE_SE_NS1_7vsmem_tE_param_2,
	.param .u64 _ZN3cub18CUB_300001_SM_10006detail10merge_sort26DeviceMergeSortMergeKernelINS2_10policy_hubIP9EdgeTupleE9Policy600ES6_PNS0_8NullTypeES6_SA_m14EdgeComparatorS5_S9_EEvbT2_T3_T4_PT6_PT7_T5_PSE_SE_NS1_7vsmem_tE_param_3,
	.param .u64 .ptr .align 1 _ZN3cub18CUB_300001_SM_10006detail10merge_sort26DeviceMergeSortMergeKernelINS2_10policy_hubIP9EdgeTupleE9Policy600ES6_PNS0_8NullTypeES6_SA_m14EdgeComparatorS5_S9_EEvbT2_T3_T4_PT6_PT7_T5_PSE_SE_NS1_7vsmem_tE_param_4,
	.param .u64 .ptr .align 1 _ZN3cub18CUB_300001_SM_10006detail10merge_sort26DeviceMergeSortMergeKernelINS2_10policy_hubIP9EdgeTupleE9Policy600ES6_PNS0_8NullTypeES6_SA_m14EdgeComparatorS5_S9_EEvbT2_T3_T4_PT6_PT7_T5_PSE_SE_NS1_7vsmem_tE_param_5,
	.param .align 1 .b8 _ZN3cub18CUB_300001_SM_10006detail10merge_sort26DeviceMergeSortMergeKernelINS2_10policy_hubIP9EdgeTupleE9Policy600ES6_PNS0_8NullTypeES6_SA_m14EdgeComparatorS5_S9_EEvbT2_T3_T4_PT6_PT7_T5_PSE_SE_NS1_7vsmem_tE_param_6[1],
	.param .u64 .ptr .align 1 _ZN3cub18CUB_300001_SM_10006detail10merge_sort26DeviceMergeSortMergeKernelINS2_10policy_hubIP9EdgeTupleE9Policy600ES6_PNS0_8NullTypeES6_SA_m14EdgeComparatorS5_S9_EEvbT2_T3_T4_PT6_PT7_T5_PSE_SE_NS1_7vsmem_tE_param_7,
	.param .u64 _ZN3cub18CUB_300001_SM_10006detail10merge_sort26DeviceMergeSortMergeKernelINS2_10policy_hubIP9EdgeTupleE9Policy600ES6_PNS0_8NullTypeES6_SA_m14EdgeComparatorS5_S9_EEvbT2_T3_T4_PT6_PT7_T5_PSE_SE_NS1_7vsmem_tE_param_8,
	.param .align 8 .b8 _ZN3cub18CUB_300001_SM_10006detail10merge_sort26DeviceMergeSortMergeKernelINS2_10policy_hubIP9EdgeTupleE9Policy600ES6_PNS0_8NullTypeES6_SA_m14EdgeComparatorS5_S9_EEvbT2_T3_T4_PT6_PT7_T5_PSE_SE_NS1_7vsmem_tE_param_9[8]
)
.maxntid 256
{
	.reg .pred 	%p<188>;
	.reg .b16 	%rs<2>;
	.reg .b32 	%r<593>;
	.reg .b32 	%f<185>;
	.reg .b64 	%rd<116>;
	// demoted variable
	.shared .align 16 .b8 _ZZN3cub18CUB_300001_SM_10006detail10merge_sort26DeviceMergeSortMergeKernelINS2_10policy_hubIP9EdgeTupleE9Policy600ES6_PNS0_8NullTypeES6_SA_m14EdgeComparatorS5_S9_EEvbT2_T3_T4_PT6_PT7_T5_PSE_SE_NS1_7vsmem_tEE19static_temp_storage[15376];
	ld.param.s8 	%rs1, [_ZN3cub18CUB_300001_SM_10006detail10merge_sort26DeviceMergeSortMergeKernelINS2_10policy_hubIP9EdgeTupleE9Policy600ES6_PNS0_8NullTypeES6_SA_m14EdgeComparatorS5_S9_EEvbT2_T3_T4_PT6_PT7_T5_PSE_SE_NS1_7vsmem_tE_param_0];
	ld.param.u64 	%rd26, [_ZN3cub18CUB_300001_SM_10006detail10merge_sort26DeviceMergeSortMergeKernelINS2_10policy_hubIP9EdgeTupleE9Policy600ES6_PNS0_8NullTypeES6_SA_m14EdgeComparatorS5_S9_EEvbT2_T3_T4_PT6_PT7_T5_PSE_SE_NS1_7vsmem_tE_param_1];
	ld.param.u64 	%rd27, [_ZN3cub18CUB_300001_SM_10006detail10merge_sort26DeviceMergeSortMergeKernelINS2_10policy_hubIP9EdgeTupleE9Policy600ES6_PNS0_8NullTypeES6_SA_m14EdgeComparatorS5_S9_EEvbT2_T3_T4_PT6_PT7_T5_PSE_SE_NS1_7vsmem_tE_param_4];
	cvta.to.global.u64 	%rd1, %rd27;
	cvta.to.global.u64 	%rd2, %rd26;
	mov.u32 	%r316, %ctaid.x;
	mov.u32 	%r317, %nctaid.x;
	cvt.u64.u32 	%rd3, %r316;
	mul.wide.u32 	%rd4, %r316, 1280;
	mov.u32 	%r1, %tid.x;
	add.s32 	%r318, %r317, -1;
	setp.ge.u32 	%p25, %r316, %r318;
	@%p25 bra 	$L__BB27_67;
	ld.param.u64 	%rd115, [_ZN3cub18CUB_300001_SM_10006detail10merge_sort26DeviceMergeSortMergeKernelINS2_10policy_hubIP9EdgeTupleE9Policy600ES6_PNS0_8NullTypeES6_SA_m14EdgeComparatorS5_S9_EEvbT2_T3_T4_PT6_PT7_T5_PSE_SE_NS1_7vsmem_tE_param_8];
	ld.param.u64 	%rd113, [_ZN3cub18CUB_300001_SM_10006detail10merge_sort26DeviceMergeSortMergeKernelINS2_10policy_hubIP9EdgeTupleE9Policy600ES6_PNS0_8NullTypeES6_SA_m14EdgeComparatorS5_S9_EEvbT2_T3_T4_PT6_PT7_T5_PSE_SE_NS1_7vsmem_tE_param_7];
	ld.param.u64 	%rd111, [_ZN3cub18CUB_300001_SM_10006detail10merge_sort26DeviceMergeSortMergeKernelINS2_10policy_hubIP9EdgeTupleE9Policy600ES6_PNS0_8NullTypeES6_SA_m14EdgeComparatorS5_S9_EEvbT2_T3_T4_PT6_PT7_T5_PSE_SE_NS1_7vsmem_tE_param_3];
	cvta.to.global.u64 	%rd68, %rd113;
	shl.b64 	%rd69, %rd3, 3;
	add.s64 	%rd70, %rd68, %rd69;
	ld.global.u64 	%rd5, [%rd70];
	ld.global.u64 	%rd71, [%rd70+8];
	shr.u64 	%rd72, %rd115, 1;
	neg.s64 	%rd73, %rd115;
	and.b64  	%rd74, %rd73, %rd3;
	mul.lo.s64 	%rd6, %rd74, 1280;
	mul.lo.s64 	%rd7, %rd72, 1280;
	sub.s64 	%rd75, %rd3, %rd74;
	mul.lo.s64 	%rd76, %rd75, 1280;
	sub.s64 	%rd77, %rd5, %rd6;
	sub.s64 	%rd78, %rd71, %rd6;
	sub.s64 	%rd79, %rd111, %rd6;
	max.u64 	%rd80, %rd79, %rd7;
	sub.s64 	%rd81, %rd80, %rd7;
	sub.s64 	%rd82, %rd76, %rd77;
	min.u64 	%rd8, %rd82, %rd81;
	max.u64 	%rd83, %rd76, -1281;
	not.b64 	%rd84, %rd83;
	add.s64 	%rd85, %rd76, %rd84;
	sub.s64 	%rd86, %rd85, %rd78;
	or.b64  	%rd87, %rd73, %rd3;
	setp.eq.s64 	%p112, %rd87, -1;
	min.u64 	%rd88, %rd7, %rd79;
	selp.b64 	%rd89, %rd88, %rd78, %p112;
	selp.b64 	%rd90, %rd7, %rd86, %p112;
	min.u64 	%rd91, %rd90, %rd81;
	cvt.u32.u64 	%r405, %rd77;
	cvt.u32.u64 	%r406, %rd89;
	sub.s32 	%r2, %r406, %r405;
	cvt.u32.u64 	%r407, %rd91;
	cvt.u32.u64 	%r408, %rd8;
	sub.s32 	%r3, %r407, %r408;
	// begin inline asm
	griddepcontrol.wait;
	// end inline asm
	setp.eq.s16 	%p113, %rs1, 0;
	@%p113 bra 	$L__BB27_17;
	add.s64 	%rd92, %rd6, %rd7;
	add.s64 	%rd93, %rd92, %rd8;
	setp.ge.s32 	%p114, %r1, %r2;
	cvt.u64.u32 	%rd94, %r1;
	add.s64 	%rd95, %rd5, %rd94;
	mad.lo.s64 	%rd9, %rd95, 12, %rd2;
	sub.s32 	%r409, %r1, %r2;
	cvt.s64.s32 	%rd96, %r409;
	add.s64 	%rd97, %rd93, %rd96;
	mad.lo.s64 	%rd10, %rd97, 12, %rd2;
	@%p114 bra 	$L__BB27_4;
	ld.global.u32 	%r528, [%rd9];
	ld.global.u32 	%r527, [%rd9+4];
	ld.global.f32 	%f155, [%rd9+8];
	bra.uni 	$L__BB27_5;
$L__BB27_4:
	ld.global.u32 	%r528, [%rd10];
	ld.global.u32 	%r527, [%rd10+4];
	ld.global.f32 	%f155, [%rd10+8];
$L__BB27_5:
	add.s32 	%r410, %r1, 256;
	setp.lt.s32 	%p115, %r410, %r2;
	@%p115 bra 	$L__BB27_7;
	ld.global.u32 	%r526, [%rd10+3072];
	ld.global.u32 	%r525, [%rd10+3076];
	ld.global.f32 	%f154, [%rd10+3080];
	bra.uni 	$L__BB27_8;
$L__BB27_7:
	ld.global.u32 	%r526, [%rd9+3072];
	ld.global.u32 	%r525, [%rd9+3076];
	ld.global.f32 	%f154, [%rd9+3080];
$L__BB27_8:
	add.s32 	%r411, %r1, 512;
	setp.lt.s32 	%p116, %r411, %r2;
	@%p116 bra 	$L__BB27_10;
	ld.global.u32 	%r524, [%rd10+6144];
	ld.global.u32 	%r523, [%rd10+6148];
	ld.global.f32 	%f153, [%rd10+6152];
	bra.uni 	$L__BB27_11;
$L__BB27_10:
	ld.global.u32 	%r524, [%rd9+6144];
	ld.global.u32 	%r523, [%rd9+6148];
	ld.global.f32 	%f153, [%rd9+6152];
$L__BB27_11:
	add.s32 	%r412, %r1, 768;
	setp.lt.s32 	%p117, %r412, %r2;
	@%p117 bra 	$L__BB27_13;
	ld.global.u32 	%r522, [%rd10+9216];
	ld.global.u32 	%r521, [%rd10+9220];
	ld.global.f32 	%f152, [%rd10+9224];
	bra.uni 	$L__BB27_14;
$L__BB27_13:
	ld.global.u32 	%r522, [%rd9+9216];
	ld.global.u32 	%r521, [%rd9+9220];
	ld.global.f32 	%f152, [%rd9+9224];
$L__BB27_14:
	or.b32  	%r413, %r1, 1024;
	setp.lt.s32 	%p118, %r413, %r2;
	@%p118 bra 	$L__BB27_16;
	ld.global.u32 	%r520, [%rd10+12288];
	ld.global.u32 	%r519, [%rd10+12292];
	ld.global.f32 	%f151, [%rd10+12296];
	bra.uni 	$L__BB27_32;
$L__BB27_16:
	ld.global.u32 	%r520, [%rd9+12288];
	ld.global.u32 	%r519, [%rd9+12292];
	ld.global.f32 	%f151, [%rd9+12296];
	bra.uni 	$L__BB27_32;
$L__BB27_17:
	add.s64 	%rd98, %rd6, %rd7;
	add.s64 	%rd99, %rd98, %rd8;
	setp.ge.s32 	%p119, %r1, %r2;
	cvt.u64.u32 	%rd100, %r1;
	add.s64 	%rd101, %rd5, %rd100;
	mad.lo.s64 	%rd11, %rd101, 12, %rd1;
	sub.s32 	%r414, %r1, %r2;
	cvt.s64.s32 	%rd102, %r414;
	add.s64 	%rd103, %rd99, %rd102;
	mad.lo.s64 	%rd12, %rd103, 12, %rd1;
	@%p119 bra 	$L__BB27_19;
	ld.global.u32 	%r528, [%rd11];
	ld.global.u32 	%r527, [%rd11+4];
	ld.global.f32 	%f155, [%rd11+8];
	bra.uni 	$L__BB27_20;
$L__BB27_19:
	ld.global.u32 	%r528, [%rd12];
	ld.global.u32 	%r527, [%rd12+4];
	ld.global.f32 	%f155, [%rd12+8];
$L__BB27_20:
	add.s32 	%r415, %r1, 256;
	setp.lt.s32 	%p120, %r415, %r2;
	@%p120 bra 	$L__BB27_22;
	ld.global.u32 	%r526, [%rd12+3072];
	ld.global.u32 	%r525, [%rd12+3076];
	ld.global.f32 	%f154, [%rd12+3080];
	bra.uni 	$L__BB27_23;
$L__BB27_22:
	ld.global.u32 	%r526, [%rd11+3072];
	ld.global.u32 	%r525, [%rd11+3076];
	ld.global.f32 	%f154, [%rd11+3080];
$L__BB27_23:
	add.s32 	%r416, %r1, 512;
	setp.lt.s32 	%p121, %r416, %r2;
	@%p121 bra 	$L__BB27_25;
	ld.global.u32 	%r524, [%rd12+6144];
	ld.global.u32 	%r523, [%rd12+6148];
	ld.global.f32 	%f153, [%rd12+6152];
	bra.uni 	$L__BB27_26;
$L__BB27_25:
	ld.global.u32 	%r524, [%rd11+6144];
	ld.global.u32 	%r523, [%rd11+6148];
	ld.global.f32 	%f153, [%rd11+6152];
$L__BB27_26:
	add.s32 	%r417, %r1, 768;
	setp.lt.s32 	%p122, %r417, %r2;
	@%p122 bra 	$L__BB27_28;
	ld.global.u32 	%r522, [%rd12+9216];
	ld.global.u32 	%r521, [%rd12+9220];
	ld.global.f32 	%f152, [%rd12+9224];
	bra.uni 	$L__BB27_29;
$L__BB27_28:
	ld.global.u32 	%r522, [%rd11+9216];
	ld.global.u32 	%r521, [%rd11+9220];
	ld.global.f32 	%f152, [%rd11+9224];
$L__BB27_29:
	or.b32  	%r418, %r1, 1024;
	setp.lt.s32 	%p123, %r418, %r2;
	@%p123 bra 	$L__BB27_31;
	ld.global.u32 	%r520, [%rd12+12288];
	ld.global.u32 	%r519, [%rd12+12292];
	ld.global.f32 	%f151, [%rd12+12296];
	bra.uni 	$L__BB27_32;
$L__BB27_31:
	ld.global.u32 	%r520, [%rd11+12288];
	ld.global.u32 	%r519, [%rd11+12292];
	ld.global.f32 	%f151, [%rd11+12296];
$L__BB27_32:
	mov.u32 	%r419, _ZZN3cub18CUB_300001_SM_10006detail10merge_sort26DeviceMergeSortMergeKernelINS2_10policy_hubIP9EdgeTupleE9Policy600ES6_PNS0_8NullTypeES6_SA_m14EdgeComparatorS5_S9_EEvbT2_T3_T4_PT6_PT7_T5_PSE_SE_NS1_7vsmem_tEE19static_temp_storage;
	mad.lo.s32 	%r420, %r1, 12, %r419;
	st.shared.u32 	[%r420], %r528;
	st.shared.u32 	[%r420+4], %r527;
	st.shared.f32 	[%r420+8], %f155;
	st.shared.u32 	[%r420+3072], %r526;
	st.shared.u32 	[%r420+3076], %r525;
	st.shared.f32 	[%r420+3080], %f154;
	st.shared.u32 	[%r420+6144], %r524;
	st.shared.u32 	[%r420+6148], %r523;
	st.shared.f32 	[%r420+6152], %f153;
	st.shared.u32 	[%r420+9216], %r522;
	st.shared.u32 	[%r420+9220], %r521;
	st.shared.f32 	[%r420+9224], %f152;
	st.shared.u32 	[%r420+12288], %r520;
	st.shared.u32 	[%r420+12292], %r519;
	st.shared.f32 	[%r420+12296], %f151;
	bar.sync 	0;
	// begin inline asm
	griddepcontrol.launch_dependents;
	// end inline asm
	add.s32 	%r70, %r3, %r2;
	mul.lo.s32 	%r421, %r1, 5;
	min.s32 	%r71, %r421, %r70;
	setp.lt.s32 	%p124, %r71, %r3;
	sub.s32 	%r422, %r71, %r3;
	selp.b32 	%r531, 0, %r422, %p124;
	min.s32 	%r529, %r71, %r2;
	setp.ge.s32 	%p125, %r531, %r529;
	@%p125 bra 	$L__BB27_37;
	add.s32 	%r74, %r71, %r2;
$L__BB27_34:
	sub.s32 	%r423, %r529, %r531;
	shr.u32 	%r424, %r423, 31;
	add.s32 	%r425, %r423, %r424;
	shr.s32 	%r426, %r425, 1;
	add.s32 	%r77, %r426, %r531;
	mad.lo.s32 	%r78, %r77, 12, %r419;
	ld.shared.u32 	%r79, [%r78];
	not.b32 	%r428, %r77;
	add.s32 	%r429, %r74, %r428;
	mad.lo.s32 	%r80, %r429, 12, %r419;
	ld.shared.u32 	%r81, [%r80];
	setp.lt.s32 	%p127, %r81, %r79;
	mov.pred 	%p176, 0;
	@%p127 bra 	$L__BB27_36;
	ld.shared.u32 	%r430, [%r80+4];
	ld.shared.u32 	%r432, [%r78+4];
	setp.ne.s32 	%p128, %r81, %r79;
	setp.ge.s32 	%p129, %r430, %r432;
	or.pred  	%p176, %p128, %p129;
$L__BB27_36:
	add.s32 	%r434, %r77, 1;
	selp.b32 	%r531, %r434, %r531, %p176;
	selp.b32 	%r529, %r529, %r77, %p176;
	setp.lt.s32 	%p130, %r531, %r529;
	@%p130 bra 	$L__BB27_34;
$L__BB27_37:
	sub.s32 	%r435, %r71, %r531;
	add.s32 	%r85, %r435, %r2;
	mad.lo.s32 	%r86, %r85, 12, %r419;
	ld.shared.f32 	%f156, [%r86+8];
	ld.shared.u32 	%r533, [%r86+4];
	ld.shared.u32 	%r532, [%r86];
	mad.lo.s32 	%r89, %r531, 12, %r419;
	ld.shared.f32 	%f159, [%r89+8];
	ld.shared.u32 	%r539, [%r89+4];
	ld.shared.u32 	%r538, [%r89];
	setp.ge.s32 	%p132, %r85, %r70;
	mov.pred 	%p177, 0;
	@%p132 bra 	$L__BB27_40;
	setp.ge.s32 	%p134, %r531, %r2;
	setp.lt.s32 	%p135, %r532, %r538;
	or.pred  	%p136, %p134, %p135;
	mov.pred 	%p177, -1;
	@%p136 bra 	$L__BB27_40;
	setp.eq.s32 	%p137, %r532, %r538;
	setp.lt.s32 	%p138, %r533, %r539;
	and.pred  	%p177, %p137, %p138;
$L__BB27_40:
	selp.f32 	%f36, %f156, %f159, %p177;
	selp.b32 	%r92, %r533, %r539, %p177;
	selp.b32 	%r93, %r532, %r538, %p177;
	selp.u32 	%r437, 1, 0, %p177;
	add.s32 	%r94, %r85, %r437;
	not.pred 	%p139, %p177;
	selp.u32 	%r438, 1, 0, %p139;
	add.s32 	%r95, %r531, %r438;
	@%p139 bra 	$L__BB27_42;
	ld.shared.u32 	%r532, [%r86+12];
	ld.shared.u32 	%r533, [%r86+16];
	ld.shared.f32 	%f156, [%r86+20];
	bra.uni 	$L__BB27_43;
$L__BB27_42:
	ld.shared.u32 	%r538, [%r89+12];
	ld.shared.u32 	%r539, [%r89+16];
	ld.shared.f32 	%f159, [%r89+20];
$L__BB27_43:
	setp.ge.s32 	%p141, %r94, %r70;
	mov.pred 	%p178, 0;
	@%p141 bra 	$L__BB27_46;
	setp.ge.s32 	%p143, %r95, %r2;
	setp.lt.s32 	%p144, %r532, %r538;
	or.pred  	%p145, %p143, %p144;
	mov.pred 	%p178, -1;
	@%p145 bra 	$L__BB27_46;
	setp.eq.s32 	%p146, %r532, %r538;
	setp.lt.s32 	%p147, %r533, %r539;
	and.pred  	%p178, %p146, %p147;
$L__BB27_46:
	selp.f32 	%f41, %f156, %f159, %p178;
	selp.b32 	%r104, %r533, %r539, %p178;
	selp.b32 	%r105, %r532, %r538, %p178;
	selp.u32 	%r439, 1, 0, %p178;
	add.s32 	%r106, %r94, %r439;
	not.pred 	%p148, %p178;
	selp.u32 	%r440, 1, 0, %p148;
	add.s32 	%r107, %r95, %r440;
	@%p178 bra 	$L__BB27_48;
	mad.lo.s32 	%r442, %r107, 12, %r419;
	ld.shared.u32 	%r538, [%r442];
	ld.shared.u32 	%r539, [%r442+4];
	ld.shared.f32 	%f159, [%r442+8];
	bra.uni 	$L__BB27_49;
$L__BB27_48:
	mad.lo.s32 	%r444, %r106, 12, %r419;
	ld.shared.u32 	%r532, [%r444];
	ld.shared.u32 	%r533, [%r444+4];
	ld.shared.f32 	%f156, [%r444+8];
$L__BB27_49:
	setp.ge.s32 	%p150, %r106, %r70;
	mov.pred 	%p179, 0;
	@%p150 bra 	$L__BB27_52;
	setp.ge.s32 	%p152, %r107, %r2;
	setp.lt.s32 	%p153, %r532, %r538;
	or.pred  	%p154, %p152, %p153;
	mov.pred 	%p179, -1;
	@%p154 bra 	$L__BB27_52;
	setp.eq.s32 	%p155, %r532, %r538;
	setp.lt.s32 	%p156, %r533, %r539;
	and.pred  	%p179, %p155, %p156;
$L__BB27_52:
	selp.f32 	%f46, %f156, %f159, %p179;
	selp.b32 	%r116, %r533, %r539, %p179;
	selp.b32 	%r117, %r532, %r538, %p179;
	selp.u32 	%r445, 1, 0, %p179;
	add.s32 	%r118, %r106, %r445;
	not.pred 	%p157, %p179;
	selp.u32 	%r446, 1, 0, %p157;
	add.s32 	%r119, %r107, %r446;
	@%p179 bra 	$L__BB27_54;
	mad.lo.s32 	%r448, %r119, 12, %r419;
	ld.shared.u32 	%r538, [%r448];
	ld.shared.u32 	%r539, [%r448+4];
	ld.shared.f32 	%f159, [%r448+8];
	bra.uni 	$L__BB27_55;
$L__BB27_54:
	mad.lo.s32 	%r450, %r118, 12, %r419;
	ld.shared.u32 	%r532, [%r450];
	ld.shared.u32 	%r533, [%r450+4];
	ld.shared.f32 	%f156, [%r450+8];
$L__BB27_55:
	setp.ge.s32 	%p159, %r118, %r70;
	mov.pred 	%p180, 0;
	@%p159 bra 	$L__BB27_58;
	setp.ge.s32 	%p161, %r119, %r2;
	setp.lt.s32 	%p162, %r532, %r538;
	or.pred  	%p163, %p161, %p162;
	mov.pred 	%p180, -1;
	@%p163 bra 	$L__BB27_58;
	setp.eq.s32 	%p164, %r532, %r538;
	setp.lt.s32 	%p165, %r533, %r539;
	and.pred  	%p180, %p164, %p165;
$L__BB27_58:
	selp.f32 	%f51, %f156, %f159, %p180;
	selp.b32 	%r128, %r533, %r539, %p180;
	selp.b32 	%r129, %r532, %r538, %p180;
	selp.u32 	%r451, 1, 0, %p180;
	add.s32 	%r130, %r118, %r451;
	not.pred 	%p166, %p180;
	selp.u32 	%r452, 1, 0, %p166;
	add.s32 	%r131, %r119, %r452;
	@%p180 bra 	$L__BB27_60;
	mov.u32 	%r453, _ZZN3cub18CUB_300001_SM_10006detail10merge_sort26DeviceMergeSortMergeKernelINS2_10policy_hubIP9EdgeTupleE9Policy600ES6_PNS0_8NullTypeES6_SA_m14EdgeComparatorS5_S9_EEvbT2_T3_T4_PT6_PT7_T5_PSE_SE_NS1_7vsmem_tEE19static_temp_storage;
	mad.lo.s32 	%r454, %r131, 12, %r453;
	ld.shared.u32 	%r538, [%r454];
	ld.shared.u32 	%r539, [%r454+4];
	ld.shared.f32 	%f159, [%r454+8];
	bra.uni 	$L__BB27_61;
$L__BB27_60:
	mov.u32 	%r455, _ZZN3cub18CUB_300001_SM_10006detail10merge_sort26DeviceMergeSortMergeKernelINS2_10policy_hubIP9EdgeTupleE9Policy600ES6_PNS0_8NullTypeES6_SA_m14EdgeComparatorS5_S9_EEvbT2_T3_T4_PT6_PT7_T5_PSE_SE_NS1_7vsmem_tEE19static_temp_storage;
	mad.lo.s32 	%r456, %r130, 12, %r455;
	ld.shared.u32 	%r532, [%r456];
	ld.shared.u32 	%r533, [%r456+4];
	ld.shared.f32 	%f156, [%r456+8];
$L__BB27_61:
	setp.ge.s32 	%p168, %r130, %r70;
	mov.pred 	%p181, 0;
	@%p168 bra 	$L__BB27_64;
	setp.ge.s32 	%p170, %r131, %r2;
	setp.lt.s32 	%p171, %r532, %r538;
	or.pred  	%p172, %p170, %p171;
	mov.pred 	%p181, -1;
	@%p172 bra 	$L__BB27_64;
	setp.eq.s32 	%p173, %r532, %r538;
	setp.lt.s32 	%p174, %r533, %r539;
	and.pred  	%p181, %p173, %p174;
$L__BB27_64:
	setp.eq.s16 	%p175, %rs1, 0;
	selp.f32 	%f56, %f156, %f159, %p181;
	selp.b32 	%r140, %r533, %r539, %p181;
	selp.b32 	%r141, %r532, %r538, %p181;
	bar.sync 	0;
	@%p175 bra 	$L__BB27_66;
	// begin inline asm
	mov.u32 %r457, %laneid;
	// end inline asm
	shr.u32 	%r458, %r1, 5;
	mul.lo.s32 	%r459, %r458, 160;
	mad.lo.s32 	%r460, %r457, 5, %r459;
	mov.u32 	%r461, _ZZN3cub18CUB_300001_SM_10006detail10merge_sort26DeviceMergeSortMergeKernelINS2_10policy_hubIP9EdgeTupleE9Policy600ES6_PNS0_8NullTypeES6_SA_m14EdgeComparatorS5_S9_EEvbT2_T3_T4_PT6_PT7_T5_PSE_SE_NS1_7vsmem_tEE19static_temp_storage;
	mad.lo.s32 	%r462, %r460, 12, %r461;
	st.shared.u32 	[%r462], %r93;
	st.shared.u32 	[%r462+4], %r92;
	st.shared.f32 	[%r462+8], %f36;
	st.shared.u32 	[%r462+12], %r105;
	st.shared.u32 	[%r462+16], %r104;
	st.shared.f32 	[%r462+20], %f41;
	st.shared.u32 	[%r462+24], %r117;
	st.shared.u32 	[%r462+28], %r116;
	st.shared.f32 	[%r462+32], %f46;
	st.shared.u32 	[%r462+36], %r129;
	st.shared.u32 	[%r462+40], %r128;
	st.shared.f32 	[%r462+44], %f51;
	st.shared.u32 	[%r462+48], %r141;
	st.shared.u32 	[%r462+52], %r140;
	st.shared.f32 	[%r462+56], %f56;
	bar.warp.sync 	-1;
	shl.b32 	%r463, %r457, 2;
	sub.s32 	%r464, %r460, %r463;
	mad.lo.s32 	%r465, %r464, 12, %r461;
	ld.shared.u32 	%r466, [%r465];
	ld.shared.u32 	%r467, [%r465+4];
	ld.shared.f32 	%f133, [%r465+8];
	ld.shared.u32 	%r468, [%r465+384];
	ld.shared.u32 	%r469, [%r465+388];
	ld.shared.f32 	%f134, [%r465+392];
	ld.shared.u32 	%r470, [%r465+768];
	ld.shared.u32 	%r471, [%r465+772];
	ld.shared.f32 	%f135, [%r465+776];
	ld.shared.u32 	%r472, [%r465+1152];
	ld.shared.u32 	%r473, [%r465+1156];
	ld.shared.f32 	%f136, [%r465+1160];
	ld.shared.u32 	%r474, [%r465+1536];
	ld.shared.u32 	%r475, [%r465+1540];
	ld.shared.f32 	%f137, [%r465+1544];
	and.b32  	%r476, %r1, 31;
	and.b32  	%r477, %r1, 992;
	mul.lo.s32 	%r478, %r477, 5;
	or.b32  	%r479, %r478, %r476;
	cvt.u64.u32 	%rd104, %r479;
	add.s64 	%rd105, %rd4, %rd104;
	mad.lo.s64 	%rd106, %rd105, 12, %rd1;
	st.global.u32 	[%rd106], %r466;
	st.global.u32 	[%rd106+4], %r467;
	st.global.f32 	[%rd106+8], %f133;
	st.global.u32 	[%rd106+384], %r468;
	st.global.u32 	[%rd106+388], %r469;
	st.global.f32 	[%rd106+392], %f134;
	st.global.u32 	[%rd106+768], %r470;
	st.global.u32 	[%rd106+772], %r471;
	st.global.f32 	[%rd106+776], %f135;
	st.global.u32 	[%rd106+1152], %r472;
	st.global.u32 	[%rd106+1156], %r473;
	st.global.f32 	[%rd106+1160], %f136;
	st.global.u32 	[%rd106+1536], %r474;
	st.global.u32 	[%rd106+1540], %r475;
	st.global.f32 	[%rd106+1544], %f137;
	bra.uni 	$L__BB27_165;
$L__BB27_66:
	// begin inline asm
	mov.u32 %r480, %laneid;
	// end inline asm
	shr.u32 	%r481, %r1, 5;
	mul.lo.s32 	%r482, %r481, 160;
	mad.lo.s32 	%r483, %r480, 5, %r482;
	mov.u32 	%r484, _ZZN3cub18CUB_300001_SM_10006detail10merge_sort26DeviceMergeSortMergeKernelINS2_10policy_hubIP9EdgeTupleE9Policy600ES6_PNS0_8NullTypeES6_SA_m14EdgeComparatorS5_S9_EEvbT2_T3_T4_PT6_PT7_T5_PSE_SE_NS1_7vsmem_tEE19static_temp_storage;
	mad.lo.s32 	%r485, %r483, 12, %r484;
	st.shared.u32 	[%r485], %r93;
	st.shared.u32 	[%r485+4], %r92;
	st.shared.f32 	[%r485+8], %f36;
	st.shared.u32 	[%r485+12], %r105;
	st.shared.u32 	[%r485+16], %r104;
	st.shared.f32 	[%r485+20], %f41;
	st.shared.u32 	[%r485+24], %r117;
	st.shared.u32 	[%r485+28], %r116;
	st.shared.f32 	[%r485+32], %f46;
	st.shared.u32 	[%r485+36], %r129;
	st.shared.u32 	[%r485+40], %r128;
	st.shared.f32 	[%r485+44], %f51;
	st.shared.u32 	[%r485+48], %r141;
	st.shared.u32 	[%r485+52], %r140;
	st.shared.f32 	[%r485+56], %f56;
	bar.warp.sync 	-1;
	shl.b32 	%r486, %r480, 2;
	sub.s32 	%r487, %r483, %r486;
	mad.lo.s32 	%r488, %r487, 12, %r484;
	ld.shared.u32 	%r489, [%r488];
	ld.shared.u32 	%r490, [%r488+4];
	ld.shared.f32 	%f138, [%r488+8];
	ld.shared.u32 	%r491, [%r488+384];
	ld.shared.u32 	%r492, [%r488+388];
	ld.shared.f32 	%f139, [%r488+392];
	ld.shared.u32 	%r493, [%r488+768];
	ld.shared.u32 	%r494, [%r488+772];
	ld.shared.f32 	%f140, [%r488+776];
	ld.shared.u32 	%r495, [%r488+1152];
	ld.shared.u32 	%r496, [%r488+1156];
	ld.shared.f32 	%f141, [%r488+1160];
	ld.shared.u32 	%r497, [%r488+1536];
	ld.shared.u32 	%r498, [%r488+1540];
	ld.shared.f32 	%f142, [%r488+1544];
	and.b32  	%r499, %r1, 31;
	and.b32  	%r500, %r1, 992;
	mul.lo.s32 	%r501, %r500, 5;
	or.b32  	%r502, %r501, %r499;
	cvt.u64.u32 	%rd107, %r502;
	add.s64 	%rd108, %rd4, %rd107;
	mad.lo.s64 	%rd109, %rd108, 12, %rd2;
	st.global.u32 	[%rd109], %r489;
	st.global.u32 	[%rd109+4], %r490;
	st.global.f32 	[%rd109+8], %f138;
	st.global.u32 	[%rd109+384], %r491;
	st.global.u32 	[%rd109+388], %r492;
	st.global.f32 	[%rd109+392], %f139;
	st.global.u32 	[%rd109+768], %r493;
	st.global.u32 	[%rd109+772], %r494;
	st.global.f32 	[%rd109+776], %f140;
	st.global.u32 	[%rd109+1152], %r495;
	st.global.u32 	[%rd109+1156], %r496;
	st.global.f32 	[%rd109+1160], %f141;
	st.global.u32 	[%rd109+1536], %r497;
	st.global.u32 	[%rd109+1540], %r498;
	st.global.f32 	[%rd109+1544], %f142;
	bra.uni 	$L__BB27_165;
$L__BB27_67:
	ld.param.u64 	%rd114, [_ZN3cub18CUB_300001_SM_10006detail10merge_sort26DeviceMergeSortMergeKernelINS2_10policy_hubIP9EdgeTupleE9Policy600ES6_PNS0_8NullTypeES6_SA_m14EdgeComparatorS5_S9_EEvbT2_T3_T4_PT6_PT7_T5_PSE_SE_NS1_7vsmem_tE_param_8];
	ld.param.u64 	%rd112, [_ZN3cub18CUB_300001_SM_10006detail10merge_sort26DeviceMergeSortMergeKernelINS2_10policy_hubIP9EdgeTupleE9Policy600ES6_PNS0_8NullTypeES6_SA_m14EdgeComparatorS5_S9_EEvbT2_T3_T4_PT6_PT7_T5_PSE_SE_NS1_7vsmem_tE_param_7];
	ld.param.u64 	%rd110, [_ZN3cub18CUB_300001_SM_10006detail10merge_sort26DeviceMergeSortMergeKernelINS2_10policy_hubIP9EdgeTupleE9Policy600ES6_PNS0_8NullTypeES6_SA_m14EdgeComparatorS5_S9_EEvbT2_T3_T4_PT6_PT7_T5_PSE_SE_NS1_7vsmem_tE_param_3];
	cvta.to.global.u64 	%rd28, %rd112;
	shl.b64 	%rd29, %rd3, 3;
	add.s64 	%rd30, %rd28, %rd29;
	ld.global.u64 	%rd13, [%rd30];
	ld.global.u64 	%rd31, [%rd30+8];
	shr.u64 	%rd32, %rd114, 1;
	neg.s64 	%rd33, %rd114;
	and.b64  	%rd34, %rd33, %rd3;
	mul.lo.s64 	%rd14, %rd34, 1280;
	mul.lo.s64 	%rd15, %rd32, 1280;
	sub.s64 	%rd35, %rd3, %rd34;
	mul.lo.s64 	%rd36, %rd35, 1280;
	sub.s64 	%rd37, %rd13, %rd14;
	sub.s64 	%rd38, %rd31, %rd14;
	sub.s64 	%rd39, %rd110, %rd14;
	max.u64 	%rd40, %rd39, %rd15;
	sub.s64 	%rd41, %rd40, %rd15;
	sub.s64 	%rd42, %rd36, %rd37;
	min.u64 	%rd16, %rd42, %rd41;
	max.u64 	%rd43, %rd36, -1281;
	not.b64 	%rd44, %rd43;
	add.s64 	%rd45, %rd36, %rd44;
	sub.s64 	%rd46, %rd45, %rd38;
	or.b64  	%rd47, %rd33, %rd3;
	setp.eq.s64 	%p26, %rd47, -1;
	min.u64 	%rd48, %rd15, %rd39;
	selp.b64 	%rd49, %rd48, %rd38, %p26;
	selp.b64 	%rd50, %rd15, %rd46, %p26;
	min.u64 	%rd51, %rd50, %rd41;
	cvt.u32.u64 	%r319, %rd37;
	cvt.u32.u64 	%r320, %rd49;
	sub.s32 	%r142, %r320, %r319;
	cvt.u32.u64 	%r321, %rd51;
	cvt.u32.u64 	%r322, %rd16;
	sub.s32 	%r143, %r321, %r322;
	// begin inline asm
	griddepcontrol.wait;
	// end inline asm
	setp.eq.s16 	%p27, %rs1, 0;
	@%p27 bra 	$L__BB27_88;
	add.s64 	%rd52, %rd14, %rd15;
	add.s64 	%rd53, %rd52, %rd16;
	add.s32 	%r144, %r143, %r142;
	setp.ge.s32 	%p28, %r1, %r144;
	cvt.u64.u32 	%rd54, %r1;
	add.s64 	%rd55, %rd13, %rd54;
	mad.lo.s64 	%rd17, %rd55, 12, %rd2;
	sub.s32 	%r324, %r1, %r142;
	cvt.s64.s32 	%rd56, %r324;
	add.s64 	%rd57, %rd53, %rd56;
	mad.lo.s64 	%rd18, %rd57, 12, %rd2;
	@%p28 bra 	$L__BB27_72;
	setp.ge.s32 	%p29, %r1, %r142;
	@%p29 bra 	$L__BB27_71;
	ld.global.u32 	%r573, [%rd17];
	ld.global.u32 	%r572, [%rd17+4];
	ld.global.f32 	%f176, [%rd17+8];
	bra.uni 	$L__BB27_72;
$L__BB27_71:
	ld.global.u32 	%r573, [%rd18];
	ld.global.u32 	%r572, [%rd18+4];
	ld.global.f32 	%f176, [%rd18+8];
$L__BB27_72:
	add.s32 	%r151, %r1, 256;
	setp.ge.s32 	%p30, %r151, %r144;
	@%p30 bra 	$L__BB27_76;
	setp.lt.s32 	%p31, %r151, %r142;
	@%p31 bra 	$L__BB27_75;
	ld.global.u32 	%r571, [%rd18+3072];
	ld.global.u32 	%r570, [%rd18+3076];
	ld.global.f32 	%f175, [%rd18+3080];
	bra.uni 	$L__BB27_76;
$L__BB27_75:
	ld.global.u32 	%r571, [%rd17+3072];
	ld.global.u32 	%r570, [%rd17+3076];
	ld.global.f32 	%f175, [%rd17+3080];
$L__BB27_76:
	add.s32 	%r158, %r1, 512;
	setp.ge.s32 	%p32, %r158, %r144;
	@%p32 bra 	$L__BB27_80;
	setp.lt.s32 	%p33, %r158, %r142;
	@%p33 bra 	$L__BB27_79;
	ld.global.u32 	%r569, [%rd18+6144];
	ld.global.u32 	%r568, [%rd18+6148];
	ld.global.f32 	%f174, [%rd18+6152];
	bra.uni 	$L__BB27_80;
$L__BB27_79:
	ld.global.u32 	%r569, [%rd17+6144];
	ld.global.u32 	%r568, [%rd17+6148];
	ld.global.f32 	%f174, [%rd17+6152];
$L__BB27_80:
	add.s32 	%r165, %r1, 768;
	setp.ge.s32 	%p34, %r165, %r144;
	@%p34 bra 	$L__BB27_84;
	setp.lt.s32 	%p35, %r165, %r142;
	@%p35 bra 	$L__BB27_83;
	ld.global.u32 	%r567, [%rd18+9216];
	ld.global.u32 	%r566, [%rd18+9220];
	ld.global.f32 	%f173, [%rd18+9224];
	bra.uni 	$L__BB27_84;
$L__BB27_83:
	ld.global.u32 	%r567, [%rd17+9216];
	ld.global.u32 	%r566, [%rd17+9220];
	ld.global.f32 	%f173, [%rd17+9224];
$L__BB27_84:
	or.b32  	%r172, %r1, 1024;
	setp.ge.s32 	%p36, %r172, %r144;
	@%p36 bra 	$L__BB27_108;
	setp.lt.s32 	%p37, %r172, %r142;
	@%p37 bra 	$L__BB27_87;
	ld.global.u32 	%r565, [%rd18+12288];
	ld.global.u32 	%r564, [%rd18+12292];
	ld.global.f32 	%f172, [%rd18+12296];
	bra.uni 	$L__BB27_108;
$L__BB27_87:
	ld.global.u32 	%r565, [%rd17+12288];
	ld.global.u32 	%r564, [%rd17+12292];
	ld.global.f32 	%f172, [%rd17+12296];
	bra.uni 	$L__BB27_108;
$L__BB27_88:
	add.s64 	%rd58, %rd14, %rd15;
	add.s64 	%rd59, %rd58, %rd16;
	add.s32 	%r177, %r143, %r142;
	setp.ge.s32 	%p38, %r1, %r177;
	cvt.u64.u32 	%rd60, %r1;
	add.s64 	%rd61, %rd13, %rd60;
	mad.lo.s64 	%rd19, %rd61, 12, %rd1;
	sub.s32 	%r330, %r1, %r142;
	cvt.s64.s32 	%rd62, %r330;
	add.s64 	%rd63, %rd59, %rd62;
	mad.lo.s64 	%rd20, %rd63, 12, %rd1;
	@%p38 bra 	$L__BB27_92;
	setp.ge.s32 	%p39, %r1, %r142;
	@%p39 bra 	$L__BB27_91;
	ld.global.u32 	%r573, [%rd19];
	ld.global.u32 	%r572, [%rd19+4];
	ld.global.f32 	%f176, [%rd19+8];
	bra.uni 	$L__BB27_92;
$L__BB27_91:
	ld.global.u32 	%r573, [%rd20];
	ld.global.u32 	%r572, [%rd20+4];
	ld.global.f32 	%f176, [%rd20+8];
$L__BB27_92:
	add.s32 	%r184, %r1, 256;
	setp.ge.s32 	%p40, %r184, %r177;
	@%p40 bra 	$L__BB27_96;
	setp.lt.s32 	%p41, %r184, %r142;
	@%p41 bra 	$L__BB27_95;
	ld.global.u32 	%r571, [%rd20+3072];
	ld.global.u32 	%r570, [%rd20+3076];
	ld.global.f32 	%f175, [%rd20+3080];
	bra.uni 	$L__BB27_96;
$L__BB27_95:
	ld.global.u32 	%r571, [%rd19+3072];
	ld.global.u32 	%r570, [%rd19+3076];
	ld.global.f32 	%f175, [%rd19+3080];
$L__BB27_96:
	add.s32 	%r191, %r1, 512;
	setp.ge.s32 	%p42, %r191, %r177;
	@%p42 bra 	$L__BB27_100;
	setp.lt.s32 	%p43, %r191, %r142;
	@%p43 bra 	$L__BB27_99;
	ld.global.u32 	%r569, [%rd20+6144];
	ld.global.u32 	%r568, [%rd20+6148];
	ld.global.f32 	%f174, [%rd20+6152];
	bra.uni 	$L__BB27_100;
$L__BB27_99:
	ld.global.u32 	%r569, [%rd19+6144];
	ld.global.u32 	%r568, [%rd19+6148];
	ld.global.f32 	%f174, [%rd19+6152];
$L__BB27_100:
	add.s32 	%r198, %r1, 768;
	setp.ge.s32 	%p44, %r198, %r177;
	@%p44 bra 	$L__BB27_104;
	setp.lt.s32 	%p45, %r198, %r142;
	@%p45 bra 	$L__BB27_103;
	ld.global.u32 	%r567, [%rd20+9216];
	ld.global.u32 	%r566, [%rd20+9220];
	ld.global.f32 	%f173, [%rd20+9224];
	bra.uni 	$L__BB27_104;
$L__BB27_103:
	ld.global.u32 	%r567, [%rd19+9216];
	ld.global.u32 	%r566, [%rd19+9220];
	ld.global.f32 	%f173, [%rd19+9224];
$L__BB27_104:
	or.b32  	%r205, %r1, 1024;
	setp.ge.s32 	%p46, %r205, %r177;
	@%p46 bra 	$L__BB27_108;
	setp.lt.s32 	%p47, %r205, %r142;
	@%p47 bra 	$L__BB27_107;
	ld.global.u32 	%r565, [%rd20+12288];
	ld.global.u32 	%r564, [%rd20+12292];
	ld.global.f32 	%f172, [%rd20+12296];
	bra.uni 	$L__BB27_108;
$L__BB27_107:
	ld.global.u32 	%r565, [%rd19+12288];
	ld.global.u32 	%r564, [%rd19+12292];
	ld.global.f32 	%f172, [%rd19+12296];
$L__BB27_108:
	mov.u32 	%r335, _ZZN3cub18CUB_300001_SM_10006detail10merge_sort26DeviceMergeSortMergeKernelINS2_10policy_hubIP9EdgeTupleE9Policy600ES6_PNS0_8NullTypeES6_SA_m14EdgeComparatorS5_S9_EEvbT2_T3_T4_PT6_PT7_T5_PSE_SE_NS1_7vsmem_tEE19static_temp_storage;
	mad.lo.s32 	%r336, %r1, 12, %r335;
	st.shared.u32 	[%r336], %r573;
	st.shared.u32 	[%r336+4], %r572;
	st.shared.f32 	[%r336+8], %f176;
	st.shared.u32 	[%r336+3072], %r571;
	st.shared.u32 	[%r336+3076], %r570;
	st.shared.f32 	[%r336+3080], %f175;
	st.shared.u32 	[%r336+6144], %r569;
	st.shared.u32 	[%r336+6148], %r568;
	st.shared.f32 	[%r336+6152], %f174;
	st.shared.u32 	[%r336+9216], %r567;
	st.shared.u32 	[%r336+9220], %r566;
	st.shared.f32 	[%r336+9224], %f173;
	st.shared.u32 	[%r336+12288], %r565;
	st.shared.u32 	[%r336+12292], %r564;
	st.shared.f32 	[%r336+12296], %f172;
	bar.sync 	0;
	// begin inline asm
	griddepcontrol.launch_dependents;
	// end inline asm
	add.s32 	%r220, %r143, %r142;
	mul.lo.s32 	%r337, %r1, 5;
	min.s32 	%r221, %r337, %r220;
	setp.lt.s32 	%p48, %r221, %r143;
	sub.s32 	%r338, %r221, %r143;
	selp.b32 	%r576, 0, %r338, %p48;
	min.s32 	%r574, %r221, %r142;
	setp.ge.s32 	%p49, %r576, %r574;
	@%p49 bra 	$L__BB27_113;
	add.s32 	%r224, %r221, %r142;
$L__BB27_110:
	sub.s32 	%r339, %r574, %r576;
	shr.u32 	%r340, %r339, 31;
	add.s32 	%r341, %r339, %r340;
	shr.s32 	%r342, %r341, 1;
	add.s32 	%r227, %r342, %r576;
	mad.lo.s32 	%r228, %r227, 12, %r335;
	ld.shared.u32 	%r229, [%r228];
	not.b32 	%r344, %r227;
	add.s32 	%r345, %r224, %r344;
	mad.lo.s32 	%r230, %r345, 12, %r335;
	ld.shared.u32 	%r231, [%r230];
	setp.lt.s32 	%p51, %r231, %r229;
	mov.pred 	%p182, 0;
	@%p51 bra 	$L__BB27_112;
	ld.shared.u32 	%r346, [%r230+4];
	ld.shared.u32 	%r348, [%r228+4];
	setp.ne.s32 	%p52, %r231, %r229;
	setp.ge.s32 	%p53, %r346, %r348;
	or.pred  	%p182, %p52, %p53;
$L__BB27_112:
	add.s32 	%r350, %r227, 1;
	selp.b32 	%r576, %r350, %r576, %p182;
	selp.b32 	%r574, %r574, %r227, %p182;
	setp.lt.s32 	%p54, %r576, %r574;
	@%p54 bra 	$L__BB27_110;
$L__BB27_113:
	sub.s32 	%r351, %r221, %r576;
	add.s32 	%r235, %r351, %r142;
	mad.lo.s32 	%r236, %r235, 12, %r335;
	ld.shared.f32 	%f177, [%r236+8];
	ld.shared.u32 	%r578, [%r236+4];
	ld.shared.u32 	%r577, [%r236];
	mad.lo.s32 	%r239, %r576, 12, %r335;
	ld.shared.f32 	%f180, [%r239+8];
	ld.shared.u32 	%r584, [%r239+4];
	ld.shared.u32 	%r583, [%r239];
	setp.ge.s32 	%p56, %r235, %r220;
	mov.pred 	%p183, 0;
	@%p56 bra 	$L__BB27_116;
	setp.ge.s32 	%p58, %r576, %r142;
	setp.lt.s32 	%p59, %r577, %r583;
	or.pred  	%p60, %p58, %p59;
	mov.pred 	%p183, -1;
	@%p60 bra 	$L__BB27_116;
	setp.eq.s32 	%p61, %r577, %r583;
	setp.lt.s32 	%p62, %r578, %r584;
	and.pred  	%p183, %p61, %p62;
$L__BB27_116:
	selp.f32 	%f92, %f177, %f180, %p183;
	selp.b32 	%r242, %r578, %r584, %p183;
	selp.b32 	%r243, %r577, %r583, %p183;
	selp.u32 	%r353, 1, 0, %p183;
	add.s32 	%r244, %r235, %r353;
	not.pred 	%p63, %p183;
	selp.u32 	%r354, 1, 0, %p63;
	add.s32 	%r245, %r576, %r354;
	@%p63 bra 	$L__BB27_118;
	ld.shared.u32 	%r577, [%r236+12];
	ld.shared.u32 	%r578, [%r236+16];
	ld.shared.f32 	%f177, [%r236+20];
	bra.uni 	$L__BB27_119;
$L__BB27_118:
	ld.shared.u32 	%r583, [%r239+12];
	ld.shared.u32 	%r584, [%r239+16];
	ld.shared.f32 	%f180, [%r239+20];
$L__BB27_119:
	setp.ge.s32 	%p65, %r244, %r220;
	mov.pred 	%p184, 0;
	@%p65 bra 	$L__BB27_122;
	setp.ge.s32 	%p67, %r245, %r142;
	setp.lt.s32 	%p68, %r577, %r583;
	or.pred  	%p69, %p67, %p68;
	mov.pred 	%p184, -1;
	@%p69 bra 	$L__BB27_122;
	setp.eq.s32 	%p70, %r577, %r583;
	setp.lt.s32 	%p71, %r578, %r584;
	and.pred  	%p184, %p70, %p71;
$L__BB27_122:
	selp.f32 	%f97, %f177, %f180, %p184;
	selp.b32 	%r254, %r578, %r584, %p184;
	selp.b32 	%r255, %r577, %r583, %p184;
	selp.u32 	%r355, 1, 0, %p184;
	add.s32 	%r256, %r244, %r355;
	not.pred 	%p72, %p184;
	selp.u32 	%r356, 1, 0, %p72;
	add.s32 	%r257, %r245, %r356;
	@%p184 bra 	$L__BB27_124;
	mad.lo.s32 	%r358, %r257, 12, %r335;
	ld.shared.u32 	%r583, [%r358];
	ld.shared.u32 	%r584, [%r358+4];
	ld.shared.f32 	%f180, [%r358+8];
	bra.uni 	$L__BB27_125;
$L__BB27_124:
	mad.lo.s32 	%r360, %r256, 12, %r335;
	ld.shared.u32 	%r577, [%r360];
	ld.shared.u32 	%r578, [%r360+4];
	ld.shared.f32 	%f177, [%r360+8];
$L__BB27_125:
	setp.ge.s32 	%p74, %r256, %r220;
	mov.pred 	%p185, 0;
	@%p74 bra 	$L__BB27_128;
	setp.ge.s32 	%p76, %r257, %r142;
	setp.lt.s32 	%p77, %r577, %r583;
	or.pred  	%p78, %p76, %p77;
	mov.pred 	%p185, -1;
	@%p78 bra 	$L__BB27_128;
	setp.eq.s32 	%p79, %r577, %r583;
	setp.lt.s32 	%p80, %r578, %r584;
	and.pred  	%p185, %p79, %p80;
$L__BB27_128:
	selp.f32 	%f102, %f177, %f180, %p185;
	selp.b32 	%r266, %r578, %r584, %p185;
	selp.b32 	%r267, %r577, %r583, %p185;
	selp.u32 	%r361, 1, 0, %p185;
	add.s32 	%r268, %r256, %r361;
	not.pred 	%p81, %p185;
	selp.u32 	%r362, 1, 0, %p81;
	add.s32 	%r269, %r257, %r362;
	@%p185 bra 	$L__BB27_130;
	mad.lo.s32 	%r364, %r269, 12, %r335;
	ld.shared.u32 	%r583, [%r364];
	ld.shared.u32 	%r584, [%r364+4];
	ld.shared.f32 	%f180, [%r364+8];
	bra.uni 	$L__BB27_131;
$L__BB27_130:
	mad.lo.s32 	%r366, %r268, 12, %r335;
	ld.shared.u32 	%r577, [%r366];
	ld.shared.u32 	%r578, [%r366+4];
	ld.shared.f32 	%f177, [%r366+8];
$L__BB27_131:
	setp.ge.s32 	%p83, %r268, %r220;
	mov.pred 	%p186, 0;
	@%p83 bra 	$L__BB27_134;
	setp.ge.s32 	%p85, %r269, %r142;
	setp.lt.s32 	%p86, %r577, %r583;
	or.pred  	%p87, %p85, %p86;
	mov.pred 	%p186, -1;
	@%p87 bra 	$L__BB27_134;
	setp.eq.s32 	%p88, %r577, %r583;
	setp.lt.s32 	%p89, %r578, %r584;
	and.pred  	%p186, %p88, %p89;
$L__BB27_134:
	selp.f32 	%f107, %f177, %f180, %p186;
	selp.b32 	%r278, %r578, %r584, %p186;
	selp.b32 	%r279, %r577, %r583, %p186;
	selp.u32 	%r367, 1, 0, %p186;
	add.s32 	%r280, %r268, %r367;
	not.pred 	%p90, %p186;
	selp.u32 	%r368, 1, 0, %p90;
	add.s32 	%r281, %r269, %r368;
	@%p186 bra 	$L__BB27_136;
	mov.u32 	%r369, _ZZN3cub18CUB_300001_SM_10006detail10merge_sort26DeviceMergeSortMergeKernelINS2_10policy_hubIP9EdgeTupleE9Policy600ES6_PNS0_8NullTypeES6_SA_m14EdgeComparatorS5_S9_EEvbT2_T3_T4_PT6_PT7_T5_PSE_SE_NS1_7vsmem_tEE19static_temp_storage;
	mad.lo.s32 	%r370, %r281, 12, %r369;
	ld.shared.u32 	%r583, [%r370];
	ld.shared.u32 	%r584, [%r370+4];
	ld.shared.f32 	%f180, [%r370+8];
	bra.uni 	$L__BB27_137;
$L__BB27_136:
	mov.u32 	%r371, _ZZN3cub18CUB_300001_SM_10006detail10merge_sort26DeviceMergeSortMergeKernelINS2_10policy_hubIP9EdgeTupleE9Policy600ES6_PNS0_8NullTypeES6_SA_m14EdgeComparatorS5_S9_EEvbT2_T3_T4_PT6_PT7_T5_PSE_SE_NS1_7vsmem_tEE19static_temp_storage;
	mad.lo.s32 	%r372, %r280, 12, %r371;
	ld.shared.u32 	%r577, [%r372];
	ld.shared.u32 	%r578, [%r372+4];
	ld.shared.f32 	%f177, [%r372+8];
$L__BB27_137:
	setp.ge.s32 	%p92, %r280, %r220;
	mov.pred 	%p187, 0;
	@%p92 bra 	$L__BB27_140;
	setp.ge.s32 	%p94, %r281, %r142;
	setp.lt.s32 	%p95, %r577, %r583;
	or.pred  	%p96, %p94, %p95;
	mov.pred 	%p187, -1;
	@%p96 bra 	$L__BB27_140;
	setp.eq.s32 	%p97, %r577, %r583;
	setp.lt.s32 	%p98, %r578, %r584;
	and.pred  	%p187, %p97, %p98;
$L__BB27_140:
	setp.eq.s16 	%p99, %rs1, 0;
	selp.f32 	%f112, %f177, %f180, %p187;
	selp.b32 	%r290, %r578, %r584, %p187;
	selp.b32 	%r291, %r577, %r583, %p187;
	bar.sync 	0;
	@%p99 bra 	$L__BB27_153;
	// begin inline asm
	mov.u32 %r373, %laneid;
	// end inline asm
	shr.u32 	%r374, %r1, 5;
	mul.lo.s32 	%r375, %r374, 160;
	mad.lo.s32 	%r376, %r373, 5, %r375;
	mov.u32 	%r377, _ZZN3cub18CUB_300001_SM_10006detail10merge_sort26DeviceMergeSortMergeKernelINS2_10policy_hubIP9EdgeTupleE9Policy600ES6_PNS0_8NullTypeES6_SA_m14EdgeComparatorS5_S9_EEvbT2_T3_T4_PT6_PT7_T5_PSE_SE_NS1_7vsmem_tEE19static_temp_storage;
	mad.lo.s32 	%r378, %r376, 12, %r377;
	st.shared.u32 	[%r378], %r243;
	st.shared.u32 	[%r378+4], %r242;
	st.shared.f32 	[%r378+8], %f92;
	st.shared.u32 	[%r378+12], %r255;
	st.shared.u32 	[%r378+16], %r254;
	st.shared.f32 	[%r378+20], %f97;
	st.shared.u32 	[%r378+24], %r267;
	st.shared.u32 	[%r378+28], %r266;
	st.shared.f32 	[%r378+32], %f102;
	st.shared.u32 	[%r378+36], %r279;
	st.shared.u32 	[%r378+40], %r278;
	st.shared.f32 	[%r378+44], %f107;
	st.shared.u32 	[%r378+48], %r291;
	st.shared.u32 	[%r378+52], %r290;
	st.shared.f32 	[%r378+56], %f112;
	bar.warp.sync 	-1;
	shl.b32 	%r379, %r373, 2;
	sub.s32 	%r380, %r376, %r379;
	mad.lo.s32 	%r381, %r380, 12, %r377;
	ld.shared.u32 	%r292, [%r381];
	ld.shared.u32 	%r293, [%r381+4];
	ld.shared.f32 	%f113, [%r381+8];
	ld.shared.u32 	%r294, [%r381+384];
	ld.shared.u32 	%r295, [%r381+388];
	ld.shared.f32 	%f114, [%r381+392];
	ld.shared.u32 	%r296, [%r381+768];
	ld.shared.u32 	%r297, [%r381+772];
	ld.shared.f32 	%f115, [%r381+776];
	ld.shared.u32 	%r298, [%r381+1152];
	ld.shared.u32 	%r299, [%r381+1156];
	ld.shared.f32 	%f116, [%r381+1160];
	ld.shared.u32 	%r300, [%r381+1536];
	ld.shared.u32 	%r301, [%r381+1540];
	ld.shared.f32 	%f117, [%r381+1544];
	setp.ne.s32 	%p100, %r1, 0;
	@%p100 bra 	$L__BB27_143;
	st.volatile.shared.u32 	[_ZZN3cub18CUB_300001_SM_10006detail10merge_sort26DeviceMergeSortMergeKernelINS2_10policy_hubIP9EdgeTupleE9Policy600ES6_PNS0_8NullTypeES6_SA_m14EdgeComparatorS5_S9_EEvbT2_T3_T4_PT6_PT7_T5_PSE_SE_NS1_7vsmem_tEE19static_temp_storage+15360], %r220;
$L__BB27_143:
	bar.sync 	0;
	ld.volatile.shared.u32 	%r302, [_ZZN3cub18CUB_300001_SM_10006detail10merge_sort26DeviceMergeSortMergeKernelINS2_10policy_hubIP9EdgeTupleE9Policy600ES6_PNS0_8NullTypeES6_SA_m14EdgeComparatorS5_S9_EEvbT2_T3_T4_PT6_PT7_T5_PSE_SE_NS1_7vsmem_tEE19static_temp_storage+15360];
	and.b32  	%r382, %r1, 31;
	and.b32  	%r383, %r1, 992;
	mul.lo.s32 	%r384, %r383, 5;
	or.b32  	%r303, %r384, %r382;
	setp.ge.s32 	%p101, %r303, %r302;
	cvt.u64.u32 	%rd64, %r303;
	add.s64 	%rd65, %rd4, %rd64;
	mad.lo.s64 	%rd21, %rd65, 12, %rd1;
	@%p101 bra 	$L__BB27_145;
	st.global.u32 	[%rd21], %r292;
	st.global.u32 	[%rd21+4], %r293;
	st.global.f32 	[%rd21+8], %f113;
$L__BB27_145:
	add.s32 	%r385, %r303, 32;
	setp.ge.s32 	%p102, %r385, %r302;
	@%p102 bra 	$L__BB27_147;
	st.global.u32 	[%rd21+384], %r294;
	st.global.u32 	[%rd21+388], %r295;
	st.global.f32 	[%rd21+392], %f114;
$L__BB27_147:
	add.s32 	%r386, %r303, 64;
	setp.ge.s32 	%p103, %r386, %r302;
	@%p103 bra 	$L__BB27_149;
	st.global.u32 	[%rd21+768], %r296;
	st.global.u32 	[%rd21+772], %r297;
	st.global.f32 	[%rd21+776], %f115;
$L__BB27_149:
	add.s32 	%r387, %r303, 96;
	setp.ge.s32 	%p104, %r387, %r302;
	@%p104 bra 	$L__BB27_151;
	st.global.u32 	[%rd21+1152], %r298;
	st.global.u32 	[%rd21+1156], %r299;
	st.global.f32 	[%rd21+1160], %f116;
$L__BB27_151:
	add.s32 	%r388, %r303, 128;
	setp.ge.s32 	%p105, %r388, %r302;
	@%p105 bra 	$L__BB27_165;
	st.global.u32 	[%rd21+1536], %r300;
	st.global.u32 	[%rd21+1540], %r301;
	st.global.f32 	[%rd21+1544], %f117;
	bra.uni 	$L__BB27_165;
$L__BB27_153:
	// begin inline asm
	mov.u32 %r389, %laneid;
	// end inline asm
	shr.u32 	%r390, %r1, 5;
	mul.lo.s32 	%r391, %r390, 160;
	mad.lo.s32 	%r392, %r389, 5, %r391;
	mov.u32 	%r393, _ZZN3cub18CUB_300001_SM_10006detail10merge_sort26DeviceMergeSortMergeKernelINS2_10policy_hubIP9EdgeTupleE9Policy600ES6_PNS0_8NullTypeES6_SA_m14EdgeComparatorS5_S9_EEvbT2_T3_T4_PT6_PT7_T5_PSE_SE_NS1_7vsmem_tEE19static_temp_storage;
	mad.lo.s32 	%r394, %r392, 12, %r393;
	st.shared.u32 	[%r394], %r243;
	st.shared.u32 	[%r394+4], %r242;
	st.shared.f32 	[%r394+8], %f92;
	st.shared.u32 	[%r394+12], %r255;
	st.shared.u32 	[%r394+16], %r254;
	st.shared.f32 	[%r394+20], %f97;
	st.shared.u32 	[%r394+24], %r267;
	st.shared.u32 	[%r394+28], %r266;
	st.shared.f32 	[%r394+32], %f102;
	st.shared.u32 	[%r394+36], %r279;
	st.shared.u32 	[%r394+40], %r278;
	st.shared.f32 	[%r394+44], %f107;
	st.shared.u32 	[%r394+48], %r291;
	st.shared.u32 	[%r394+52], %r290;
	st.shared.f32 	[%r394+56], %f112;
	bar.warp.sync 	-1;
	shl.b32 	%r395, %r389, 2;
	sub.s32 	%r396, %r392, %r395;
	mad.lo.s32 	%r397, %r396, 12, %r393;
	ld.shared.u32 	%r304, [%r397];
	ld.shared.u32 	%r305, [%r397+4];
	ld.shared.f32 	%f118, [%r397+8];
	ld.shared.u32 	%r306, [%r397+384];
	ld.shared.u32 	%r307, [%r397+388];
	ld.shared.f32 	%f119, [%r397+392];
	ld.shared.u32 	%r308, [%r397+768];
	ld.shared.u32 	%r309, [%r397+772];
	ld.shared.f32 	%f120, [%r397+776];
	ld.shared.u32 	%r310, [%r397+1152];
	ld.shared.u32 	%r311, [%r397+1156];
	ld.shared.f32 	%f121, [%r397+1160];
	ld.shared.u32 	%r312, [%r397+1536];
	ld.shared.u32 	%r313, [%r397+1540];
	ld.shared.f32 	%f122, [%r397+1544];
	setp.ne.s32 	%p106, %r1, 0;
	@%p106 bra 	$L__BB27_155;
	st.volatile.shared.u32 	[_ZZN3cub18CUB_300001_SM_10006detail10merge_sort26DeviceMergeSortMergeKernelINS2_10policy_hubIP9EdgeTupleE9Policy600ES6_PNS0_8NullTypeES6_SA_m14EdgeComparatorS5_S9_EEvbT2_T3_T4_PT6_PT7_T5_PSE_SE_NS1_7vsmem_tEE19static_temp_storage+15360], %r220;
$L__BB27_155:
	bar.sync 	0;
	ld.volatile.shared.u32 	%r314, [_ZZN3cub18CUB_300001_SM_10006detail10merge_sort26DeviceMergeSortMergeKernelINS2_10policy_hubIP9EdgeTupleE9Policy600ES6_PNS0_8NullTypeES6_SA_m14EdgeComparatorS5_S9_EEvbT2_T3_T4_PT6_PT7_T5_PSE_SE_NS1_7vsmem_tEE19static_temp_storage+15360];
	and.b32  	%r398, %r1, 31;
	and.b32  	%r399, %r1, 992;
	mul.lo.s32 	%r400, %r399, 5;
	or.b32  	%r315, %r400, %r398;
	setp.ge.s32 	%p107, %r315, %r314;
	cvt.u64.u32 	%rd66, %r315;
	add.s64 	%rd67, %rd4, %rd66;
	mad.lo.s64 	%rd22, %rd67, 12, %rd2;
	@%p107 bra 	$L__BB27_157;
	st.global.u32 	[%rd22], %r304;
	st.global.u32 	[%rd22+4], %r305;
	st.global.f32 	[%rd22+8], %f118;
$L__BB27_157:
	add.s32 	%r401, %r315, 32;
	setp.ge.s32 	%p108, %r401, %r314;
	@%p108 bra 	$L__BB27_159;
	st.global.u32 	[%rd22+384], %r306;
	st.global.u32 	[%rd22+388], %r307;
	st.global.f32 	[%rd22+392], %f119;
$L__BB27_159:
	add.s32 	%r402, %r315, 64;
	setp.ge.s32 	%p109, %r402, %r314;
	@%p109 bra 	$L__BB27_161;
	st.global.u32 	[%rd22+768], %r308;
	st.global.u32 	[%rd22+772], %r309;
	st.global.f32 	[%rd22+776], %f120;
$L__BB27_161:
	add.s32 	%r403, %r315, 96;
	setp.ge.s32 	%p110, %r403, %r314;
	@%p110 bra 	$L__BB27_163;
	st.global.u32 	[%rd22+1152], %r310;
	st.global.u32 	[%rd22+1156], %r311;
	st.global.f32 	[%rd22+1160], %f121;
$L__BB27_163:
	add.s32 	%r404, %r315, 128;
	setp.ge.s32 	%p111, %r404, %r314;
	@%p111 bra 	$L__BB27_165;
	st.global.u32 	[%rd22+1536], %r312;
	st.global.u32 	[%rd22+1540], %r313;
	st.global.f32 	[%rd22+1544], %f122;
$L__BB27_165:
	ret;

}
	// .globl	_ZN3cub18CUB_300001_SM_10006detail4scan20DeviceScanInitKernelINS0_13ScanTileStateIiLb1EEEEEvT_i
.visible .entry _ZN3cub18CUB_300001_SM_10006detail4scan20DeviceScanInitKernelINS0_13ScanTileStateIiLb1EEEEEvT_i(
	.param .align 8 .b8 _ZN3cub18CUB_300001_SM_10006detail4scan20DeviceScanInitKernelINS0_13ScanTileStateIiLb1EEEEEvT_i_param_0[8],
	.param .u32 _ZN3cub18CUB_300001_SM_10006detail4scan20DeviceScanInitKernelINS0_13ScanTileStateIiLb1EEEEEvT_i_param_1
)
{
	.reg .pred 	%p<5>;
	.reg .b32 	%r<10>;
	.reg .b64 	%rd<7>;

	ld.param.u64 	%rd2, [_ZN3cub18CUB_300001_SM_10006detail4scan20DeviceScanInitKernelINS0_13ScanTileStateIiLb1EEEEEvT_i_param_0];
	ld.param.u32 	%r4, [_ZN3cub18CUB_300001_SM_10006detail4scan20DeviceScanInitKernelINS0_13ScanTileStateIiLb1EEEEEvT_i_param_1];
	cvta.to.global.u64 	%rd1, %rd2;
	mov.u32 	%r1, %ctaid.x;
	mov.u32 	%r5, %ntid.x;
	mov.u32 	%r2, %tid.x;
	mad.lo.s32 	%r3, %r1, %r5, %r2;
	setp.ge.s32 	%p1, %r3, %r4;
	@%p1 bra 	$L__BB28_2;
	mul.wide.s32 	%rd3, %r3, 8;
	add.s64 	%rd4, %rd1, %rd3;
	mov.b32 	%r6, 0;
	mov.b32 	%r7, 99;
	st.global.v2.u32 	[%rd4+256], {%r7, %r6};
$L__BB28_2:
	setp.ne.s32 	%p2, %r1, 0;
	setp.gt.u32 	%p3, %r2, 31;
	or.pred  	%p4, %p2, %p3;
	@%p4 bra 	$L__BB28_4;
	mul.wide.u32 	%rd5, %r2, 8;
	add.s64 	%rd6, %rd1, %rd5;
	mov.b32 	%r9, 0;
	st.global.v2.u32 	[%rd6], {%r9, %r9};
$L__BB28_4:
	ret;

}
	// .globl	_ZN3cub18CUB_300001_SM_10006detail4scan16DeviceScanKernelINS2_10policy_hubIiiijN4cuda3std3__44plusIvEEE10Policy1000EPiN6thrust24THRUST_300001_SM_1000_NS6detail15normal_iteratorINSE_10device_ptrIiEEEENS0_13ScanTileStateIiLb1EEES9_NS0_8NullTypeEjiLb0ESM_EEvT0_T1_T2_iT3_T4_T5_
.visible .entry _ZN3cub18CUB_300001_SM_10006detail4scan16DeviceScanKernelINS2_10policy_hubIiiijN4cuda3std3__44plusIvEEE10Policy1000EPiN6thrust24THRUST_300001_SM_1000_NS6detail15normal_iteratorINSE_10device_ptrIiEEEENS0_13ScanTileStateIiLb1EEES9_NS0_8NullTypeEjiLb0ESM_EEvT0_T1_T2_iT3_T4_T5_(
	.param .u64 .ptr .align 1 _ZN3cub18CUB_300001_SM_10006detail4scan16DeviceScanKernelINS2_10policy_hubIiiijN4cuda3std3__44plusIvEEE10Policy1000EPiN6thrust24THRUST_300001_SM_1000_NS6detail15normal_iteratorINSE_10device_ptrIiEEEENS0_13ScanTileStateIiLb1EEES9_NS0_8NullTypeEjiLb0ESM_EEvT0_T1_T2_iT3_T4_T5__param_0,
	.param .align 8 .b8 _ZN3cub18CUB_300001_SM_10006detail4scan16DeviceScanKernelINS2_10policy_hubIiiijN4cuda3std3__44plusIvEEE10Policy1000EPiN6thrust24THRUST_300001_SM_1000_NS6detail15normal_iteratorINSE_10device_ptrIiEEEENS0_13ScanTileStateIiLb1EEES9_NS0_8NullTypeEjiLb0ESM_EEvT0_T1_T2_iT3_T4_T5__param_1[8],
	.param .align 8 .b8 _ZN3cub18CUB_300001_SM_10006detail4scan16DeviceScanKernelINS2_10policy_hubIiiijN4cuda3std3__44plusIvEEE10Policy1000EPiN6thrust24THRUST_300001_SM_1000_NS6detail15normal_iteratorINSE_10device_ptrIiEEEENS0_13ScanTileStateIiLb1EEES9_NS0_8NullTypeEjiLb0ESM_EEvT0_T1_T2_iT3_T4_T5__param_2[8],
	.param .u32 _ZN3cub18CUB_300001_SM_10006detail4scan16DeviceScanKernelINS2_10policy_hubIiiijN4cuda3std3__44plusIvEEE10Policy1000EPiN6thrust24THRUST_300001_SM_1000_NS6detail15normal_iteratorINSE_10device_ptrIiEEEENS0_13ScanTileStateIiLb1EEES9_NS0_8NullTypeEjiLb0ESM_EEvT0_T1_T2_iT3_T4_T5__param_3,
	.param .align 1 .b8 _ZN3cub18CUB_300001_SM_10006detail4scan16DeviceScanKernelINS2_10policy_hubIiiijN4cuda3std3__44plusIvEEE10Policy1000EPiN6thrust24THRUST_300001_SM_1000_NS6detail15normal_iteratorINSE_10device_ptrIiEEEENS0_13ScanTileStateIiLb1EEES9_NS0_8NullTypeEjiLb0ESM_EEvT0_T1_T2_iT3_T4_T5__param_4[1],
	.param .align 1 .b8 _ZN3cub18CUB_300001_SM_10006detail4scan16DeviceScanKernelINS2_10policy_hubIiiijN4cuda3std3__44plusIvEEE10Policy1000EPiN6thrust24THRUST_300001_SM_1000_NS6detail15normal_iteratorINSE_10device_ptrIiEEEENS0_13ScanTileStateIiLb1EEES9_NS0_8NullTypeEjiLb0ESM_EEvT0_T1_T2_iT3_T4_T5__param_5[1],
	.param .u32 _ZN3cub18CUB_300001_SM_10006detail4scan16DeviceScanKernelINS2_10policy_hubIiiijN4cuda3std3__44plusIvEEE10Policy1000EPiN6thrust24THRUST_300001_SM_1000_NS6detail15normal_iteratorINSE_10device_ptrIiEEEENS0_13ScanTileStateIiLb1EEES9_NS0_8NullTypeEjiLb0ESM_EEvT0_T1_T2_iT3_T4_T5__param_6
)
.maxntid 384
{
	.reg .pred 	%p<160>;
	.reg .b32 	%r<1050>;
	.reg .b64 	%rd<55>;
	// demoted variable
	.shared .align 16 .b8 _ZZN3cub18CUB_300001_SM_10006detail4scan16DeviceScanKernelINS2_10policy_hubIiiijN4cuda3std3__44plusIvEEE10Policy1000EPiN6thrust24THRUST_300001_SM_1000_NS6detail15normal_iteratorINSE_10device_ptrIiEEEENS0_13ScanTileStateIiLb1EEES9_NS0_8NullTypeEjiLb0ESM_EEvT0_T1_T2_iT3_T4_T5_E12temp_storage[33808];
	ld.param.u64 	%rd2, [_ZN3cub18CUB_300001_SM_10006detail4scan16DeviceScanKernelINS2_10policy_hubIiiijN4cuda3std3__44plusIvEEE10Policy1000EPiN6thrust24THRUST_300001_SM_1000_NS6detail15normal_iteratorINSE_10device_ptrIiEEEENS0_13ScanTileStateIiLb1EEES9_NS0_8NullTypeEjiLb0ESM_EEvT0_T1_T2_iT3_T4_T5__param_2];
	ld.param.u64 	%rd13, [_ZN3cub18CUB_300001_SM_10006detail4scan16DeviceScanKernelINS2_10policy_hubIiiijN4cuda3std3__44plusIvEEE10Policy1000EPiN6thrust24THRUST_300001_SM_1000_NS6detail15normal_iteratorINSE_10device_ptrIiEEEENS0_13ScanTileStateIiLb1EEES9_NS0_8NullTypeEjiLb0ESM_EEvT0_T1_T2_iT3_T4_T5__param_1];
	ld.param.u64 	%rd14, [_ZN3cub18CUB_300001_SM_10006detail4scan16DeviceScanKernelINS2_10policy_hubIiiijN4cuda3std3__44plusIvEEE10Policy1000EPiN6thrust24THRUST_300001_SM_1000_NS6detail15normal_iteratorINSE_10device_ptrIiEEEENS0_13ScanTileStateIiLb1EEES9_NS0_8NullTypeEjiLb0ESM_EEvT0_T1_T2_iT3_T4_T5__param_0];
	ld.param.u32 	%r233, [_ZN3cub18CUB_300001_SM_10006detail4scan16DeviceScanKernelINS2_10policy_hubIiiijN4cuda3std3__44plusIvEEE10Policy1000EPiN6thrust24THRUST_300001_SM_1000_NS6detail15normal_iteratorINSE_10device_ptrIiEEEENS0_13ScanTileStateIiLb1EEES9_NS0_8NullTypeEjiLb0ESM_EEvT0_T1_T2_iT3_T4_T5__param_3];
	ld.param.u32 	%r234, [_ZN3cub18CUB_300001_SM_10006detail4scan16DeviceScanKernelINS2_10policy_hubIiiijN4cuda3std3__44plusIvEEE10Policy1000EPiN6thrust24THRUST_300001_SM_1000_NS6detail15normal_iteratorINSE_10device_ptrIiEEEENS0_13ScanTileStateIiLb1EEES9_NS0_8NullTypeEjiLb0ESM_EEvT0_T1_T2_iT3_T4_T5__param_6];
	cvta.to.global.u64 	%rd1, %rd14;
	cvta.to.global.u64 	%rd3, %rd13;
	mov.u32 	%r235, %ctaid.x;
	add.s32 	%r998, %r233, %r235;
	mul.lo.s32 	%r2, %r998, 8448;
	sub.s32 	%r3, %r234, %r2;
	setp.lt.u32 	%p1, %r3, 8449;
	@%p1 bra 	$L__BB29_26;
	cvt.u64.u32 	%rd37, %r2;
	mov.u32 	%r4, %tid.x;
	and.b32  	%r642, %r4, 31;
	and.b32  	%r643, %r4, 992;
	mul.lo.s32 	%r644, %r643, 22;
	or.b32  	%r645, %r644, %r642;
	cvt.u64.u32 	%rd38, %r645;
	add.s64 	%rd4, %rd38, %rd37;
	shl.b64 	%rd39, %rd4, 2;
	add.s64 	%rd40, %rd1, %rd39;
	ld.global.u32 	%r646, [%rd40];
	ld.global.u32 	%r647, [%rd40+128];
	ld.global.u32 	%r648, [%rd40+256];
	ld.global.u32 	%r649, [%rd40+384];
	ld.global.u32 	%r650, [%rd40+512];
	ld.global.u32 	%r651, [%rd40+640];
	ld.global.u32 	%r652, [%rd40+768];
	ld.global.u32 	%r653, [%rd40+896];
	ld.global.u32 	%r654, [%rd40+1024];
	ld.global.u32 	%r655, [%rd40+1152];
	ld.global.u32 	%r656, [%rd40+1280];
	ld.global.u32 	%r657, [%rd40+1408];
	ld.global.u32 	%r658, [%rd40+1536];
	ld.global.u32 	%r659, [%rd40+1664];
	ld.global.u32 	%r660, [%rd40+1792];
	ld.global.u32 	%r661, [%rd40+1920];
	ld.global.u32 	%r662, [%rd40+2048];
	ld.global.u32 	%r663, [%rd40+2176];
	ld.global.u32 	%r664, [%rd40+2304];
	ld.global.u32 	%r665, [%rd40+2432];
	ld.global.u32 	%r666, [%rd40+2560];
	ld.global.u32 	%r667, [%rd40+2688];
	// begin inline asm
	mov.u32 %r641, %laneid;
	// end inline asm
	shr.u32 	%r6, %r4, 5;
	mad.lo.s32 	%r668, %r6, 704, %r641;
	shl.b32 	%r669, %r668, 2;
	mov.u32 	%r670, _ZZN3cub18CUB_300001_SM_10006detail4scan16DeviceScanKernelINS2_10policy_hubIiiijN4cuda3std3__44plusIvEEE10Policy1000EPiN6thrust24THRUST_300001_SM_1000_NS6detail15normal_iteratorINSE_10device_ptrIiEEEENS0_13ScanTileStateIiLb1EEES9_NS0_8NullTypeEjiLb0ESM_EEvT0_T1_T2_iT3_T4_T5_E12temp_storage;
	add.s32 	%r7, %r670, %r669;
	st.shared.u32 	[%r7], %r646;
	st.shared.u32 	[%r7+128], %r647;
	st.shared.u32 	[%r7+256], %r648;
	st.shared.u32 	[%r7+384], %r649;
	st.shared.u32 	[%r7+512], %r650;
	st.shared.u32 	[%r7+640], %r651;
	st.shared.u32 	[%r7+768], %r652;
	st.shared.u32 	[%r7+896], %r653;
	st.shared.u32 	[%r7+1024], %r654;
	st.shared.u32 	[%r7+1152], %r655;
	st.shared.u32 	[%r7+1280], %r656;
	st.shared.u32 	[%r7+1408], %r657;
	st.shared.u32 	[%r7+1536], %r658;
	st.shared.u32 	[%r7+1664], %r659;
	st.shared.u32 	[%r7+1792], %r660;
	st.shared.u32 	[%r7+1920], %r661;
	st.shared.u32 	[%r7+2048], %r662;
	st.shared.u32 	[%r7+2176], %r663;
	st.shared.u32 	[%r7+2304], %r664;
	st.shared.u32 	[%r7+2432], %r665;
	st.shared.u32 	[%r7+2560], %r666;
	st.shared.u32 	[%r7+2688], %r667;
	bar.warp.sync 	-1;
	mad.lo.s32 	%r8, %r641, 84, %r7;
	ld.shared.v2.u32 	{%r9, %r10}, [%r8];
	ld.shared.v2.u32 	{%r11, %r12}, [%r8+8];
	ld.shared.v2.u32 	{%r13, %r14}, [%r8+16];
	ld.shared.v2.u32 	{%r15, %r16}, [%r8+24];
	ld.shared.v2.u32 	{%r17, %r18}, [%r8+32];
	ld.shared.v2.u32 	{%r19, %r20}, [%r8+40];
	ld.shared.v2.u32 	{%r21, %r22}, [%r8+48];
	ld.shared.v2.u32 	{%r23, %r24}, [%r8+56];
	ld.shared.v2.u32 	{%r25, %r26}, [%r8+64];
	ld.shared.v2.u32 	{%r27, %r28}, [%r8+72];
	ld.shared.v2.u32 	{%r29, %r30}, [%r8+80];
	bar.sync 	0;
	setp.ne.s32 	%p104, %r998, 0;
	@%p104 bra 	$L__BB29_6;
	add.s32 	%r892, %r10, %r9;
	add.s32 	%r893, %r11, %r892;
	add.s32 	%r894, %r12, %r893;
	add.s32 	%r895, %r13, %r894;
	add.s32 	%r896, %r14, %r895;
	add.s32 	%r897, %r15, %r896;
	add.s32 	%r898, %r16, %r897;
	add.s32 	%r899, %r17, %r898;
	add.s32 	%r900, %r18, %r899;
	add.s32 	%r901, %r19, %r900;
	add.s32 	%r902, %r20, %r901;
	add.s32 	%r903, %r21, %r902;
	add.s32 	%r904, %r22, %r903;
	add.s32 	%r905, %r23, %r904;
	add.s32 	%r906, %r24, %r905;
	add.s32 	%r907, %r25, %r906;
	add.s32 	%r908, %r26, %r907;
	add.s32 	%r909, %r27, %r908;
	add.s32 	%r910, %r28, %r909;
	add.s32 	%r911, %r29, %r910;
	add.s32 	%r866, %r30, %r911;
	mov.b32 	%r864, 1;
	mov.b32 	%r889, 0;
	mov.b32 	%r891, -1;
	// begin inline asm
	{  .reg .s32 r0;  .reg .pred p;  shfl.sync.up.b32 r0|p, %r866, %r864, %r889, %r891;  @p add.s32 r0, r0, %r866;  mov.s32 %r862, r0;}
	// end inline asm
	mov.b32 	%r870, 2;
	// begin inline asm
	{  .reg .s32 r0;  .reg .pred p;  shfl.sync.up.b32 r0|p, %r862, %r870, %r889, %r891;  @p add.s32 r0, r0, %r862;  mov.s32 %r868, r0;}
	// end inline asm
	mov.b32 	%r876, 4;
	// begin inline asm
	{  .reg .s32 r0;  .reg .pred p;  shfl.sync.up.b32 r0|p, %r868, %r876, %r889, %r891;  @p add.s32 r0, r0, %r868;  mov.s32 %r874, r0;}
	// end inline asm
	mov.b32 	%r882, 8;
	// begin inline asm
	{  .reg .s32 r0;  .reg .pred p;  shfl.sync.up.b32 r0|p, %r874, %r882, %r889, %r891;  @p add.s32 r0, r0, %r874;  mov.s32 %r880, r0;}
	// end inline asm
	mov.b32 	%r888, 16;
	// begin inline asm
	{  .reg .s32 r0;  .reg .pred p;  shfl.sync.up.b32 r0|p, %r880, %r888, %r889, %r891;  @p add.s32 r0, r0, %r880;  mov.s32 %r886, r0;}
	// end inline asm
	setp.ne.s32 	%p146, %r641, 31;
	@%p146 bra 	$L__BB29_4;
	shl.b32 	%r912, %r6, 2;
	add.s32 	%r914, %r670, %r912;
	st.shared.u32 	[%r914+16], %r886;
$L__BB29_4:
	sub.s32 	%r915, %r886, %r866;
	bar.sync 	0;
	ld.shared.v4.u32 	{%r916, %r917, %r918, %r919}, [_ZZN3cub18CUB_300001_SM_10006detail4scan16DeviceScanKernelINS2_10policy_hubIiiijN4cuda3std3__44plusIvEEE10Policy1000EPiN6thrust24THRUST_300001_SM_1000_NS6detail15normal_iteratorINSE_10device_ptrIiEEEENS0_13ScanTileStateIiLb1EEES9_NS0_8NullTypeEjiLb0ESM_EEvT0_T1_T2_iT3_T4_T5_E12temp_storage+16];
	add.s32 	%r920, %r917, %r916;
	setp.eq.s32 	%p147, %r6, 2;
	selp.b32 	%r921, %r920, %r916, %p147;
	add.s32 	%r922, %r920, %r918;
	setp.eq.s32 	%p148, %r6, 3;
	selp.b32 	%r923, %r922, %r921, %p148;
	add.s32 	%r924, %r922, %r919;
	setp.eq.s32 	%p149, %r6, 4;
	selp.b32 	%r925, %r924, %r923, %p149;
	ld.shared.v4.u32 	{%r926, %r927, %r928, %r929}, [_ZZN3cub18CUB_300001_SM_10006detail4scan16DeviceScanKernelINS2_10policy_hubIiiijN4cuda3std3__44plusIvEEE10Policy1000EPiN6thrust24THRUST_300001_SM_1000_NS6detail15normal_iteratorINSE_10device_ptrIiEEEENS0_13ScanTileStateIiLb1EEES9_NS0_8NullTypeEjiLb0ESM_EEvT0_T1_T2_iT3_T4_T5_E12temp_storage+32];
	add.s32 	%r930, %r924, %r926;
	setp.eq.s32 	%p150, %r6, 5;
	selp.b32 	%r931, %r930, %r925, %p150;
	add.s32 	%r932, %r930, %r927;
	setp.eq.s32 	%p151, %r6, 6;
	selp.b32 	%r933, %r932, %r931, %p151;
	add.s32 	%r934, %r932, %r928;
	setp.eq.s32 	%p152, %r6, 7;
	selp.b32 	%r935, %r934, %r933, %p152;
	add.s32 	%r936, %r934, %r929;
	setp.eq.s32 	%p153, %r6, 8;
	selp.b32 	%r937, %r936, %r935, %p153;
	ld.shared.v4.u32 	{%r938, %r939, %r940, %r941}, [_ZZN3cub18CUB_300001_SM_10006detail4scan16DeviceScanKernelINS2_10policy_hubIiiijN4cuda3std3__44plusIvEEE10Policy1000EPiN6thrust24THRUST_300001_SM_1000_NS6detail15normal_iteratorINSE_10device_ptrIiEEEENS0_13ScanTileStateIiLb1EEES9_NS0_8NullTypeEjiLb0ESM_EEvT0_T1_T2_iT3_T4_T5_E12temp_storage+48];
	add.s32 	%r942, %r936, %r938;
	setp.eq.s32 	%p154, %r6, 9;
	selp.b32 	%r943, %r942, %r937, %p154;
	add.s32 	%r944, %r942, %r939;
	setp.eq.s32 	%p155, %r6, 10;
	selp.b32 	%r945, %r944, %r943, %p155;
	add.s32 	%r946, %r944, %r940;
	setp.eq.s32 	%p156, %r6, 11;
	selp.b32 	%r947, %r946, %r945, %p156;
	add.s32 	%r33, %r946, %r941;
	setp.lt.u32 	%p157, %r4, 32;
	setp.eq.s32 	%p158, %r641, 0;
	selp.b32 	%r948, 0, %r915, %p158;
	add.s32 	%r949, %r947, %r948;
	selp.b32 	%r1012, %r915, %r949, %p157;
	setp.ne.s32 	%p159, %r4, 0;
	@%p159 bra 	$L__BB29_25;
	add.s64 	%rd52, %rd2, 256;
	mov.b32 	%r950, 101;
	// begin inline asm
	st.relaxed.gpu.v2.u32 [%rd52], {%r950, %r33};
	// end inline asm
	mov.b32 	%r1012, 0;
	bra.uni 	$L__BB29_25;
$L__BB29_6:
	add.s32 	%r701, %r10, %r9;
	add.s32 	%r702, %r11, %r701;
	add.s32 	%r703, %r12, %r702;
	add.s32 	%r704, %r13, %r703;
	add.s32 	%r705, %r14, %r704;
	add.s32 	%r706, %r15, %r705;
	add.s32 	%r707, %r16, %r706;
	add.s32 	%r708, %r17, %r707;
	add.s32 	%r709, %r18, %r708;
	add.s32 	%r710, %r19, %r709;
	add.s32 	%r711, %r20, %r710;
	add.s32 	%r712, %r21, %r711;
	add.s32 	%r713, %r22, %r712;
	add.s32 	%r714, %r23, %r713;
	add.s32 	%r715, %r24, %r714;
	add.s32 	%r716, %r25, %r715;
	add.s32 	%r717, %r26, %r716;
	add.s32 	%r718, %r27, %r717;
	add.s32 	%r719, %r28, %r718;
	add.s32 	%r720, %r29, %r719;
	add.s32 	%r675, %r30, %r720;
	mov.b32 	%r673, 1;
	mov.b32 	%r698, 0;
	mov.b32 	%r700, -1;
	// begin inline asm
	{  .reg .s32 r0;  .reg .pred p;  shfl.sync.up.b32 r0|p, %r675, %r673, %r698, %r700;  @p add.s32 r0, r0, %r675;  mov.s32 %r671, r0;}
	// end inline asm
	mov.b32 	%r679, 2;
	// begin inline asm
	{  .reg .s32 r0;  .reg .pred p;  shfl.sync.up.b32 r0|p, %r671, %r679, %r698, %r700;  @p add.s32 r0, r0, %r671;  mov.s32 %r677, r0;}
	// end inline asm
	mov.b32 	%r685, 4;
	// begin inline asm
	{  .reg .s32 r0;  .reg .pred p;  shfl.sync.up.b32 r0|p, %r677, %r685, %r698, %r700;  @p add.s32 r0, r0, %r677;  mov.s32 %r683, r0;}
	// end inline asm
	mov.b32 	%r691, 8;
	// begin inline asm
	{  .reg .s32 r0;  .reg .pred p;  shfl.sync.up.b32 r0|p, %r683, %r691, %r698, %r700;  @p add.s32 r0, r0, %r683;  mov.s32 %r689, r0;}
	// end inline asm
	mov.b32 	%r697, 16;
	// begin inline asm
	{  .reg .s32 r0;  .reg .pred p;  shfl.sync.up.b32 r0|p, %r689, %r697, %r698, %r700;  @p add.s32 r0, r0, %r689;  mov.s32 %r695, r0;}
	// end inline asm
	setp.ne.s32 	%p105, %r641, 31;
	@%p105 bra 	$L__BB29_8;
	shl.b32 	%r721, %r6, 2;
	add.s32 	%r723, %r670, %r721;
	st.shared.u32 	[%r723+16], %r695;
$L__BB29_8:
	sub.s32 	%r724, %r695, %r675;
	bar.sync 	0;
	ld.shared.v4.u32 	{%r725, %r726, %r727, %r728}, [_ZZN3cub18CUB_300001_SM_10006detail4scan16DeviceScanKernelINS2_10policy_hubIiiijN4cuda3std3__44plusIvEEE10Policy1000EPiN6thrust24THRUST_300001_SM_1000_NS6detail15normal_iteratorINSE_10device_ptrIiEEEENS0_13ScanTileStateIiLb1EEES9_NS0_8NullTypeEjiLb0ESM_EEvT0_T1_T2_iT3_T4_T5_E12temp_storage+16];
	add.s32 	%r729, %r726, %r725;
	setp.eq.s32 	%p106, %r6, 2;
	selp.b32 	%r730, %r729, %r725, %p106;
	add.s32 	%r731, %r729, %r727;
	setp.eq.s32 	%p107, %r6, 3;
	selp.b32 	%r732, %r731, %r730, %p107;
	add.s32 	%r733, %r731, %r728;
	setp.eq.s32 	%p108, %r6, 4;
	selp.b32 	%r734, %r733, %r732, %p108;
	ld.shared.v4.u32 	{%r735, %r736, %r737, %r738}, [_ZZN3cub18CUB_300001_SM_10006detail4scan16DeviceScanKernelINS2_10policy_hubIiiijN4cuda3std3__44plusIvEEE10Policy1000EPiN6thrust24THRUST_300001_SM_1000_NS6detail15normal_iteratorINSE_10device_ptrIiEEEENS0_13ScanTileStateIiLb1EEES9_NS0_8NullTypeEjiLb0ESM_EEvT0_T1_T2_iT3_T4_T5_E12temp_storage+32];
	add.s32 	%r739, %r733, %r735;
	setp.eq.s32 	%p109, %r6, 5;
	selp.b32 	%r740, %r739, %r734, %p109;
	add.s32 	%r741, %r739, %r736;
	setp.eq.s32 	%p110, %r6, 6;
	selp.b32 	%r742, %r741, %r740, %p110;
	add.s32 	%r743, %r741, %r737;
	setp.eq.s32 	%p111, %r6, 7;
	selp.b32 	%r744, %r743, %r742, %p111;
	add.s32 	%r745, %r743, %r738;
	setp.eq.s32 	%p112, %r6, 8;
	selp.b32 	%r746, %r745, %r744, %p112;
	ld.shared.v4.u32 	{%r747, %r748, %r749, %r750}, [_ZZN3cub18CUB_300001_SM_10006detail4scan16DeviceScanKernelINS2_10policy_hubIiiijN4cuda3std3__44plusIvEEE10Policy1000EPiN6thrust24THRUST_300001_SM_1000_NS6detail15normal_iteratorINSE_10device_ptrIiEEEENS0_13ScanTileStateIiLb1EEES9_NS0_8NullTypeEjiLb0ESM_EEvT0_T1_T2_iT3_T4_T5_E12temp_storage+48];
	add.s32 	%r751, %r745, %r747;
	setp.eq.s32 	%p113, %r6, 9;
	selp.b32 	%r752, %r751, %r746, %p113;
	add.s32 	%r753, %r751, %r748;
	setp.eq.s32 	%p114, %r6, 10;
	selp.b32 	%r754, %r753, %r752, %p114;
	add.s32 	%r755, %r753, %r749;
	setp.eq.s32 	%p115, %r6, 11;
	selp.b32 	%r756, %r755, %r754, %p115;
	add.s32 	%r37, %r755, %r750;
	setp.gt.u32 	%p116, %r4, 31;
	setp.lt.u32 	%p117, %r4, 32;
	setp.eq.s32 	%p118, %r641, 0;
	selp.b32 	%r757, 0, %r724, %p118;
	add.s32 	%r1011, %r756, %r757;
	selp.b32 	%r39, %r724, %r1011, %p117;
	@%p116 bra 	$L__BB29_24;
	setp.ne.s32 	%p119, %r4, 0;
	mul.wide.s32 	%rd41, %r998, 8;
	add.s64 	%rd5, %rd2, %rd41;
	@%p119 bra 	$L__BB29_11;
	st.shared.u32 	[_ZZN3cub18CUB_300001_SM_10006detail4scan16DeviceScanKernelINS2_10policy_hubIiiijN4cuda3std3__44plusIvEEE10Policy1000EPiN6thrust24THRUST_300001_SM_1000_NS6detail15normal_iteratorINSE_10device_ptrIiEEEENS0_13ScanTileStateIiLb1EEES9_NS0_8NullTypeEjiLb0ESM_EEvT0_T1_T2_iT3_T4_T5_E12temp_storage+12], %r37;
	add.s64 	%rd42, %rd5, 256;
	mov.b32 	%r758, 100;
	// begin inline asm
	st.relaxed.gpu.v2.u32 [%rd42], {%r758, %r37};
	// end inline asm
$L__BB29_11:
	not.b32 	%r764, %r4;
	add.s32 	%r1006, %r998, %r764;
	mov.b32 	%r760, 830;
	// begin inline asm
	nanosleep.u32 %r760;
	// end inline asm
	mul.wide.s32 	%rd44, %r1006, 8;
	add.s64 	%rd45, %rd2, %rd44;
	add.s64 	%rd43, %rd45, 256;
	// begin inline asm
	ld.relaxed.gpu.v2.u32 {%r1008, %r1000}, [%rd43];
	// end inline asm
	mov.b32 	%r1001, 952;
$L__BB29_12:
	setp.eq.s32 	%p120, %r1008, 99;
	mov.b32 	%r765, -1;
	vote.sync.any.pred 	%p121, %p120, %r765;
	not.pred 	%p122, %p121;
	@%p122 bra 	$L__BB29_14;
	mul.lo.s32 	%r860, %r998, 16807;
	and.b32  	%r998, %r860, 2147483647;
	add.s32 	%r861, %r1001, 1;
	rem.u32 	%r857, %r998, %r861;
	// begin inline asm
	nanosleep.u32 %r857;
	// end inline asm
	shr.u32 	%r1001, %r1001, 1;
	// begin inline asm
	ld.relaxed.gpu.v2.u32 {%r1008, %r1000}, [%rd43];
	// end inline asm
	bra.uni 	$L__BB29_12;
$L__BB29_14:
	setp.eq.s32 	%p123, %r1008, 101;
	mov.b32 	%r792, -1;
	vote.sync.ballot.b32 	%r794, %p123, %r792;
	// begin inline asm
	mov.u32 %r767, %lanemask_ge;
	// end inline asm
	and.b32  	%r795, %r794, %r767;
	or.b32  	%r796, %r795, -2147483648;
	add.s32 	%r797, %r796, -1;
	not.b32 	%r798, %r796;
	and.b32  	%r799, %r798, %r797;
	popc.b32 	%r771, %r799;
	mov.b32 	%r770, 1;
	// begin inline asm
	shfl.sync.down.b32 %r768, %r1000, %r770, %r771, %r792;
	// end inline asm
	setp.lt.s32 	%p125, %r641, %r771;
	selp.b32 	%r800, %r768, 0, %p125;
	add.s32 	%r774, %r800, %r1000;
	mov.b32 	%r775, 2;
	// begin inline asm
	shfl.sync.down.b32 %r773, %r774, %r775, %r771, %r792;
	// end inline asm
	add.s32 	%r54, %r641, 2;
	setp.gt.s32 	%p126, %r54, %r771;
	selp.b32 	%r801, 0, %r773, %p126;
	add.s32 	%r779, %r774, %r801;
	mov.b32 	%r780, 4;
	// begin inline asm
	shfl.sync.down.b32 %r778, %r779, %r780, %r771, %r792;
	// end inline asm
	add.s32 	%r55, %r641, 4;
	setp.gt.s32 	%p127, %r55, %r771;
	selp.b32 	%r802, 0, %r778, %p127;
	add.s32 	%r784, %r779, %r802;
	mov.b32 	%r785, 8;
	// begin inline asm
	shfl.sync.down.b32 %r783, %r784, %r785, %r771, %r792;
	// end inline asm
	add.s32 	%r56, %r641, 8;
	setp.gt.s32 	%p128, %r56, %r771;
	selp.b32 	%r803, 0, %r783, %p128;
	add.s32 	%r789, %r784, %r803;
	mov.b32 	%r790, 16;
	// begin inline asm
	shfl.sync.down.b32 %r788, %r789, %r790, %r771, %r792;
	// end inline asm
	add.s32 	%r57, %r641, 16;
	setp.gt.s32 	%p129, %r57, %r771;
	selp.b32 	%r804, 0, %r788, %p129;
	add.s32 	%r1005, %r789, %r804;
	add.s64 	%rd7, %rd2, 256;
	mov.b32 	%r1002, 952;
$L__BB29_15:
	setp.ne.s32 	%p130, %r1008, 101;
	mov.b32 	%r805, -1;
	vote.sync.all.pred 	%p131, %p130, %r805;
	not.pred 	%p132, %p131;
	@%p132 bra 	$L__BB29_20;
	shr.u32 	%r1002, %r1002, 1;
	mul.wide.s32 	%rd48, %r1006, 8;
	add.s64 	%rd49, %rd7, %rd48;
	add.s64 	%rd47, %rd49, -256;
	// begin inline asm
	ld.relaxed.gpu.v2.u32 {%r1008, %r1009}, [%rd47];
	// end inline asm
	mov.u32 	%r1010, %r1002;
$L__BB29_17:
	setp.eq.s32 	%p136, %r1008, 99;
	mov.b32 	%r813, -1;
	vote.sync.any.pred 	%p137, %p136, %r813;
	not.pred 	%p138, %p137;
	@%p138 bra 	$L__BB29_19;
	mul.lo.s32 	%r855, %r998, 16807;
	and.b32  	%r998, %r855, 2147483647;
	add.s32 	%r856, %r1010, 1;
	rem.u32 	%r852, %r998, %r856;
	// begin inline asm
	nanosleep.u32 %r852;
	// end inline asm
	shr.u32 	%r1010, %r1010, 1;
	// begin inline asm
	ld.relaxed.gpu.v2.u32 {%r1008, %r1009}, [%rd47];
	// end inline asm
	bra.uni 	$L__BB29_17;
$L__BB29_19:
	setp.eq.s32 	%p139, %r1008, 101;
	mov.b32 	%r839, -1;
	vote.sync.ballot.b32 	%r840, %p139, %r839;
	and.b32  	%r841, %r840, %r767;
	or.b32  	%r842, %r841, -2147483648;
	add.s32 	%r843, %r842, -1;
	not.b32 	%r844, %r842;
	and.b32  	%r845, %r844, %r843;
	popc.b32 	%r818, %r845;
	mov.b32 	%r817, 1;
	// begin inline asm
	shfl.sync.down.b32 %r815, %r1009, %r817, %r818, %r839;
	// end inline asm
	setp.lt.s32 	%p141, %r641, %r818;
	selp.b32 	%r846, %r815, 0, %p141;
	add.s32 	%r821, %r846, %r1009;
	mov.b32 	%r822, 2;
	// begin inline asm
	shfl.sync.down.b32 %r820, %r821, %r822, %r818, %r839;
	// end inline asm
	setp.gt.s32 	%p142, %r54, %r818;
	selp.b32 	%r847, 0, %r820, %p142;
	add.s32 	%r826, %r821, %r847;
	mov.b32 	%r827, 4;
	// begin inline asm
	shfl.sync.down.b32 %r825, %r826, %r827, %r818, %r839;
	// end inline asm
	setp.gt.s32 	%p143, %r55, %r818;
	selp.b32 	%r848, 0, %r825, %p143;
	add.s32 	%r831, %r826, %r848;
	mov.b32 	%r832, 8;
	// begin inline asm
	shfl.sync.down.b32 %r830, %r831, %r832, %r818, %r839;
	// end inline asm
	setp.gt.s32 	%p144, %r56, %r818;
	selp.b32 	%r849, 0, %r830, %p144;
	add.s32 	%r836, %r831, %r849;
	mov.b32 	%r837, 16;
	// begin inline asm
	shfl.sync.down.b32 %r835, %r836, %r837, %r818, %r839;
	// end inline asm
	setp.gt.s32 	%p145, %r57, %r818;
	selp.b32 	%r850, 0, %r835, %p145;
	add.s32 	%r851, %r850, %r1005;
	add.s32 	%r1005, %r851, %r836;
	add.s32 	%r1006, %r1006, -32;
	bra.uni 	$L__BB29_15;
$L__BB29_20:
	@%p119 bra 	$L__BB29_22;
	add.s32 	%r808, %r1005, %r37;
	add.s64 	%rd46, %rd5, 256;
	mov.b32 	%r807, 101;
	// begin inline asm
	st.relaxed.gpu.v2.u32 [%rd46], {%r807, %r808};
	// end inline asm
	st.shared.u32 	[_ZZN3cub18CUB_300001_SM_10006detail4scan16DeviceScanKernelINS2_10policy_hubIiiijN4cuda3std3__44plusIvEEE10Policy1000EPiN6thrust24THRUST_300001_SM_1000_NS6detail15normal_iteratorINSE_10device_ptrIiEEEENS0_13ScanTileStateIiLb1EEES9_NS0_8NullTypeEjiLb0ESM_EEvT0_T1_T2_iT3_T4_T5_E12temp_storage+4], %r1005;
	st.shared.u32 	[_ZZN3cub18CUB_300001_SM_10006detail4scan16DeviceScanKernelINS2_10policy_hubIiiijN4cuda3std3__44plusIvEEE10Policy1000EPiN6thrust24THRUST_300001_SM_1000_NS6detail15normal_iteratorINSE_10device_ptrIiEEEENS0_13ScanTileStateIiLb1EEES9_NS0_8NullTypeEjiLb0ESM_EEvT0_T1_T2_iT3_T4_T5_E12temp_storage+8], %r808;
$L__BB29_22:
	setp.ne.s32 	%p134, %r641, 0;
	mov.u32 	%r1011, %r39;
	@%p134 bra 	$L__BB29_24;
	st.shared.u32 	[_ZZN3cub18CUB_300001_SM_10006detail4scan16DeviceScanKernelINS2_10policy_hubIiiijN4cuda3std3__44plusIvEEE10Policy1000EPiN6thrust24THRUST_300001_SM_1000_NS6detail15normal_iteratorINSE_10device_ptrIiEEEENS0_13ScanTileStateIiLb1EEES9_NS0_8NullTypeEjiLb0ESM_EEvT0_T1_T2_iT3_T4_T5_E12temp_storage+76], %r1005;
	mov.u32 	%r1011, %r1005;
$L__BB29_24:
	bar.sync 	0;
	setp.eq.s32 	%p135, %r4, 0;
	ld.shared.u32 	%r809, [_ZZN3cub18CUB_300001_SM_10006detail4scan16DeviceScanKernelINS2_10policy_hubIiiijN4cuda3std3__44plusIvEEE10Policy1000EPiN6thrust24THRUST_300001_SM_1000_NS6detail15normal_iteratorINSE_10device_ptrIiEEEENS0_13ScanTileStateIiLb1EEES9_NS0_8NullTypeEjiLb0ESM_EEvT0_T1_T2_iT3_T4_T5_E12temp_storage+76];
	selp.b32 	%r810, 0, %r809, %p135;
	add.s32 	%r1012, %r810, %r1011;
$L__BB29_25:
	add.s32 	%r953, %r1012, %r9;
	add.s32 	%r954, %r10, %r953;
	add.s32 	%r955, %r11, %r954;
	add.s32 	%r956, %r12, %r955;
	add.s32 	%r957, %r13, %r956;
	add.s32 	%r958, %r14, %r957;
	add.s32 	%r959, %r15, %r958;
	add.s32 	%r960, %r16, %r959;
	add.s32 	%r961, %r17, %r960;
	add.s32 	%r962, %r18, %r961;
	add.s32 	%r963, %r19, %r962;
	add.s32 	%r964, %r20, %r963;
	add.s32 	%r965, %r21, %r964;
	add.s32 	%r966, %r22, %r965;
	add.s32 	%r967, %r23, %r966;
	add.s32 	%r968, %r24, %r967;
	add.s32 	%r969, %r25, %r968;
	add.s32 	%r970, %r26, %r969;
	add.s32 	%r971, %r27, %r970;
	add.s32 	%r972, %r28, %r971;
	add.s32 	%r973, %r29, %r972;
	add.s32 	%r974, %r30, %r973;
	bar.sync 	0;
	st.shared.v2.u32 	[%r8], {%r953, %r954};
	st.shared.v2.u32 	[%r8+8], {%r955, %r956};
	st.shared.v2.u32 	[%r8+16], {%r957, %r958};
	st.shared.v2.u32 	[%r8+24], {%r959, %r960};
	st.shared.v2.u32 	[%r8+32], {%r961, %r962};
	st.shared.v2.u32 	[%r8+40], {%r963, %r964};
	st.shared.v2.u32 	[%r8+48], {%r965, %r966};
	st.shared.v2.u32 	[%r8+56], {%r967, %r968};
	st.shared.v2.u32 	[%r8+64], {%r969, %r970};
	st.shared.v2.u32 	[%r8+72], {%r971, %r972};
	st.shared.v2.u32 	[%r8+80], {%r973, %r974};
	bar.warp.sync 	-1;
	ld.shared.u32 	%r975, [%r7];
	ld.shared.u32 	%r976, [%r7+128];
	ld.shared.u32 	%r977, [%r7+256];
	ld.shared.u32 	%r978, [%r7+384];
	ld.shared.u32 	%r979, [%r7+512];
	ld.shared.u32 	%r980, [%r7+640];
	ld.shared.u32 	%r981, [%r7+768];
	ld.shared.u32 	%r982, [%r7+896];
	ld.shared.u32 	%r983, [%r7+1024];
	ld.shared.u32 	%r984, [%r7+1152];
	ld.shared.u32 	%r985, [%r7+1280];
	ld.shared.u32 	%r986, [%r7+1408];
	ld.shared.u32 	%r987, [%r7+1536];
	ld.shared.u32 	%r988, [%r7+1664];
	ld.shared.u32 	%r989, [%r7+1792];
	ld.shared.u32 	%r990, [%r7+1920];
	ld.shared.u32 	%r991, [%r7+2048];
	ld.shared.u32 	%r992, [%r7+2176];
	ld.shared.u32 	%r993, [%r7+2304];
	ld.shared.u32 	%r994, [%r7+2432];
	ld.shared.u32 	%r995, [%r7+2560];
	ld.shared.u32 	%r996, [%r7+2688];
	add.s64 	%rd54, %rd3, %rd39;
	st.global.u32 	[%rd54], %r975;
	st.global.u32 	[%rd54+128], %r976;
	st.global.u32 	[%rd54+256], %r977;
	st.global.u32 	[%rd54+384], %r978;
	st.global.u32 	[%rd54+512], %r979;
	st.global.u32 	[%rd54+640], %r980;
	st.global.u32 	[%rd54+768], %r981;
	st.global.u32 	[%rd54+896], %r982;
	st.global.u32 	[%rd54+1024], %r983;
	st.global.u32 	[%rd54+1152], %r984;
	st.global.u32 	[%rd54+1280], %r985;
	st.global.u32 	[%rd54+1408], %r986;
	st.global.u32 	[%rd54+1536], %r987;
	st.global.u32 	[%rd54+1664], %r988;
	st.global.u32 	[%rd54+1792], %r989;
	st.global.u32 	[%rd54+1920], %r990;
	st.global.u32 	[%rd54+2048], %r991;
	st.global.u32 	[%rd54+2176], %r992;
	st.global.u32 	[%rd54+2304], %r993;
	st.global.u32 	[%rd54+2432], %r994;
	st.global.u32 	[%rd54+2560], %r995;
	st.global.u32 	[%rd54+2688], %r996;
	bra.uni 	$L__BB29_140;
$L__BB29_26:
	setp.eq.s32 	%p2, %r3, 0;
	@%p2 bra 	$L__BB29_140;
	mul.wide.u32 	%rd15, %r2, 4;
	add.s64 	%rd16, %rd1, %rd15;
	mov.u32 	%r82, %tid.x;
	ld.global.u32 	%r1034, [%rd16];
	and.b32  	%r236, %r82, 31;
	and.b32  	%r237, %r82, 992;
	mul.lo.s32 	%r238, %r237, 22;
	or.b32  	%r84, %r238, %r236;
	setp.ge.u32 	%p3, %r84, %r3;
	shl.b32 	%r239, %r84, 2;
	cvt.u64.u32 	%rd17, %r239;
	add.s64 	%rd9, %rd16, %rd17;
	mov.u32 	%r1013, %r1034;
	@%p3 bra 	$L__BB29_29;
	ld.global.u32 	%r1013, [%rd9];
$L__BB29_29:
	add.s32 	%r240, %r84, 32;
	setp.ge.u32 	%p4, %r240, %r3;
	mov.u32 	%r1014, %r1034;
	@%p4 bra 	$L__BB29_31;
	ld.global.u32 	%r1014, [%rd9+128];
$L__BB29_31:
	add.s32 	%r89, %r84, 64;
	setp.ge.u32 	%p5, %r89, %r3;
	mov.u32 	%r1015, %r1034;
	@%p5 bra 	$L__BB29_33;
	ld.global.u32 	%r1015, [%rd9+256];
$L__BB29_33:
	add.s32 	%r92, %r84, 96;
	setp.ge.u32 	%p6, %r92, %r3;
	mov.u32 	%r1016, %r1034;
	@%p6 bra 	$L__BB29_35;
	ld.global.u32 	%r1016, [%rd9+384];
$L__BB29_35:
	add.s32 	%r241, %r84, 128;
	setp.ge.u32 	%p7, %r241, %r3;
	mov.u32 	%r1017, %r1034;
	@%p7 bra 	$L__BB29_37;
	ld.global.u32 	%r1017, [%rd9+512];
$L__BB29_37:
	add.s32 	%r242, %r84, 160;
	setp.ge.u32 	%p8, %r242, %r3;
	mov.u32 	%r1018, %r1034;
	@%p8 bra 	$L__BB29_39;
	ld.global.u32 	%r1018, [%rd9+640];
$L__BB29_39:
	add.s32 	%r243, %r84, 192;
	setp.ge.u32 	%p9, %r243, %r3;
	mov.u32 	%r1019, %r1034;
	@%p9 bra 	$L__BB29_41;
	ld.global.u32 	%r1019, [%rd9+768];
$L__BB29_41:
	add.s32 	%r101, %r84, 224;
	setp.ge.u32 	%p10, %r101, %r3;
	mov.u32 	%r1020, %r1034;
	@%p10 bra 	$L__BB29_43;
	ld.global.u32 	%r1020, [%rd9+896];
$L__BB29_43:
	add.s32 	%r244, %r84, 256;
	setp.ge.u32 	%p11, %r244, %r3;
	mov.u32 	%r1021, %r1034;
	@%p11 bra 	$L__BB29_45;
	ld.global.u32 	%r1021, [%rd9+1024];
$L__BB29_45:
	add.s32 	%r245, %r84, 288;
	setp.ge.u32 	%p12, %r245, %r3;
	mov.u32 	%r1022, %r1034;
	@%p12 bra 	$L__BB29_47;
	ld.global.u32 	%r1022, [%rd9+1152];
$L__BB29_47:
	add.s32 	%r246, %r84, 320;
	setp.ge.u32 	%p13, %r246, %r3;
	mov.u32 	%r1023, %r1034;
	@%p13 bra 	$L__BB29_49;
	ld.global.u32 	%r1023, [%rd9+1280];
$L__BB29_49:
	add.s32 	%r110, %r84, 352;
	setp.ge.u32 	%p14, %r110, %r3;
	mov.u32 	%r1024, %r1034;
	@%p14 bra 	$L__BB29_51;
	ld.global.u32 	%r1024, [%rd9+1408];
$L__BB29_51:
	add.s32 	%r113, %r84, 384;
	setp.ge.u32 	%p15, %r113, %r3;
	mov.u32 	%r1025, %r1034;
	@%p15 bra 	$L__BB29_53;
	ld.global.u32 	%r1025, [%rd9+1536];
$L__BB29_53:
	add.s32 	%r116, %r84, 416;
	setp.ge.u32 	%p16, %r116, %r3;
	mov.u32 	%r1026, %r1034;
	@%p16 bra 	$L__BB29_55;
	ld.global.u32 	%r1026, [%rd9+1664];
$L__BB29_55:
	add.s32 	%r119, %r84, 448;
	setp.ge.u32 	%p17, %r119, %r3;
	mov.u32 	%r1027, %r1034;
	@%p17 bra 	$L__BB29_57;
	ld.global.u32 	%r1027, [%rd9+1792];
$L__BB29_57:
	add.s32 	%r247, %r84, 480;
	setp.ge.u32 	%p18, %r247, %r3;
	mov.u32 	%r1028, %r1034;
	@%p18 bra 	$L__BB29_59;
	ld.global.u32 	%r1028, [%rd9+1920];
$L__BB29_59:
	add.s32 	%r248, %r84, 512;
	setp.ge.u32 	%p19, %r248, %r3;
	mov.u32 	%r1029, %r1034;
	@%p19 bra 	$L__BB29_61;
	ld.global.u32 	%r1029, [%rd9+2048];
$L__BB29_61:
	add.s32 	%r126, %r84, 544;
	setp.ge.u32 	%p20, %r126, %r3;
	mov.u32 	%r1030, %r1034;
	@%p20 bra 	$L__BB29_63;
	ld.global.u32 	%r1030, [%rd9+2176];
$L__BB29_63:
	add.s32 	%r249, %r84, 576;
	setp.ge.u32 	%p21, %r249, %r3;
	mov.u32 	%r1031, %r1034;
	@%p21 bra 	$L__BB29_65;
	ld.global.u32 	%r1031, [%rd9+2304];
$L__BB29_65:
	add.s32 	%r131, %r84, 608;
	setp.ge.u32 	%p22, %r131, %r3;
	mov.u32 	%r1032, %r1034;
	@%p22 bra 	$L__BB29_67;
	ld.global.u32 	%r1032, [%rd9+2432];
$L__BB29_67:
	add.s32 	%r250, %r84, 640;
	setp.ge.u32 	%p23, %r250, %r3;
	mov.u32 	%r1033, %r1034;
	@%p23 bra 	$L__BB29_69;
	ld.global.u32 	%r1033, [%rd9+2560];
$L__BB29_69:
	add.s32 	%r251, %r84, 672;
	setp.ge.u32 	%p24, %r251, %r3;
	@%p24 bra 	$L__BB29_71;
	ld.global.u32 	%r1034, [%rd9+2688];
$L__BB29_71:
	// begin inline asm
	mov.u32 %r252, %laneid;
	// end inline asm
	shr.u32 	%r139, %r82, 5;
	mad.lo.s32 	%r253, %r139, 704, %r252;
	shl.b32 	%r254, %r253, 2;
	mov.u32 	%r255, _ZZN3cub18CUB_300001_SM_10006detail4scan16DeviceScanKernelINS2_10policy_hubIiiijN4cuda3std3__44plusIvEEE10Policy1000EPiN6thrust24THRUST_300001_SM_1000_NS6detail15normal_iteratorINSE_10device_ptrIiEEEENS0_13ScanTileStateIiLb1EEES9_NS0_8NullTypeEjiLb0ESM_EEvT0_T1_T2_iT3_T4_T5_E12temp_storage;
	add.s32 	%r140, %r255, %r254;
	st.shared.u32 	[%r140], %r1013;
	st.shared.u32 	[%r140+128], %r1014;
	st.shared.u32 	[%r140+256], %r1015;
	st.shared.u32 	[%r140+384], %r1016;
	st.shared.u32 	[%r140+512], %r1017;
	st.shared.u32 	[%r140+640], %r1018;
	st.shared.u32 	[%r140+768], %r1019;
	st.shared.u32 	[%r140+896], %r1020;
	st.shared.u32 	[%r140+1024], %r1021;
	st.shared.u32 	[%r140+1152], %r1022;
	st.shared.u32 	[%r140+1280], %r1023;
	st.shared.u32 	[%r140+1408], %r1024;
	st.shared.u32 	[%r140+1536], %r1025;
	st.shared.u32 	[%r140+1664], %r1026;
	st.shared.u32 	[%r140+1792], %r1027;
	st.shared.u32 	[%r140+1920], %r1028;
	st.shared.u32 	[%r140+2048], %r1029;
	st.shared.u32 	[%r140+2176], %r1030;
	st.shared.u32 	[%r140+2304], %r1031;
	st.shared.u32 	[%r140+2432], %r1032;
	st.shared.u32 	[%r140+2560], %r1033;
	st.shared.u32 	[%r140+2688], %r1034;
	bar.warp.sync 	-1;
	mad.lo.s32 	%r141, %r252, 84, %r140;
	ld.shared.v2.u32 	{%r142, %r143}, [%r141];
	ld.shared.v2.u32 	{%r144, %r145}, [%r141+8];
	ld.shared.v2.u32 	{%r146, %r147}, [%r141+16];
	ld.shared.v2.u32 	{%r148, %r149}, [%r141+24];
	ld.shared.v2.u32 	{%r150, %r151}, [%r141+32];
	ld.shared.v2.u32 	{%r152, %r153}, [%r141+40];
	ld.shared.v2.u32 	{%r154, %r155}, [%r141+48];
	ld.shared.v2.u32 	{%r156, %r157}, [%r141+56];
	ld.shared.v2.u32 	{%r158, %r159}, [%r141+64];
	ld.shared.v2.u32 	{%r160, %r161}, [%r141+72];
	ld.shared.v2.u32 	{%r162, %r163}, [%r141+80];
	bar.sync 	0;
	setp.ne.s32 	%p25, %r998, 0;
	@%p25 bra 	$L__BB29_75;
	add.s32 	%r485, %r143, %r142;
	add.s32 	%r486, %r144, %r485;
	add.s32 	%r487, %r145, %r486;
	add.s32 	%r488, %r146, %r487;
	add.s32 	%r489, %r147, %r488;
	add.s32 	%r490, %r148, %r489;
	add.s32 	%r491, %r149, %r490;
	add.s32 	%r492, %r150, %r491;
	add.s32 	%r493, %r151, %r492;
	add.s32 	%r494, %r152, %r493;
	add.s32 	%r495, %r153, %r494;
	add.s32 	%r496, %r154, %r495;
	add.s32 	%r497, %r155, %r496;
	add.s32 	%r498, %r156, %r497;
	add.s32 	%r499, %r157, %r498;
	add.s32 	%r500, %r158, %r499;
	add.s32 	%r501, %r159, %r500;
	add.s32 	%r502, %r160, %r501;
	add.s32 	%r503, %r161, %r502;
	add.s32 	%r504, %r162, %r503;
	add.s32 	%r459, %r163, %r504;
	mov.b32 	%r457, 1;
	mov.b32 	%r482, 0;
	mov.b32 	%r484, -1;
	// begin inline asm
	{  .reg .s32 r0;  .reg .pred p;  shfl.sync.up.b32 r0|p, %r459, %r457, %r482, %r484;  @p add.s32 r0, r0, %r459;  mov.s32 %r455, r0;}
	// end inline asm
	mov.b32 	%r463, 2;
	// begin inline asm
	{  .reg .s32 r0;  .reg .pred p;  shfl.sync.up.b32 r0|p, %r455, %r463, %r482, %r484;  @p add.s32 r0, r0, %r455;  mov.s32 %r461, r0;}
	// end inline asm
	mov.b32 	%r469, 4;
	// begin inline asm
	{  .reg .s32 r0;  .reg .pred p;  shfl.sync.up.b32 r0|p, %r461, %r469, %r482, %r484;  @p add.s32 r0, r0, %r461;  mov.s32 %r467, r0;}
	// end inline asm
	mov.b32 	%r475, 8;
	// begin inline asm
	{  .reg .s32 r0;  .reg .pred p;  shfl.sync.up.b32 r0|p, %r467, %r475, %r482, %r484;  @p add.s32 r0, r0, %r467;  mov.s32 %r473, r0;}
	// end inline asm
	mov.b32 	%r481, 16;
	// begin inline asm
	{  .reg .s32 r0;  .reg .pred p;  shfl.sync.up.b32 r0|p, %r473, %r481, %r482, %r484;  @p add.s32 r0, r0, %r473;  mov.s32 %r479, r0;}
	// end inline asm
	setp.ne.s32 	%p67, %r252, 31;
	@%p67 bra 	$L__BB29_74;
	shl.b32 	%r505, %r139, 2;
	mov.u32 	%r506, _ZZN3cub18CUB_300001_SM_10006detail4scan16DeviceScanKernelINS2_10policy_hubIiiijN4cuda3std3__44plusIvEEE10Policy1000EPiN6thrust24THRUST_300001_SM_1000_NS6detail15normal_iteratorINSE_10device_ptrIiEEEENS0_13ScanTileStateIiLb1EEES9_NS0_8NullTypeEjiLb0ESM_EEvT0_T1_T2_iT3_T4_T5_E12temp_storage;
	add.s32 	%r507, %r506, %r505;
	st.shared.u32 	[%r507+16], %r479;
$L__BB29_74:
	sub.s32 	%r508, %r479, %r459;
	bar.sync 	0;
	ld.shared.v4.u32 	{%r509, %r510, %r511, %r512}, [_ZZN3cub18CUB_300001_SM_10006detail4scan16DeviceScanKernelINS2_10policy_hubIiiijN4cuda3std3__44plusIvEEE10Policy1000EPiN6thrust24THRUST_300001_SM_1000_NS6detail15normal_iteratorINSE_10device_ptrIiEEEENS0_13ScanTileStateIiLb1EEES9_NS0_8NullTypeEjiLb0ESM_EEvT0_T1_T2_iT3_T4_T5_E12temp_storage+16];
	add.s32 	%r513, %r510, %r509;
	setp.eq.s32 	%p68, %r139, 2;
	selp.b32 	%r514, %r513, %r509, %p68;
	add.s32 	%r515, %r513, %r511;
	setp.eq.s32 	%p69, %r139, 3;
	selp.b32 	%r516, %r515, %r514, %p69;
	add.s32 	%r517, %r515, %r512;
	setp.eq.s32 	%p70, %r139, 4;
	selp.b32 	%r518, %r517, %r516, %p70;
	ld.shared.v4.u32 	{%r519, %r520, %r521, %r522}, [_ZZN3cub18CUB_300001_SM_10006detail4scan16DeviceScanKernelINS2_10policy_hubIiiijN4cuda3std3__44plusIvEEE10Policy1000EPiN6thrust24THRUST_300001_SM_1000_NS6detail15normal_iteratorINSE_10device_ptrIiEEEENS0_13ScanTileStateIiLb1EEES9_NS0_8NullTypeEjiLb0ESM_EEvT0_T1_T2_iT3_T4_T5_E12temp_storage+32];
	add.s32 	%r523, %r517, %r519;
	setp.eq.s32 	%p71, %r139, 5;
	selp.b32 	%r524, %r523, %r518, %p71;
	add.s32 	%r525, %r523, %r520;
	setp.eq.s32 	%p72, %r139, 6;
	selp.b32 	%r526, %r525, %r524, %p72;
	add.s32 	%r527, %r525, %r521;
	setp.eq.s32 	%p73, %r139, 7;
	selp.b32 	%r528, %r527, %r526, %p73;
	add.s32 	%r529, %r527, %r522;
	setp.eq.s32 	%p74, %r139, 8;
	selp.b32 	%r530, %r529, %r528, %p74;
	.pragma "used_bytes_mask 4095";
	ld.shared.v4.u32 	{%r531, %r532, %r533, %r534}, [_ZZN3cub18CUB_300001_SM_10006detail4scan16DeviceScanKernelINS2_10policy_hubIiiijN4cuda3std3__44plusIvEEE10Policy1000EPiN6thrust24THRUST_300001_SM_1000_NS6detail15normal_iteratorINSE_10device_ptrIiEEEENS0_13ScanTileStateIiLb1EEES9_NS0_8NullTypeEjiLb0ESM_EEvT0_T1_T2_iT3_T4_T5_E12temp_storage+48];
	add.s32 	%r535, %r529, %r531;
	setp.eq.s32 	%p75, %r139, 9;
	selp.b32 	%r536, %r535, %r530, %p75;
	add.s32 	%r537, %r535, %r532;
	setp.eq.s32 	%p76, %r139, 10;
	selp.b32 	%r538, %r537, %r536, %p76;
	add.s32 	%r539, %r537, %r533;
	setp.eq.s32 	%p77, %r139, 11;
	selp.b32 	%r540, %r539, %r538, %p77;
	setp.lt.u32 	%p78, %r82, 32;
	setp.eq.s32 	%p79, %r252, 0;
	selp.b32 	%r541, 0, %r508, %p79;
	add.s32 	%r542, %r540, %r541;
	selp.b32 	%r543, %r508, %r542, %p78;
	setp.eq.s32 	%p80, %r82, 0;
	selp.b32 	%r1049, 0, %r543, %p80;
	bra.uni 	$L__BB29_94;
$L__BB29_75:
	add.s32 	%r286, %r143, %r142;
	add.s32 	%r287, %r144, %r286;
	add.s32 	%r288, %r145, %r287;
	add.s32 	%r289, %r146, %r288;
	add.s32 	%r290, %r147, %r289;
	add.s32 	%r291, %r148, %r290;
	add.s32 	%r292, %r149, %r291;
	add.s32 	%r293, %r150, %r292;
	add.s32 	%r294, %r151, %r293;
	add.s32 	%r295, %r152, %r294;
	add.s32 	%r296, %r153, %r295;
	add.s32 	%r297, %r154, %r296;
	add.s32 	%r298, %r155, %r297;
	add.s32 	%r299, %r156, %r298;
	add.s32 	%r300, %r157, %r299;
	add.s32 	%r301, %r158, %r300;
	add.s32 	%r302, %r159, %r301;
	add.s32 	%r303, %r160, %r302;
	add.s32 	%r304, %r161, %r303;
	add.s32 	%r305, %r162, %r304;
	add.s32 	%r260, %r163, %r305;
	mov.b32 	%r258, 1;
	mov.b32 	%r283, 0;
	mov.b32 	%r285, -1;
	// begin inline asm
	{  .reg .s32 r0;  .reg .pred p;  shfl.sync.up.b32 r0|p, %r260, %r258, %r283, %r285;  @p add.s32 r0, r0, %r260;  mov.s32 %r256, r0;}
	// end inline asm
	mov.b32 	%r264, 2;
	// begin inline asm
	{  .reg .s32 r0;  .reg .pred p;  shfl.sync.up.b32 r0|p, %r256, %r264, %r283, %r285;  @p add.s32 r0, r0, %r256;  mov.s32 %r262, r0;}
	// end inline asm
	mov.b32 	%r270, 4;
	// begin inline asm
	{  .reg .s32 r0;  .reg .pred p;  shfl.sync.up.b32 r0|p, %r262, %r270, %r283, %r285;  @p add.s32 r0, r0, %r262;  mov.s32 %r268, r0;}
	// end inline asm
	mov.b32 	%r276, 8;
	// begin inline asm
	{  .reg .s32 r0;  .reg .pred p;  shfl.sync.up.b32 r0|p, %r268, %r276, %r283, %r285;  @p add.s32 r0, r0, %r268;  mov.s32 %r274, r0;}
	// end inline asm
	mov.b32 	%r282, 16;
	// begin inline asm
	{  .reg .s32 r0;  .reg .pred p;  shfl.sync.up.b32 r0|p, %r274, %r282, %r283, %r285;  @p add.s32 r0, r0, %r274;  mov.s32 %r280, r0;}
	// end inline asm
	setp.ne.s32 	%p26, %r252, 31;
	@%p26 bra 	$L__BB29_77;
	shl.b32 	%r306, %r139, 2;
	mov.u32 	%r307, _ZZN3cub18CUB_300001_SM_10006detail4scan16DeviceScanKernelINS2_10policy_hubIiiijN4cuda3std3__44plusIvEEE10Policy1000EPiN6thrust24THRUST_300001_SM_1000_NS6detail15normal_iteratorINSE_10device_ptrIiEEEENS0_13ScanTileStateIiLb1EEES9_NS0_8NullTypeEjiLb0ESM_EEvT0_T1_T2_iT3_T4_T5_E12temp_storage;
	add.s32 	%r308, %r307, %r306;
	st.shared.u32 	[%r308+16], %r280;
$L__BB29_77:
	sub.s32 	%r309, %r280, %r260;
	bar.sync 	0;
	ld.shared.v4.u32 	{%r310, %r311, %r312, %r313}, [_ZZN3cub18CUB_300001_SM_10006detail4scan16DeviceScanKernelINS2_10policy_hubIiiijN4cuda3std3__44plusIvEEE10Policy1000EPiN6thrust24THRUST_300001_SM_1000_NS6detail15normal_iteratorINSE_10device_ptrIiEEEENS0_13ScanTileStateIiLb1EEES9_NS0_8NullTypeEjiLb0ESM_EEvT0_T1_T2_iT3_T4_T5_E12temp_storage+16];
	add.s32 	%r314, %r311, %r310;
	setp.eq.s32 	%p27, %r139, 2;
	selp.b32 	%r315, %r314, %r310, %p27;
	add.s32 	%r316, %r314, %r312;
	setp.eq.s32 	%p28, %r139, 3;
	selp.b32 	%r317, %r316, %r315, %p28;
	add.s32 	%r318, %r316, %r313;
	setp.eq.s32 	%p29, %r139, 4;
	selp.b32 	%r319, %r318, %r317, %p29;
	ld.shared.v4.u32 	{%r320, %r321, %r322, %r323}, [_ZZN3cub18CUB_300001_SM_10006detail4scan16DeviceScanKernelINS2_10policy_hubIiiijN4cuda3std3__44plusIvEEE10Policy1000EPiN6thrust24THRUST_300001_SM_1000_NS6detail15normal_iteratorINSE_10device_ptrIiEEEENS0_13ScanTileStateIiLb1EEES9_NS0_8NullTypeEjiLb0ESM_EEvT0_T1_T2_iT3_T4_T5_E12temp_storage+32];
	add.s32 	%r324, %r318, %r320;
	setp.eq.s32 	%p30, %r139, 5;
	selp.b32 	%r325, %r324, %r319, %p30;
	add.s32 	%r326, %r324, %r321;
	setp.eq.s32 	%p31, %r139, 6;
	selp.b32 	%r327, %r326, %r325, %p31;
	add.s32 	%r328, %r326, %r322;
	setp.eq.s32 	%p32, %r139, 7;
	selp.b32 	%r329, %r328, %r327, %p32;
	add.s32 	%r330, %r328, %r323;
	setp.eq.s32 	%p33, %r139, 8;
	selp.b32 	%r331, %r330, %r329, %p33;
	ld.shared.v4.u32 	{%r332, %r333, %r334, %r335}, [_ZZN3cub18CUB_300001_SM_10006detail4scan16DeviceScanKernelINS2_10policy_hubIiiijN4cuda3std3__44plusIvEEE10Policy1000EPiN6thrust24THRUST_300001_SM_1000_NS6detail15normal_iteratorINSE_10device_ptrIiEEEENS0_13ScanTileStateIiLb1EEES9_NS0_8NullTypeEjiLb0ESM_EEvT0_T1_T2_iT3_T4_T5_E12temp_storage+48];
	add.s32 	%r336, %r330, %r332;
	setp.eq.s32 	%p34, %r139, 9;
	selp.b32 	%r337, %r336, %r331, %p34;
	add.s32 	%r338, %r336, %r333;
	setp.eq.s32 	%p35, %r139, 10;
	selp.b32 	%r339, %r338, %r337, %p35;
	add.s32 	%r340, %r338, %r334;
	setp.eq.s32 	%p36, %r139, 11;
	selp.b32 	%r341, %r340, %r339, %p36;
	add.s32 	%r169, %r340, %r335;
	setp.gt.u32 	%p37, %r82, 31;
	setp.lt.u32 	%p38, %r82, 32;
	setp.eq.s32 	%p39, %r252, 0;
	selp.b32 	%r342, 0, %r309, %p39;
	add.s32 	%r1048, %r341, %r342;
	selp.b32 	%r171, %r309, %r1048, %p38;
	@%p37 bra 	$L__BB29_93;
	setp.ne.s32 	%p40, %r82, 0;
	mul.wide.s32 	%rd18, %r998, 8;
	add.s64 	%rd10, %rd2, %rd18;
	@%p40 bra 	$L__BB29_80;
	st.shared.u32 	[_ZZN3cub18CUB_300001_SM_10006detail4scan16DeviceScanKernelINS2_10policy_hubIiiijN4cuda3std3__44plusIvEEE10Policy1000EPiN6thrust24THRUST_300001_SM_1000_NS6detail15normal_iteratorINSE_10device_ptrIiEEEENS0_13ScanTileStateIiLb1EEES9_NS0_8NullTypeEjiLb0ESM_EEvT0_T1_T2_iT3_T4_T5_E12temp_storage+12], %r169;
	add.s64 	%rd19, %rd10, 256;
	mov.b32 	%r343, 100;
	// begin inline asm
	st.relaxed.gpu.v2.u32 [%rd19], {%r343, %r169};
	// end inline asm
$L__BB29_80:
	not.b32 	%r349, %r82;
	add.s32 	%r1043, %r998, %r349;
	mov.b32 	%r345, 830;
	// begin inline asm
	nanosleep.u32 %r345;
	// end inline asm
	mul.wide.s32 	%rd21, %r1043, 8;
	add.s64 	%rd22, %rd2, %rd21;
	add.s64 	%rd20, %rd22, 256;
	// begin inline asm
	ld.relaxed.gpu.v2.u32 {%r1045, %r1037}, [%rd20];
	// end inline asm
	mov.b32 	%r1038, 952;
$L__BB29_81:
	setp.eq.s32 	%p41, %r1045, 99;
	mov.b32 	%r350, -1;
	vote.sync.any.pred 	%p42, %p41, %r350;
	not.pred 	%p43, %p42;
	@%p43 bra 	$L__BB29_83;
	mul.lo.s32 	%r453, %r998, 16807;
	and.b32  	%r998, %r453, 2147483647;
	add.s32 	%r454, %r1038, 1;
	rem.u32 	%r450, %r998, %r454;
	// begin inline asm
	nanosleep.u32 %r450;
	// end inline asm
	shr.u32 	%r1038, %r1038, 1;
	// begin inline asm
	ld.relaxed.gpu.v2.u32 {%r1045, %r1037}, [%rd20];
	// end inline asm
	bra.uni 	$L__BB29_81;
$L__BB29_83:
	setp.eq.s32 	%p44, %r1045, 101;
	mov.b32 	%r377, -1;
	vote.sync.ballot.b32 	%r379, %p44, %r377;
	// begin inline asm
	mov.u32 %r352, %lanemask_ge;
	// end inline asm
	and.b32  	%r380, %r379, %r352;
	or.b32  	%r381, %r380, -2147483648;
	add.s32 	%r382, %r381, -1;
	not.b32 	%r383, %r381;
	and.b32  	%r384, %r383, %r382;
	popc.b32 	%r356, %r384;
	mov.b32 	%r355, 1;
	// begin inline asm
	shfl.sync.down.b32 %r353, %r1037, %r355, %r356, %r377;
	// end inline asm
	setp.lt.s32 	%p46, %r252, %r356;
	selp.b32 	%r385, %r353, 0, %p46;
	add.s32 	%r359, %r385, %r1037;
	mov.b32 	%r360, 2;
	// begin inline asm
	shfl.sync.down.b32 %r358, %r359, %r360, %r356, %r377;
	// end inline asm
	add.s32 	%r386, %r252, 2;
	setp.gt.s32 	%p47, %r386, %r356;
	selp.b32 	%r387, 0, %r358, %p47;
	add.s32 	%r364, %r359, %r387;
	mov.b32 	%r365, 4;
	// begin inline asm
	shfl.sync.down.b32 %r363, %r364, %r365, %r356, %r377;
	// end inline asm
	add.s32 	%r388, %r252, 4;
	setp.gt.s32 	%p48, %r388, %r356;
	selp.b32 	%r389, 0, %r363, %p48;
	add.s32 	%r369, %r364, %r389;
	mov.b32 	%r370, 8;
	// begin inline asm
	shfl.sync.down.b32 %r368, %r369, %r370, %r356, %r377;
	// end inline asm
	add.s32 	%r390, %r252, 8;
	setp.gt.s32 	%p49, %r390, %r356;
	selp.b32 	%r391, 0, %r368, %p49;
	add.s32 	%r374, %r369, %r391;
	mov.b32 	%r375, 16;
	// begin inline asm
	shfl.sync.down.b32 %r373, %r374, %r375, %r356, %r377;
	// end inline asm
	add.s32 	%r392, %r252, 16;
	setp.gt.s32 	%p50, %r392, %r356;
	selp.b32 	%r393, 0, %r373, %p50;
	add.s32 	%r1041, %r374, %r393;
	add.s64 	%rd11, %rd2, 256;
	mov.b32 	%r1039, 952;
$L__BB29_84:
	setp.ne.s32 	%p51, %r1045, 101;
	mov.b32 	%r394, -1;
	vote.sync.all.pred 	%p52, %p51, %r394;
	not.pred 	%p53, %p52;
	@%p53 bra 	$L__BB29_89;
	shr.u32 	%r1039, %r1039, 1;
	mul.wide.s32 	%rd25, %r1043, 8;
	add.s64 	%rd26, %rd11, %rd25;
	add.s64 	%rd24, %rd26, -256;
	// begin inline asm
	ld.relaxed.gpu.v2.u32 {%r1045, %r1046}, [%rd24];
	// end inline asm
	mov.u32 	%r1047, %r1039;
$L__BB29_86:
	setp.eq.s32 	%p57, %r1045, 99;
	mov.b32 	%r402, -1;
	vote.sync.any.pred 	%p58, %p57, %r402;
	not.pred 	%p59, %p58;
	@%p59 bra 	$L__BB29_88;
	mul.lo.s32 	%r448, %r998, 16807;
	and.b32  	%r998, %r448, 2147483647;
	add.s32 	%r449, %r1047, 1;
	rem.u32 	%r445, %r998, %r449;
	// begin inline asm
	nanosleep.u32 %r445;
	// end inline asm
	shr.u32 	%r1047, %r1047, 1;
	// begin inline asm
	ld.relaxed.gpu.v2.u32 {%r1045, %r1046}, [%rd24];
	// end inline asm
	bra.uni 	$L__BB29_86;
$L__BB29_88:
	setp.eq.s32 	%p60, %r1045, 101;
	mov.b32 	%r428, -1;
	vote.sync.ballot.b32 	%r429, %p60, %r428;
	and.b32  	%r430, %r429, %r352;
	or.b32  	%r431, %r430, -2147483648;
	add.s32 	%r432, %r431, -1;
	not.b32 	%r433, %r431;
	and.b32  	%r434, %r433, %r432;
	popc.b32 	%r407, %r434;
	mov.b32 	%r406, 1;
	// begin inline asm
	shfl.sync.down.b32 %r404, %r1046, %r406, %r407, %r428;
	// end inline asm
	setp.lt.s32 	%p62, %r252, %r407;
	selp.b32 	%r435, %r404, 0, %p62;
	add.s32 	%r410, %r435, %r1046;
	mov.b32 	%r411, 2;
	// begin inline asm
	shfl.sync.down.b32 %r409, %r410, %r411, %r407, %r428;
	// end inline asm
	add.s32 	%r436, %r252, 2;
	setp.gt.s32 	%p63, %r436, %r407;
	selp.b32 	%r437, 0, %r409, %p63;
	add.s32 	%r415, %r410, %r437;
	mov.b32 	%r416, 4;
	// begin inline asm
	shfl.sync.down.b32 %r414, %r415, %r416, %r407, %r428;
	// end inline asm
	add.s32 	%r438, %r252, 4;
	setp.gt.s32 	%p64, %r438, %r407;
	selp.b32 	%r439, 0, %r414, %p64;
	add.s32 	%r420, %r415, %r439;
	mov.b32 	%r421, 8;
	// begin inline asm
	shfl.sync.down.b32 %r419, %r420, %r421, %r407, %r428;
	// end inline asm
	add.s32 	%r440, %r252, 8;
	setp.gt.s32 	%p65, %r440, %r407;
	selp.b32 	%r441, 0, %r419, %p65;
	add.s32 	%r425, %r420, %r441;
	mov.b32 	%r426, 16;
	// begin inline asm
	shfl.sync.down.b32 %r424, %r425, %r426, %r407, %r428;
	// end inline asm
	add.s32 	%r442, %r252, 16;
	setp.gt.s32 	%p66, %r442, %r407;
	selp.b32 	%r443, 0, %r424, %p66;
	add.s32 	%r444, %r443, %r1041;
	add.s32 	%r1041, %r444, %r425;
	add.s32 	%r1043, %r1043, -32;
	bra.uni 	$L__BB29_84;
$L__BB29_89:
	@%p40 bra 	$L__BB29_91;
	add.s32 	%r397, %r1041, %r169;
	add.s64 	%rd23, %rd10, 256;
	mov.b32 	%r396, 101;
	// begin inline asm
	st.relaxed.gpu.v2.u32 [%rd23], {%r396, %r397};
	// end inline asm
	st.shared.u32 	[_ZZN3cub18CUB_300001_SM_10006detail4scan16DeviceScanKernelINS2_10policy_hubIiiijN4cuda3std3__44plusIvEEE10Policy1000EPiN6thrust24THRUST_300001_SM_1000_NS6detail15normal_iteratorINSE_10device_ptrIiEEEENS0_13ScanTileStateIiLb1EEES9_NS0_8NullTypeEjiLb0ESM_EEvT0_T1_T2_iT3_T4_T5_E12temp_storage+4], %r1041;
	st.shared.u32 	[_ZZN3cub18CUB_300001_SM_10006detail4scan16DeviceScanKernelINS2_10policy_hubIiiijN4cuda3std3__44plusIvEEE10Policy1000EPiN6thrust24THRUST_300001_SM_1000_NS6detail15normal_iteratorINSE_10device_ptrIiEEEENS0_13ScanTileStateIiLb1EEES9_NS0_8NullTypeEjiLb0ESM_EEvT0_T1_T2_iT3_T4_T5_E12temp_storage+8], %r397;
$L__BB29_91:
	setp.ne.s32 	%p55, %r252, 0;
	mov.u32 	%r1048, %r171;
	@%p55 bra 	$L__BB29_93;
	st.shared.u32 	[_ZZN3cub18CUB_300001_SM_10006detail4scan16DeviceScanKernelINS2_10policy_hubIiiijN4cuda3std3__44plusIvEEE10Policy1000EPiN6thrust24THRUST_300001_SM_1000_NS6detail15normal_iteratorINSE_10device_ptrIiEEEENS0_13ScanTileStateIiLb1EEES9_NS0_8NullTypeEjiLb0ESM_EEvT0_T1_T2_iT3_T4_T5_E12temp_storage+76], %r1041;
	mov.u32 	%r1048, %r1041;
$L__BB29_93:
	bar.sync 	0;
	setp.eq.s32 	%p56, %r82, 0;
	ld.shared.u32 	%r398, [_ZZN3cub18CUB_300001_SM_10006detail4scan16DeviceScanKernelINS2_10policy_hubIiiijN4cuda3std3__44plusIvEEE10Policy1000EPiN6thrust24THRUST_300001_SM_1000_NS6detail15normal_iteratorINSE_10device_ptrIiEEEENS0_13ScanTileStateIiLb1EEES9_NS0_8NullTypeEjiLb0ESM_EEvT0_T1_T2_iT3_T4_T5_E12temp_storage+76];
	selp.b32 	%r399, 0, %r398, %p56;
	add.s32 	%r1049, %r399, %r1048;
$L__BB29_94:
	add.s32 	%r544, %r1049, %r142;
	add.s32 	%r545, %r143, %r544;
	add.s32 	%r546, %r144, %r545;
	add.s32 	%r547, %r145, %r546;
	add.s32 	%r548, %r146, %r547;
	add.s32 	%r549, %r147, %r548;
	add.s32 	%r550, %r148, %r549;
	add.s32 	%r551, %r149, %r550;
	add.s32 	%r552, %r150, %r551;
	add.s32 	%r553, %r151, %r552;
	add.s32 	%r554, %r152, %r553;
	add.s32 	%r555, %r153, %r554;
	add.s32 	%r556, %r154, %r555;
	add.s32 	%r557, %r155, %r556;
	add.s32 	%r558, %r156, %r557;
	add.s32 	%r559, %r157, %r558;
	add.s32 	%r560, %r158, %r559;
	add.s32 	%r561, %r159, %r560;
	add.s32 	%r562, %r160, %r561;
	add.s32 	%r563, %r161, %r562;
	add.s32 	%r564, %r162, %r563;
	add.s32 	%r565, %r163, %r564;
	bar.sync 	0;
	st.shared.v2.u32 	[%r141], {%r544, %r545};
	st.shared.v2.u32 	[%r141+8], {%r546, %r547};
	st.shared.v2.u32 	[%r141+16], {%r548, %r549};
	st.shared.v2.u32 	[%r141+24], {%r550, %r551};
	st.shared.v2.u32 	[%r141+32], {%r552, %r553};
	st.shared.v2.u32 	[%r141+40], {%r554, %r555};
	st.shared.v2.u32 	[%r141+48], {%r556, %r557};
	st.shared.v2.u32 	[%r141+56], {%r558, %r559};
	st.shared.v2.u32 	[%r141+64], {%r560, %r561};
	st.shared.v2.u32 	[%r141+72], {%r562, %r563};
	st.shared.v2.u32 	[%r141+80], {%r564, %r565};
	bar.warp.sync 	-1;
	ld.shared.u32 	%r210, [%r140];
	ld.shared.u32 	%r211, [%r140+128];
	ld.shared.u32 	%r212, [%r140+256];
	ld.shared.u32 	%r213, [%r140+384];
	ld.shared.u32 	%r214, [%r140+512];
	ld.shared.u32 	%r215, [%r140+640];
	ld.shared.u32 	%r216, [%r140+768];
	ld.shared.u32 	%r217, [%r140+896];
	ld.shared.u32 	%r218, [%r140+1024];
	ld.shared.u32 	%r219, [%r140+1152];
	ld.shared.u32 	%r220, [%r140+1280];
	ld.shared.u32 	%r221, [%r140+1408];
	ld.shared.u32 	%r222, [%r140+1536];
	ld.shared.u32 	%r223, [%r140+1664];
	ld.shared.u32 	%r224, [%r140+1792];
	ld.shared.u32 	%r225, [%r140+1920];
	ld.shared.u32 	%r226, [%r140+2048];
	ld.shared.u32 	%r227, [%r140+2176];
	ld.shared.u32 	%r228, [%r140+2304];
	ld.shared.u32 	%r229, [%r140+2432];
	ld.shared.u32 	%r230, [%r140+2560];
	ld.shared.u32 	%r231, [%r140+2688];
	setp.ne.s32 	%p81, %r82, 0;
	@%p81 bra 	$L__BB29_96;
	st.volatile.shared.u32 	[_ZZN3cub18CUB_300001_SM_10006detail4scan16DeviceScanKernelINS2_10policy_hubIiiijN4cuda3std3__44plusIvEEE10Policy1000EPiN6thrust24THRUST_300001_SM_1000_NS6detail15normal_iteratorINSE_10device_ptrIiEEEENS0_13ScanTileStateIiLb1EEES9_NS0_8NullTypeEjiLb0ESM_EEvT0_T1_T2_iT3_T4_T5_E12temp_storage+33792], %r3;
$L__BB29_96:
	ld.param.u32 	%r997, [_ZN3cub18CUB_300001_SM_10006detail4scan16DeviceScanKernelINS2_10policy_hubIiiijN4cuda3std3__44plusIvEEE10Policy1000EPiN6thrust24THRUST_300001_SM_1000_NS6detail15normal_iteratorINSE_10device_ptrIiEEEENS0_13ScanTileStateIiLb1EEES9_NS0_8NullTypeEjiLb0ESM_EEvT0_T1_T2_iT3_T4_T5__param_3];
	bar.sync 	0;
	ld.volatile.shared.u32 	%r232, [_ZZN3cub18CUB_300001_SM_10006detail4scan16DeviceScanKernelINS2_10policy_hubIiiijN4cuda3std3__44plusIvEEE10Policy1000EPiN6thrust24THRUST_300001_SM_1000_NS6detail15normal_iteratorINSE_10device_ptrIiEEEENS0_13ScanTileStateIiLb1EEES9_NS0_8NullTypeEjiLb0ESM_EEvT0_T1_T2_iT3_T4_T5_E12temp_storage+33792];
	cvt.u64.u32 	%rd33, %r84;
	mov.u32 	%r566, %ctaid.x;
	add.s32 	%r567, %r997, %r566;
	mul.lo.s32 	%r568, %r567, 8448;
	cvt.u64.u32 	%rd34, %r568;
	add.s64 	%rd35, %rd33, %rd34;
	setp.ge.s32 	%p82, %r84, %r232;
	shl.b64 	%rd36, %rd35, 2;
	add.s64 	%rd12, %rd3, %rd36;
	@%p82 bra 	$L__BB29_98;
	st.global.u32 	[%rd12], %r210;
$L__BB29_98:
	mov.u32 	%r569, %tid.x;
	and.b32  	%r570, %r569, 992;
	mul.lo.s32 	%r571, %r570, 22;
	and.b32  	%r572, %r569, 31;
	or.b32  	%r573, %r571, %r572;
	or.b32  	%r574, %r573, 32;
	setp.ge.s32 	%p83, %r574, %r232;
	@%p83 bra 	$L__BB29_100;
	st.global.u32 	[%rd12+128], %r211;
$L__BB29_100:
	setp.ge.s32 	%p84, %r89, %r232;
	@%p84 bra 	$L__BB29_102;
	st.global.u32 	[%rd12+256], %r212;
$L__BB29_102:
	setp.ge.s32 	%p85, %r92, %r232;
	@%p85 bra 	$L__BB29_104;
	st.global.u32 	[%rd12+384], %r213;
$L__BB29_104:
	add.s32 	%r580, %r573, 128;
	setp.ge.s32 	%p86, %r580, %r232;
	@%p86 bra 	$L__BB29_106;
	st.global.u32 	[%rd12+512], %r214;
$L__BB29_106:
	add.s32 	%r586, %r573, 160;
	setp.ge.s32 	%p87, %r586, %r232;
	@%p87 bra 	$L__BB29_108;
	st.global.u32 	[%rd12+640], %r215;
$L__BB29_108:
	add.s32 	%r592, %r573, 192;
	setp.ge.s32 	%p88, %r592, %r232;
	@%p88 bra 	$L__BB29_110;
	st.global.u32 	[%rd12+768], %r216;
$L__BB29_110:
	setp.ge.s32 	%p89, %r101, %r232;
	@%p89 bra 	$L__BB29_112;
	st.global.u32 	[%rd12+896], %r217;
$L__BB29_112:
	add.s32 	%r598, %r573, 256;
	setp.ge.s32 	%p90, %r598, %r232;
	@%p90 bra 	$L__BB29_114;
	st.global.u32 	[%rd12+1024], %r218;
$L__BB29_114:
	add.s32 	%r604, %r573, 288;
	setp.ge.s32 	%p91, %r604, %r232;
	@%p91 bra 	$L__BB29_116;
	st.global.u32 	[%rd12+1152], %r219;
$L__BB29_116:
	add.s32 	%r610, %r573, 320;
	setp.ge.s32 	%p92, %r610, %r232;
	@%p92 bra 	$L__BB29_118;
	st.global.u32 	[%rd12+1280], %r220;
$L__BB29_118:
	setp.ge.s32 	%p93, %r110, %r232;
	@%p93 bra 	$L__BB29_120;
	st.global.u32 	[%rd12+1408], %r221;
$L__BB29_120:
	setp.ge.s32 	%p94, %r113, %r232;
	@%p94 bra 	$L__BB29_122;
	st.global.u32 	[%rd12+1536], %r222;
$L__BB29_122:
	setp.ge.s32 	%p95, %r116, %r232;
	@%p95 bra 	$L__BB29_124;
	st.global.u32 	[%rd12+1664], %r223;
$L__BB29_124:
	setp.ge.s32 	%p96, %r119, %r232;
	@%p96 bra 	$L__BB29_126;
	st.global.u32 	[%rd12+1792], %r224;
$L__BB29_126:
	add.s32 	%r616, %r573, 480;
	setp.ge.s32 	%p97, %r616, %r232;
	@%p97 bra 	$L__BB29_128;
	st.global.u32 	[%rd12+1920], %r225;
$L__BB29_128:
	add.s32 	%r622, %r573, 512;
	setp.ge.s32 	%p98, %r622, %r232;
	@%p98 bra 	$L__BB29_130;
	st.global.u32 	[%rd12+2048], %r226;
$L__BB29_130:
	setp.ge.s32 	%p99, %r126, %r232;
	@%p99 bra 	$L__BB29_132;
	st.global.u32 	[%rd12+2176], %r227;
$L__BB29_132:
	add.s32 	%r628, %r573, 576;
	setp.ge.s32 	%p100, %r628, %r232;
	@%p100 bra 	$L__BB29_134;
	st.global.u32 	[%rd12+2304], %r228;
$L__BB29_134:
	setp.ge.s32 	%p101, %r131, %r232;
	@%p101 bra 	$L__BB29_136;
	st.global.u32 	[%rd12+2432], %r229;
$L__BB29_136:
	add.s32 	%r634, %r573, 640;
	setp.ge.s32 	%p102, %r634, %r232;
	@%p102 bra 	$L__BB29_138;
	st.global.u32 	[%rd12+2560], %r230;
$L__BB29_138:
	add.s32 	%r640, %r573, 672;
	setp.ge.s32 	%p103, %r640, %r232;
	@%p103 bra 	$L__BB29_140;
	st.global.u32 	[%rd12+2688], %r231;
$L__BB29_140:
	ret;

}
	// .globl	_ZN3cub18CUB_300001_SM_10006detail4scan16DeviceScanKernelINS2_10policy_hubIiiimN4cuda3std3__44plusIvEEE10Policy1000EPiN6thrust24THRUST_300001_SM_1000_NS6detail15normal_iteratorINSE_10device_ptrIiEEEENS0_13ScanTileStateIiLb1EEES9_NS0_8NullTypeEmiLb0ESM_EEvT0_T1_T2_iT3_T4_T5_
.visible .entry _ZN3cub18CUB_300001_SM_10006detail4scan16DeviceScanKernelINS2_10policy_hubIiiimN4cuda3std3__44plusIvEEE10Policy1000EPiN6thrust24THRUST_300001_SM_1000_NS6detail15normal_iteratorINSE_10device_ptrIiEEEENS0_13ScanTileStateIiLb1EEES9_NS0_8NullTypeEmiLb0ESM_EEvT0_T1_T2_iT3_T4_T5_(
	.param .u64 .ptr .align 1 _ZN3cub18CUB_300001_SM_10006detail4scan16DeviceScanKernelINS2_10policy_hubIiiimN4cuda3std3__44plusIvEEE10Policy1000EPiN6thrust24THRUST_300001_SM_1000_NS6detail15normal_iteratorINSE_10device_ptrIiEEEENS0_13ScanTileStateIiLb1EEES9_NS0_8NullTypeEmiLb0ESM_EEvT0_T1_T2_iT3_T4_T5__param_0,
	.param .align 8 .b8 _ZN3cub18CUB_300001_SM_10006detail4scan16DeviceScanKernelINS2_10policy_hubIiiimN4cuda3std3__44plusIvEEE10Policy1000EPiN6thrust24THRUST_300001_SM_1000_NS6detail15normal_iteratorINSE_10device_ptrIiEEEENS0_13ScanTileStateIiLb1EEES9_NS0_8NullTypeEmiLb0ESM_EEvT0_T1_T2_iT3_T4_T5__param_1[8],
	.param .align 8 .b8 _ZN3cub18CUB_300001_SM_10006detail4scan16DeviceScanKernelINS2_10policy_hubIiiimN4cuda3std3__44plusIvEEE10Policy1000EPiN6thrust24THRUST_300001_SM_1000_NS6detail15normal_iteratorINSE_10device_ptrIiEEEENS0_13ScanTileStateIiLb1EEES9_NS0_8NullTypeEmiLb0ESM_EEvT0_T1_T2_iT3_T4_T5__param_2[8],
	.param .u32 _ZN3cub18CUB_300001_SM_10006detail4scan16DeviceScanKernelINS2_10policy_hubIiiimN4cuda3std3__44plusIvEEE10Policy1000EPiN6thrust24THRUST_300001_SM_1000_NS6detail15normal_iteratorINSE_10device_ptrIiEEEENS0_13ScanTileStateIiLb1EEES9_NS0_8NullTypeEmiLb0ESM_EEvT0_T1_T2_iT3_T4_T5__param_3,
	.param .align 1 .b8 _ZN3cub18CUB_300001_SM_10006detail4scan16DeviceScanKernelINS2_10policy_hubIiiimN4cuda3std3__44plusIvEEE10Policy1000EPiN6thrust24THRUST_300001_SM_1000_NS6detail15normal_iteratorINSE_10device_ptrIiEEEENS0_13ScanTileStateIiLb1EEES9_NS0_8NullTypeEmiLb0ESM_EEvT0_T1_T2_iT3_T4_T5__param_4[1],
	.param .align 1 .b8 _ZN3cub18CUB_300001_SM_10006detail4scan16DeviceScanKernelINS2_10policy_hubIiiimN4cuda3std3__44plusIvEEE10Policy1000EPiN6thrust24THRUST_300001_SM_1000_NS6detail15normal_iteratorINSE_10device_ptrIiEEEENS0_13ScanTileStateIiLb1EEES9_NS0_8NullTypeEmiLb0ESM_EEvT0_T1_T2_iT3_T4_T5__param_5[1],
	.param .u64 _ZN3cub18CUB_300001_SM_10006detail4scan16DeviceScanKernelINS2_10policy_hubIiiimN4cuda3std3__44plusIvEEE10Policy1000EPiN6thrust24THRUST_300001_SM_1000_NS6detail15normal_iteratorINSE_10device_ptrIiEEEENS0_13ScanTileStateIiLb1EEES9_NS0_8NullTypeEmiLb0ESM_EEvT0_T1_T2_iT3_T4_T5__param_6
)
.maxntid 416
{
	.reg .pred 	%p<158>;
	.reg .b32 	%r<1029>;
	.reg .b64 	%rd<91>;
	// demoted variable
	.shared .align 16 .b8 _ZZN3cub18CUB_300001_SM_10006detail4scan16DeviceScanKernelINS2_10policy_hubIiiimN4cuda3std3__44plusIvEEE10Policy1000EPiN6thrust24THRUST_300001_SM_1000_NS6detail15normal_iteratorINSE_10device_ptrIiEEEENS0_13ScanTileStateIiLb1EEES9_NS0_8NullTypeEmiLb0ESM_EEvT0_T1_T2_iT3_T4_T5_E12temp_storage[31632];
	ld.param.u64 	%rd15, [_ZN3cub18CUB_300001_SM_10006detail4scan16DeviceScanKernelINS2_10policy_hubIiiimN4cuda3std3__44plusIvEEE10Policy1000EPiN6thrust24THRUST_300001_SM_1000_NS6detail15normal_iteratorINSE_10device_ptrIiEEEENS0_13ScanTileStateIiLb1EEES9_NS0_8NullTypeEmiLb0ESM_EEvT0_T1_T2_iT3_T4_T5__param_0];
	ld.param.u64 	%rd1, [_ZN3cub18CUB_300001_SM_10006detail4scan16DeviceScanKernelINS2_10policy_hubIiiimN4cuda3std3__44plusIvEEE10Policy1000EPiN6thrust24THRUST_300001_SM_1000_NS6detail15normal_iteratorINSE_10device_ptrIiEEEENS0_13ScanTileStateIiLb1EEES9_NS0_8NullTypeEmiLb0ESM_EEvT0_T1_T2_iT3_T4_T5__param_2];
	ld.param.u64 	%rd16, [_ZN3cub18CUB_300001_SM_10006detail4scan16DeviceScanKernelINS2_10policy_hubIiiimN4cuda3std3__44plusIvEEE10Policy1000EPiN6thrust24THRUST_300001_SM_1000_NS6detail15normal_iteratorINSE_10device_ptrIiEEEENS0_13ScanTileStateIiLb1EEES9_NS0_8NullTypeEmiLb0ESM_EEvT0_T1_T2_iT3_T4_T5__param_1];
	ld.param.u32 	%r200, [_ZN3cub18CUB_300001_SM_10006detail4scan16DeviceScanKernelINS2_10policy_hubIiiimN4cuda3std3__44plusIvEEE10Policy1000EPiN6thrust24THRUST_300001_SM_1000_NS6detail15normal_iteratorINSE_10device_ptrIiEEEENS0_13ScanTileStateIiLb1EEES9_NS0_8NullTypeEmiLb0ESM_EEvT0_T1_T2_iT3_T4_T5__param_3];
	ld.param.u64 	%rd17, [_ZN3cub18CUB_300001_SM_10006detail4scan16DeviceScanKernelINS2_10policy_hubIiiimN4cuda3std3__44plusIvEEE10Policy1000EPiN6thrust24THRUST_300001_SM_1000_NS6detail15normal_iteratorINSE_10device_ptrIiEEEENS0_13ScanTileStateIiLb1EEES9_NS0_8NullTypeEmiLb0ESM_EEvT0_T1_T2_iT3_T4_T5__param_6];
	cvta.to.global.u64 	%rd2, %rd16;
	mov.u32 	%r201, %ctaid.x;
	add.s32 	%r1, %r200, %r201;
	mul.wide.s32 	%rd3, %r1, 7904;
	sub.s64 	%rd4, %rd17, %rd3;
	setp.lt.u64 	%p1, %rd4, 7905;
	@%p1 bra 	$L__BB30_26;
	mov.u32 	%r2, %tid.x;
	and.b32  	%r664, %r2, 31;
	and.b32  	%r665, %r2, 992;
	mul.lo.s32 	%r666, %r665, 19;
	or.b32  	%r667, %r666, %r664;
	cvt.u64.u32 	%rd75, %r667;
	add.s64 	%rd5, %rd3, %rd75;
	shl.b64 	%rd76, %rd5, 2;
	add.s64 	%rd56, %rd15, %rd76;
	// begin inline asm
	ld.ca.u32 %r644, [%rd56];
	// end inline asm
	add.s64 	%rd57, %rd56, 128;
	// begin inline asm
	ld.ca.u32 %r645, [%rd57];
	// end inline asm
	add.s64 	%rd58, %rd56, 256;
	// begin inline asm
	ld.ca.u32 %r646, [%rd58];
	// end inline asm
	add.s64 	%rd59, %rd56, 384;
	// begin inline asm
	ld.ca.u32 %r647, [%rd59];
	// end inline asm
	add.s64 	%rd60, %rd56, 512;
	// begin inline asm
	ld.ca.u32 %r648, [%rd60];
	// end inline asm
	add.s64 	%rd61, %rd56, 640;
	// begin inline asm
	ld.ca.u32 %r649, [%rd61];
	// end inline asm
	add.s64 	%rd62, %rd56, 768;
	// begin inline asm
	ld.ca.u32 %r650, [%rd62];
	// end inline asm
	add.s64 	%rd63, %rd56, 896;
	// begin inline asm
	ld.ca.u32 %r651, [%rd63];
	// end inline asm
	add.s64 	%rd64, %rd56, 1024;
	// begin inline asm
	ld.ca.u32 %r652, [%rd64];
	// end inline asm
	add.s64 	%rd65, %rd56, 1152;
	// begin inline asm
	ld.ca.u32 %r653, [%rd65];
	// end inline asm
	add.s64 	%rd66, %rd56, 1280;
	// begin inline asm
	ld.ca.u32 %r654, [%rd66];
	// end inline asm
	add.s64 	%rd67, %rd56, 1408;
	// begin inline asm
	ld.ca.u32 %r655, [%rd67];
	// end inline asm
	add.s64 	%rd68, %rd56, 1536;
	// begin inline asm
	ld.ca.u32 %r656, [%rd68];
	// end inline asm
	add.s64 	%rd69, %rd56, 1664;
	// begin inline asm
	ld.ca.u32 %r657, [%rd69];
	// end inline asm
	add.s64 	%rd70, %rd56, 1792;
	// begin inline asm
	ld.ca.u32 %r658, [%rd70];
	// end inline asm
	add.s64 	%rd71, %rd56, 1920;
	// begin inline asm
	ld.ca.u32 %r659, [%rd71];
	// end inline asm
	add.s64 	%rd72, %rd56, 2048;
	// begin inline asm
	ld.ca.u32 %r660, [%rd72];
	// end inline asm
	add.s64 	%rd73, %rd56, 2176;
	// begin inline asm
	ld.ca.u32 %r661, [%rd73];
	// end inline asm
	add.s64 	%rd74, %rd56, 2304;
	// begin inline asm
	ld.ca.u32 %r662, [%rd74];
	// end inline asm
	// begin inline asm
	mov.u32 %r663, %laneid;
	// end inline asm
	shr.u32 	%r4, %r2, 5;
	mad.lo.s32 	%r668, %r4, 608, %r663;
	shl.b32 	%r669, %r668, 2;
	mov.u32 	%r670, _ZZN3cub18CUB_300001_SM_10006detail4scan16DeviceScanKernelINS2_10policy_hubIiiimN4cuda3std3__44plusIvEEE10Policy1000EPiN6thrust24THRUST_300001_SM_1000_NS6detail15normal_iteratorINSE_10device_ptrIiEEEENS0_13ScanTileStateIiLb1EEES9_NS0_8NullTypeEmiLb0ESM_EEvT0_T1_T2_iT3_T4_T5_E12temp_storage;
	add.s32 	%r5, %r670, %r669;
	st.shared.u32 	[%r5], %r644;
	st.shared.u32 	[%r5+128], %r645;
	st.shared.u32 	[%r5+256], %r646;
	st.shared.u32 	[%r5+384], %r647;
	st.shared.u32 	[%r5+512], %r648;
	st.shared.u32 	[%r5+640], %r649;
	st.shared.u32 	[%r5+768], %r650;
	st.shared.u32 	[%r5+896], %r651;
	st.shared.u32 	[%r5+1024], %r652;
	st.shared.u32 	[%r5+1152], %r653;
	st.shared.u32 	[%r5+1280], %r654;
	st.shared.u32 	[%r5+1408], %r655;
	st.shared.u32 	[%r5+1536], %r656;
	st.shared.u32 	[%r5+1664], %r657;
	st.shared.u32 	[%r5+1792], %r658;
	st.shared.u32 	[%r5+1920], %r659;
	st.shared.u32 	[%r5+2048], %r660;
	st.shared.u32 	[%r5+2176], %r661;
	st.shared.u32 	[%r5+2304], %r662;
	bar.warp.sync 	-1;
	mad.lo.s32 	%r6, %r663, 72, %r5;
	ld.shared.u32 	%r7, [%r6];
	ld.shared.u32 	%r8, [%r6+4];
	ld.shared.u32 	%r9, [%r6+8];
	ld.shared.u32 	%r10, [%r6+12];
	ld.shared.u32 	%r11, [%r6+16];
	ld.shared.u32 	%r12, [%r6+20];
	ld.shared.u32 	%r13, [%r6+24];
	ld.shared.u32 	%r14, [%r6+28];
	ld.shared.u32 	%r15, [%r6+32];
	ld.shared.u32 	%r16, [%r6+36];
	ld.shared.u32 	%r17, [%r6+40];
	ld.shared.u32 	%r18, [%r6+44];
	ld.shared.u32 	%r19, [%r6+48];
	ld.shared.u32 	%r20, [%r6+52];
	ld.shared.u32 	%r21, [%r6+56];
	ld.shared.u32 	%r22, [%r6+60];
	ld.shared.u32 	%r23, [%r6+64];
	ld.shared.u32 	%r24, [%r6+68];
	ld.shared.u32 	%r25, [%r6+72];
	bar.sync 	0;
	setp.ne.s32 	%p100, %r1, 0;
	@%p100 bra 	$L__BB30_6;
	add.s32 	%r888, %r8, %r7;
	add.s32 	%r889, %r9, %r888;
	add.s32 	%r890, %r10, %r889;
	add.s32 	%r891, %r11, %r890;
	add.s32 	%r892, %r12, %r891;
	add.s32 	%r893, %r13, %r892;
	add.s32 	%r894, %r14, %r893;
	add.s32 	%r895, %r15, %r894;
	add.s32 	%r896, %r16, %r895;
	add.s32 	%r897, %r17, %r896;
	add.s32 	%r898, %r18, %r897;
	add.s32 	%r899, %r19, %r898;
	add.s32 	%r900, %r20, %r899;
	add.s32 	%r901, %r21, %r900;
	add.s32 	%r902, %r22, %r901;
	add.s32 	%r903, %r23, %r902;
	add.s32 	%r904, %r24, %r903;
	add.s32 	%r862, %r25, %r904;
	mov.b32 	%r860, 1;
	mov.b32 	%r885, 0;
	mov.b32 	%r887, -1;
	// begin inline asm
	{  .reg .s32 r0;  .reg .pred p;  shfl.sync.up.b32 r0|p, %r862, %r860, %r885, %r887;  @p add.s32 r0, r0, %r862;  mov.s32 %r858, r0;}
	// end inline asm
	mov.b32 	%r866, 2;
	// begin inline asm
	{  .reg .s32 r0;  .reg .pred p;  shfl.sync.up.b32 r0|p, %r858, %r866, %r885, %r887;  @p add.s32 r0, r0, %r858;  mov.s32 %r864, r0;}
	// end inline asm
	mov.b32 	%r872, 4;
	// begin inline asm
	{  .reg .s32 r0;  .reg .pred p;  shfl.sync.up.b32 r0|p, %r864, %r872, %r885, %r887;  @p add.s32 r0, r0, %r864;  mov.s32 %r870, r0;}
	// end inline asm
	mov.b32 	%r878, 8;
	// begin inline asm
	{  .reg .s32 r0;  .reg .pred p;  shfl.sync.up.b32 r0|p, %r870, %r878, %r885, %r887;  @p add.s32 r0, r0, %r870;  mov.s32 %r876, r0;}
	// end inline asm
	mov.b32 	%r884, 16;
	// begin inline asm
	{  .reg .s32 r0;  .reg .pred p;  shfl.sync.up.b32 r0|p, %r876, %r884, %r885, %r887;  @p add.s32 r0, r0, %r876;  mov.s32 %r882, r0;}
	// end inline asm
	setp.ne.s32 	%p143, %r663, 31;
	@%p143 bra 	$L__BB30_4;
	shl.b32 	%r905, %r4, 2;
	mov.u32 	%r906, _ZZN3cub18CUB_300001_SM_10006detail4scan16DeviceScanKernelINS2_10policy_hubIiiimN4cuda3std3__44plusIvEEE10Policy1000EPiN6thrust24THRUST_300001_SM_1000_NS6detail15normal_iteratorINSE_10device_ptrIiEEEENS0_13ScanTileStateIiLb1EEES9_NS0_8NullTypeEmiLb0ESM_EEvT0_T1_T2_iT3_T4_T5_E12temp_storage;
	add.s32 	%r907, %r906, %r905;
	st.shared.u32 	[%r907+16], %r882;
$L__BB30_4:
	sub.s32 	%r908, %r882, %r862;
	bar.sync 	0;
	ld.shared.v4.u32 	{%r909, %r910, %r911, %r912}, [_ZZN3cub18CUB_300001_SM_10006detail4scan16DeviceScanKernelINS2_10policy_hubIiiimN4cuda3std3__44plusIvEEE10Policy1000EPiN6thrust24THRUST_300001_SM_1000_NS6detail15normal_iteratorINSE_10device_ptrIiEEEENS0_13ScanTileStateIiLb1EEES9_NS0_8NullTypeEmiLb0ESM_EEvT0_T1_T2_iT3_T4_T5_E12temp_storage+16];
	add.s32 	%r913, %r910, %r909;
	setp.eq.s32 	%p144, %r4, 2;
	selp.b32 	%r914, %r913, %r909, %p144;
	add.s32 	%r915, %r913, %r911;
	setp.eq.s32 	%p145, %r4, 3;
	selp.b32 	%r916, %r915, %r914, %p145;
	add.s32 	%r917, %r915, %r912;
	setp.eq.s32 	%p146, %r4, 4;
	selp.b32 	%r918, %r917, %r916, %p146;
	ld.shared.v4.u32 	{%r919, %r920, %r921, %r922}, [_ZZN3cub18CUB_300001_SM_10006detail4scan16DeviceScanKernelINS2_10policy_hubIiiimN4cuda3std3__44plusIvEEE10Policy1000EPiN6thrust24THRUST_300001_SM_1000_NS6detail15normal_iteratorINSE_10device_ptrIiEEEENS0_13ScanTileStateIiLb1EEES9_NS0_8NullTypeEmiLb0ESM_EEvT0_T1_T2_iT3_T4_T5_E12temp_storage+32];
	add.s32 	%r923, %r917, %r919;
	setp.eq.s32 	%p147, %r4, 5;
	selp.b32 	%r924, %r923, %r918, %p147;
	add.s32 	%r925, %r923, %r920;
	setp.eq.s32 	%p148, %r4, 6;
	selp.b32 	%r926, %r925, %r924, %p148;
	add.s32 	%r927, %r925, %r921;
	setp.eq.s32 	%p149, %r4, 7;
	selp.b32 	%r928, %r927, %r926, %p149;
	add.s32 	%r929, %r927, %r922;
	setp.eq.s32 	%p150, %r4, 8;
	selp.b32 	%r930, %r929, %r928, %p150;
	ld.shared.v4.u32 	{%r931, %r932, %r933, %r934}, [_ZZN3cub18CUB_300001_SM_10006detail4scan16DeviceScanKernelINS2_10policy_hubIiiimN4cuda3std3__44plusIvEEE10Policy1000EPiN6thrust24THRUST_300001_SM_1000_NS6detail15normal_iteratorINSE_10device_ptrIiEEEENS0_13ScanTileStateIiLb1EEES9_NS0_8NullTypeEmiLb0ESM_EEvT0_T1_T2_iT3_T4_T5_E12temp_storage+48];
	add.s32 	%r935, %r929, %r931;
	setp.eq.s32 	%p151, %r4, 9;
	selp.b32 	%r936, %r935, %r930, %p151;
	add.s32 	%r937, %r935, %r932;
	setp.eq.s32 	%p152, %r4, 10;
	selp.b32 	%r938, %r937, %r936, %p152;
	add.s32 	%r939, %r937, %r933;
	setp.eq.s32 	%p153, %r4, 11;
	selp.b32 	%r940, %r939, %r938, %p153;
	add.s32 	%r28, %r939, %r934;
	setp.eq.s32 	%p154, %r4, 12;
	selp.b32 	%r941, %r28, %r940, %p154;
	setp.lt.u32 	%p155, %r2, 32;
	setp.eq.s32 	%p156, %r663, 0;
	selp.b32 	%r942, 0, %r908, %p156;
	add.s32 	%r943, %r941, %r942;
	selp.b32 	%r997, %r908, %r943, %p155;
	setp.ne.s32 	%p157, %r2, 0;
	@%p157 bra 	$L__BB30_25;
	ld.shared.u32 	%r947, [_ZZN3cub18CUB_300001_SM_10006detail4scan16DeviceScanKernelINS2_10policy_hubIiiimN4cuda3std3__44plusIvEEE10Policy1000EPiN6thrust24THRUST_300001_SM_1000_NS6detail15normal_iteratorINSE_10device_ptrIiEEEENS0_13ScanTileStateIiLb1EEES9_NS0_8NullTypeEmiLb0ESM_EEvT0_T1_T2_iT3_T4_T5_E12temp_storage+64];
	add.s64 	%rd88, %rd1, 256;
	add.s32 	%r945, %r28, %r947;
	mov.b32 	%r944, 101;
	// begin inline asm
	st.relaxed.gpu.v2.u32 [%rd88], {%r944, %r945};
	// end inline asm
	mov.b32 	%r997, 0;
	bra.uni 	$L__BB30_25;
$L__BB30_6:
	add.s32 	%r701, %r8, %r7;
	add.s32 	%r702, %r9, %r701;
	add.s32 	%r703, %r10, %r702;
	add.s32 	%r704, %r11, %r703;
	add.s32 	%r705, %r12, %r704;
	add.s32 	%r706, %r13, %r705;
	add.s32 	%r707, %r14, %r706;
	add.s32 	%r708, %r15, %r707;
	add.s32 	%r709, %r16, %r708;
	add.s32 	%r710, %r17, %r709;
	add.s32 	%r711, %r18, %r710;
	add.s32 	%r712, %r19, %r711;
	add.s32 	%r713, %r20, %r712;
	add.s32 	%r714, %r21, %r713;
	add.s32 	%r715, %r22, %r714;
	add.s32 	%r716, %r23, %r715;
	add.s32 	%r717, %r24, %r716;
	add.s32 	%r675, %r25, %r717;
	mov.b32 	%r673, 1;
	mov.b32 	%r698, 0;
	mov.b32 	%r700, -1;
	// begin inline asm
	{  .reg .s32 r0;  .reg .pred p;  shfl.sync.up.b32 r0|p, %r675, %r673, %r698, %r700;  @p add.s32 r0, r0, %r675;  mov.s32 %r671, r0;}
	// end inline asm
	mov.b32 	%r679, 2;
	// begin inline asm
	{  .reg .s32 r0;  .reg .pred p;  shfl.sync.up.b32 r0|p, %r671, %r679, %r698, %r700;  @p add.s32 r0, r0, %r671;  mov.s32 %r677, r0;}
	// end inline asm
	mov.b32 	%r685, 4;
	// begin inline asm
	{  .reg .s32 r0;  .reg .pred p;  shfl.sync.up.b32 r0|p, %r677, %r685, %r698, %r700;  @p add.s32 r0, r0, %r677;  mov.s32 %r683, r0;}
	// end inline asm
	mov.b32 	%r691, 8;
	// begin inline asm
	{  .reg .s32 r0;  .reg .pred p;  shfl.sync.up.b32 r0|p, %r683, %r691, %r698, %r700;  @p add.s32 r0, r0, %r683;  mov.s32 %r689, r0;}
	// end inline asm
	mov.b32 	%r697, 16;
	// begin inline asm
	{  .reg .s32 r0;  .reg .pred p;  shfl.sync.up.b32 r0|p, %r689, %r697, %r698, %r700;  @p add.s32 r0, r0, %r689;  mov.s32 %r695, r0;}
	// end inline asm
	setp.ne.s32 	%p101, %r663, 31;
	@%p101 bra 	$L__BB30_8;
	shl.b32 	%r718, %r4, 2;
	mov.u32 	%r719, _ZZN3cub18CUB_300001_SM_10006detail4scan16DeviceScanKernelINS2_10policy_hubIiiimN4cuda3std3__44plusIvEEE10Policy1000EPiN6thrust24THRUST_300001_SM_1000_NS6detail15normal_iteratorINSE_10device_ptrIiEEEENS0_13ScanTileStateIiLb1EEES9_NS0_8NullTypeEmiLb0ESM_EEvT0_T1_T2_iT3_T4_T5_E12temp_storage;
	add.s32 	%r720, %r719, %r718;
	st.shared.u32 	[%r720+16], %r695;
$L__BB30_8:
	sub.s32 	%r721, %r695, %r675;
	bar.sync 	0;
	ld.shared.v4.u32 	{%r722, %r723, %r724, %r725}, [_ZZN3cub18CUB_300001_SM_10006detail4scan16DeviceScanKernelINS2_10policy_hubIiiimN4cuda3std3__44plusIvEEE10Policy1000EPiN6thrust24THRUST_300001_SM_1000_NS6detail15normal_iteratorINSE_10device_ptrIiEEEENS0_13ScanTileStateIiLb1EEES9_NS0_8NullTypeEmiLb0ESM_EEvT0_T1_T2_iT3_T4_T5_E12temp_storage+16];
	add.s32 	%r726, %r723, %r722;
	setp.eq.s32 	%p102, %r4, 2;
	selp.b32 	%r727, %r726, %r722, %p102;
	add.s32 	%r728, %r726, %r724;
	setp.eq.s32 	%p103, %r4, 3;
	selp.b32 	%r729, %r728, %r727, %p103;
	add.s32 	%r730, %r728, %r725;
	setp.eq.s32 	%p104, %r4, 4;
	selp.b32 	%r731, %r730, %r729, %p104;
	ld.shared.v4.u32 	{%r732, %r733, %r734, %r735}, [_ZZN3cub18CUB_300001_SM_10006detail4scan16DeviceScanKernelINS2_10policy_hubIiiimN4cuda3std3__44plusIvEEE10Policy1000EPiN6thrust24THRUST_300001_SM_1000_NS6detail15normal_iteratorINSE_10device_ptrIiEEEENS0_13ScanTileStateIiLb1EEES9_NS0_8NullTypeEmiLb0ESM_EEvT0_T1_T2_iT3_T4_T5_E12temp_storage+32];
	add.s32 	%r736, %r730, %r732;
	setp.eq.s32 	%p105, %r4, 5;
	selp.b32 	%r737, %r736, %r731, %p105;
	add.s32 	%r738, %r736, %r733;
	setp.eq.s32 	%p106, %r4, 6;
	selp.b32 	%r739, %r738, %r737, %p106;
	add.s32 	%r740, %r738, %r734;
	setp.eq.s32 	%p107, %r4, 7;
	selp.b32 	%r741, %r740, %r739, %p107;
	add.s32 	%r742, %r740, %r735;
	setp.eq.s32 	%p108, %r4, 8;
	selp.b32 	%r743, %r742, %r741, %p108;
	ld.shared.v4.u32 	{%r744, %r745, %r746, %r747}, [_ZZN3cub18CUB_300001_SM_10006detail4scan16DeviceScanKernelINS2_10policy_hubIiiimN4cuda3std3__44plusIvEEE10Policy1000EPiN6thrust24THRUST_300001_SM_1000_NS6detail15normal_iteratorINSE_10device_ptrIiEEEENS0_13ScanTileStateIiLb1EEES9_NS0_8NullTypeEmiLb0ESM_EEvT0_T1_T2_iT3_T4_T5_E12temp_storage+48];
	add.s32 	%r748, %r742, %r744;
	setp.eq.s32 	%p109, %r4, 9;
	selp.b32 	%r749, %r748, %r743, %p109;
	add.s32 	%r750, %r748, %r745;
	setp.eq.s32 	%p110, %r4, 10;
	selp.b32 	%r751, %r750, %r749, %p110;
	add.s32 	%r752, %r750, %r746;
	setp.eq.s32 	%p111, %r4, 11;
	selp.b32 	%r753, %r752, %r751, %p111;
	add.s32 	%r754, %r752, %r747;
	setp.eq.s32 	%p112, %r4, 12;
	selp.b32 	%r755, %r754, %r753, %p112;
	ld.shared.u32 	%r756, [_ZZN3cub18CUB_300001_SM_10006detail4scan16DeviceScanKernelINS2_10policy_hubIiiimN4cuda3std3__44plusIvEEE10Policy1000EPiN6thrust24THRUST_300001_SM_1000_NS6detail15normal_iteratorINSE_10device_ptrIiEEEENS0_13ScanTileStateIiLb1EEES9_NS0_8NullTypeEmiLb0ESM_EEvT0_T1_T2_iT3_T4_T5_E12temp_storage+64];
	add.s32 	%r32, %r754, %r756;
	setp.gt.u32 	%p113, %r2, 31;
	setp.lt.u32 	%p114, %r2, 32;
	setp.eq.s32 	%p115, %r663, 0;
	selp.b32 	%r757, 0, %r721, %p115;
	add.s32 	%r996, %r755, %r757;
	selp.b32 	%r34, %r721, %r996, %p114;
	@%p113 bra 	$L__BB30_24;
	setp.ne.s32 	%p116, %r2, 0;
	mul.wide.s32 	%rd77, %r1, 8;
	add.s64 	%rd6, %rd1, %rd77;
	@%p116 bra 	$L__BB30_11;
	st.shared.u32 	[_ZZN3cub18CUB_300001_SM_10006detail4scan16DeviceScanKernelINS2_10policy_hubIiiimN4cuda3std3__44plusIvEEE10Policy1000EPiN6thrust24THRUST_300001_SM_1000_NS6detail15normal_iteratorINSE_10device_ptrIiEEEENS0_13ScanTileStateIiLb1EEES9_NS0_8NullTypeEmiLb0ESM_EEvT0_T1_T2_iT3_T4_T5_E12temp_storage+12], %r32;
	add.s64 	%rd78, %rd6, 256;
	mov.b32 	%r758, 100;
	// begin inline asm
	st.relaxed.gpu.v2.u32 [%rd78], {%r758, %r32};
	// end inline asm
$L__BB30_11:
	not.b32 	%r764, %r2;
	add.s32 	%r992, %r1, %r764;
	mov.b32 	%r760, 550;
	// begin inline asm
	nanosleep.u32 %r760;
	// end inline asm
	mul.wide.s32 	%rd80, %r992, 8;
	add.s64 	%rd81, %rd1, %rd80;
	add.s64 	%rd79, %rd81, 256;
	// begin inline asm
	ld.relaxed.gpu.v2.u32 {%r993, %r987}, [%rd79];
	// end inline asm
	mov.b32 	%r988, 478;
$L__BB30_12:
	setp.eq.s32 	%p117, %r993, 99;
	mov.b32 	%r765, -1;
	vote.sync.any.pred 	%p118, %p117, %r765;
	not.pred 	%p119, %p118;
	@%p119 bra 	$L__BB30_14;
	// begin inline asm
	nanosleep.u32 %r988;
	// end inline asm
	shr.u32 	%r988, %r988, 1;
	// begin inline asm
	ld.relaxed.gpu.v2.u32 {%r993, %r987}, [%rd79];
	// end inline asm
	bra.uni 	$L__BB30_12;
$L__BB30_14:
	setp.eq.s32 	%p120, %r993, 101;
	mov.b32 	%r792, -1;
	vote.sync.ballot.b32 	%r794, %p120, %r792;
	// begin inline asm
	mov.u32 %r767, %lanemask_ge;
	// end inline asm
	and.b32  	%r795, %r794, %r767;
	or.b32  	%r796, %r795, -2147483648;
	add.s32 	%r797, %r796, -1;
	not.b32 	%r798, %r796;
	and.b32  	%r799, %r798, %r797;
	popc.b32 	%r771, %r799;
	mov.b32 	%r770, 1;
	// begin inline asm
	shfl.sync.down.b32 %r768, %r987, %r770, %r771, %r792;
	// end inline asm
	setp.lt.s32 	%p122, %r663, %r771;
	selp.b32 	%r800, %r768, 0, %p122;
	add.s32 	%r774, %r800, %r987;
	mov.b32 	%r775, 2;
	// begin inline asm
	shfl.sync.down.b32 %r773, %r774, %r775, %r771, %r792;
	// end inline asm
	add.s32 	%r47, %r663, 2;
	setp.gt.s32 	%p123, %r47, %r771;
	selp.b32 	%r801, 0, %r773, %p123;
	add.s32 	%r779, %r774, %r801;
	mov.b32 	%r780, 4;
	// begin inline asm
	shfl.sync.down.b32 %r778, %r779, %r780, %r771, %r792;
	// end inline asm
	add.s32 	%r48, %r663, 4;
	setp.gt.s32 	%p124, %r48, %r771;
	selp.b32 	%r802, 0, %r778, %p124;
	add.s32 	%r784, %r779, %r802;
	mov.b32 	%r785, 8;
	// begin inline asm
	shfl.sync.down.b32 %r783, %r784, %r785, %r771, %r792;
	// end inline asm
	add.s32 	%r49, %r663, 8;
	setp.gt.s32 	%p125, %r49, %r771;
	selp.b32 	%r803, 0, %r783, %p125;
	add.s32 	%r789, %r784, %r803;
	mov.b32 	%r790, 16;
	// begin inline asm
	shfl.sync.down.b32 %r788, %r789, %r790, %r771, %r792;
	// end inline asm
	add.s32 	%r50, %r663, 16;
	setp.gt.s32 	%p126, %r50, %r771;
	selp.b32 	%r804, 0, %r788, %p126;
	add.s32 	%r991, %r789, %r804;
	add.s64 	%rd8, %rd1, 256;
	mov.b32 	%r989, 478;
$L__BB30_15:
	setp.ne.s32 	%p127, %r993, 101;
	mov.b32 	%r805, -1;
	vote.sync.all.pred 	%p128, %p127, %r805;
	not.pred 	%p129, %p128;
	@%p129 bra 	$L__BB30_20;
	shr.u32 	%r989, %r989, 1;
	mul.wide.s32 	%rd84, %r992, 8;
	add.s64 	%rd85, %rd8, %rd84;
	add.s64 	%rd83, %rd85, -256;
	// begin inline asm
	ld.relaxed.gpu.v2.u32 {%r993, %r994}, [%rd83];
	// end inline asm
	mov.u32 	%r995, %r989;
$L__BB30_17:
	setp.eq.s32 	%p133, %r993, 99;
	mov.b32 	%r813, -1;
	vote.sync.any.pred 	%p134, %p133, %r813;
	not.pred 	%p135, %p134;
	@%p135 bra 	$L__BB30_19;
	// begin inline asm
	nanosleep.u32 %r995;
	// end inline asm
	shr.u32 	%r995, %r995, 1;
	// begin inline asm
	ld.relaxed.gpu.v2.u32 {%r993, %r994}, [%rd83];
	// end inline asm
	bra.uni 	$L__BB30_17;
$L__BB30_19:
	setp.eq.s32 	%p136, %r993, 101;
	mov.b32 	%r839, -1;
	vote.sync.ballot.b32 	%r840, %p136, %r839;
	and.b32  	%r841, %r840, %r767;
	or.b32  	%r842, %r841, -2147483648;
	add.s32 	%r843, %r842, -1;
	not.b32 	%r844, %r842;
	and.b32  	%r845, %r844, %r843;
	popc.b32 	%r818, %r845;
	mov.b32 	%r817, 1;
	// begin inline asm
	shfl.sync.down.b32 %r815, %r994, %r817, %r818, %r839;
	// end inline asm
	setp.lt.s32 	%p138, %r663, %r818;
	selp.b32 	%r846, %r815, 0, %p138;
	add.s32 	%r821, %r846, %r994;
	mov.b32 	%r822, 2;
	// begin inline asm
	shfl.sync.down.b32 %r820, %r821, %r822, %r818, %r839;
	// end inline asm
	setp.gt.s32 	%p139, %r47, %r818;
	selp.b32 	%r847, 0, %r820, %p139;
	add.s32 	%r826, %r821, %r847;
	mov.b32 	%r827, 4;
	// begin inline asm
	shfl.sync.down.b32 %r825, %r826, %r827, %r818, %r839;
	// end inline asm
	setp.gt.s32 	%p140, %r48, %r818;
	selp.b32 	%r848, 0, %r825, %p140;
	add.s32 	%r831, %r826, %r848;
	mov.b32 	%r832, 8;
	// begin inline asm
	shfl.sync.down.b32 %r830, %r831, %r832, %r818, %r839;
	// end inline asm
	setp.gt.s32 	%p141, %r49, %r818;
	selp.b32 	%r849, 0, %r830, %p141;
	add.s32 	%r836, %r831, %r849;
	mov.b32 	%r837, 16;
	// begin inline asm
	shfl.sync.down.b32 %r835, %r836, %r837, %r818, %r839;
	// end inline asm
	setp.gt.s32 	%p142, %r50, %r818;
	selp.b32 	%r850, 0, %r835, %p142;
	add.s32 	%r851, %r850, %r991;
	add.s32 	%r991, %r851, %r836;
	add.s32 	%r992, %r992, -32;
	bra.uni 	$L__BB30_15;
$L__BB30_20:
	@%p116 bra 	$L__BB30_22;
	add.s32 	%r808, %r991, %r32;
	add.s64 	%rd82, %rd6, 256;
	mov.b32 	%r807, 101;
	// begin inline asm
	st.relaxed.gpu.v2.u32 [%rd82], {%r807, %r808};
	// end inline asm
	st.shared.u32 	[_ZZN3cub18CUB_300001_SM_10006detail4scan16DeviceScanKernelINS2_10policy_hubIiiimN4cuda3std3__44plusIvEEE10Policy1000EPiN6thrust24THRUST_300001_SM_1000_NS6detail15normal_iteratorINSE_10device_ptrIiEEEENS0_13ScanTileStateIiLb1EEES9_NS0_8NullTypeEmiLb0ESM_EEvT0_T1_T2_iT3_T4_T5_E12temp_storage+4], %r991;
	st.shared.u32 	[_ZZN3cub18CUB_300001_SM_10006detail4scan16DeviceScanKernelINS2_10policy_hubIiiimN4cuda3std3__44plusIvEEE10Policy1000EPiN6thrust24THRUST_300001_SM_1000_NS6detail15normal_iteratorINSE_10device_ptrIiEEEENS0_13ScanTileStateIiLb1EEES9_NS0_8NullTypeEmiLb0ESM_EEvT0_T1_T2_iT3_T4_T5_E12temp_storage+8], %r808;
$L__BB30_22:
	setp.ne.s32 	%p131, %r663, 0;
	mov.u32 	%r996, %r34;
	@%p131 bra 	$L__BB30_24;
	st.shared.u32 	[_ZZN3cub18CUB_300001_SM_10006detail4scan16DeviceScanKernelINS2_10policy_hubIiiimN4cuda3std3__44plusIvEEE10Policy1000EPiN6thrust24THRUST_300001_SM_1000_NS6detail15normal_iteratorINSE_10device_ptrIiEEEENS0_13ScanTileStateIiLb1EEES9_NS0_8NullTypeEmiLb0ESM_EEvT0_T1_T2_iT3_T4_T5_E12temp_storage+84], %r991;
	mov.u32 	%r996, %r991;
$L__BB30_24:
	bar.sync 	0;
	setp.eq.s32 	%p132, %r2, 0;
	ld.shared.u32 	%r809, [_ZZN3cub18CUB_300001_SM_10006detail4scan16DeviceScanKernelINS2_10policy_hubIiiimN4cuda3std3__44plusIvEEE10Policy1000EPiN6thrust24THRUST_300001_SM_1000_NS6detail15normal_iteratorINSE_10device_ptrIiEEEENS0_13ScanTileStateIiLb1EEES9_NS0_8NullTypeEmiLb0ESM_EEvT0_T1_T2_iT3_T4_T5_E12temp_storage+84];
	selp.b32 	%r810, 0, %r809, %p132;
	add.s32 	%r997, %r810, %r996;
$L__BB30_25:
	add.s32 	%r948, %r997, %r7;
	add.s32 	%r949, %r8, %r948;
	add.s32 	%r950, %r9, %r949;
	add.s32 	%r951, %r10, %r950;
	add.s32 	%r952, %r11, %r951;
	add.s32 	%r953, %r12, %r952;
	add.s32 	%r954, %r13, %r953;
	add.s32 	%r955, %r14, %r954;
	add.s32 	%r956, %r15, %r955;
	add.s32 	%r957, %r16, %r956;
	add.s32 	%r958, %r17, %r957;
	add.s32 	%r959, %r18, %r958;
	add.s32 	%r960, %r19, %r959;
	add.s32 	%r961, %r20, %r960;
	add.s32 	%r962, %r21, %r961;
	add.s32 	%r963, %r22, %r962;
	add.s32 	%r964, %r23, %r963;
	add.s32 	%r965, %r24, %r964;
	add.s32 	%r966, %r25, %r965;
	bar.sync 	0;
	st.shared.u32 	[%r6], %r948;
	st.shared.u32 	[%r6+4], %r949;
	st.shared.u32 	[%r6+8], %r950;
	st.shared.u32 	[%r6+12], %r951;
	st.shared.u32 	[%r6+16], %r952;
	st.shared.u32 	[%r6+20], %r953;
	st.shared.u32 	[%r6+24], %r954;
	st.shared.u32 	[%r6+28], %r955;
	st.shared.u32 	[%r6+32], %r956;
	st.shared.u32 	[%r6+36], %r957;
	st.shared.u32 	[%r6+40], %r958;
	st.shared.u32 	[%r6+44], %r959;
	st.shared.u32 	[%r6+48], %r960;
	st.shared.u32 	[%r6+52], %r961;
	st.shared.u32 	[%r6+56], %r962;
	st.shared.u32 	[%r6+60], %r963;
	st.shared.u32 	[%r6+64], %r964;
	st.shared.u32 	[%r6+68], %r965;
	st.shared.u32 	[%r6+72], %r966;
	bar.warp.sync 	-1;
	ld.shared.u32 	%r967, [%r5];
	ld.shared.u32 	%r968, [%r5+128];
	ld.shared.u32 	%r969, [%r5+256];
	ld.shared.u32 	%r970, [%r5+384];
	ld.shared.u32 	%r971, [%r5+512];
	ld.shared.u32 	%r972, [%r5+640];
	ld.shared.u32 	%r973, [%r5+768];
	ld.shared.u32 	%r974, [%r5+896];
	ld.shared.u32 	%r975, [%r5+1024];
	ld.shared.u32 	%r976, [%r5+1152];
	ld.shared.u32 	%r977, [%r5+1280];
	ld.shared.u32 	%r978, [%r5+1408];
	ld.shared.u32 	%r979, [%r5+1536];
	ld.shared.u32 	%r980, [%r5+1664];
	ld.shared.u32 	%r981, [%r5+1792];
	ld.shared.u32 	%r982, [%r5+1920];
	ld.shared.u32 	%r983, [%r5+2048];
	ld.shared.u32 	%r984, [%r5+2176];
	ld.shared.u32 	%r985, [%r5+2304];
	add.s64 	%rd90, %rd2, %rd76;
	st.global.u32 	[%rd90], %r967;
	st.global.u32 	[%rd90+128], %r968;
	st.global.u32 	[%rd90+256], %r969;
	st.global.u32 	[%rd90+384], %r970;
	st.global.u32 	[%rd90+512], %r971;
	st.global.u32 	[%rd90+640], %r972;
	st.global.u32 	[%rd90+768], %r973;
	st.global.u32 	[%rd90+896], %r974;
	st.global.u32 	[%rd90+1024], %r975;
	st.global.u32 	[%rd90+1152], %r976;
	st.global.u32 	[%rd90+1280], %r977;
	st.global.u32 	[%rd90+1408], %r978;
	st.global.u32 	[%rd90+1536], %r979;
	st.global.u32 	[%rd90+1664], %r980;
	st.global.u32 	[%rd90+1792], %r981;
	st.global.u32 	[%rd90+1920], %r982;
	st.global.u32 	[%rd90+2048], %r983;
	st.global.u32 	[%rd90+2176], %r984;
	st.global.u32 	[%rd90+2304], %r985;
	bra.uni 	$L__BB30_128;
$L__BB30_26:
	setp.eq.s64 	%p2, %rd4, 0;
	@%p2 bra 	$L__BB30_128;
	cvt.u32.u64 	%r72, %rd4;
	shl.b64 	%rd19, %rd3, 2;
	add.s64 	%rd18, %rd15, %rd19;
	// begin inline asm
	ld.ca.u32 %r1016, [%rd18];
	// end inline asm
	mov.u32 	%r74, %tid.x;
	and.b32  	%r203, %r74, 31;
	and.b32  	%r204, %r74, 992;
	mul.lo.s32 	%r205, %r204, 19;
	or.b32  	%r75, %r205, %r203;
	setp.ge.u32 	%p3, %r75, %r72;
	shl.b32 	%r206, %r75, 2;
	cvt.u64.u32 	%rd20, %r206;
	add.s64 	%rd10, %rd18, %rd20;
	mov.u32 	%r998, %r1016;
	@%p3 bra 	$L__BB30_29;
	// begin inline asm
	ld.ca.u32 %r998, [%rd10];
	// end inline asm
$L__BB30_29:
	add.s32 	%r208, %r75, 32;
	setp.ge.u32 	%p4, %r208, %r72;
	mov.u32 	%r999, %r1016;
	@%p4 bra 	$L__BB30_31;
	add.s64 	%rd22, %rd10, 128;
	// begin inline asm
	ld.ca.u32 %r999, [%rd22];
	// end inline asm
$L__BB30_31:
	add.s32 	%r210, %r75, 64;
	setp.ge.u32 	%p5, %r210, %r72;
	mov.u32 	%r1000, %r1016;
	@%p5 bra 	$L__BB30_33;
	add.s64 	%rd23, %rd10, 256;
	// begin inline asm
	ld.ca.u32 %r1000, [%rd23];
	// end inline asm
$L__BB30_33:
	add.s32 	%r212, %r75, 96;
	setp.ge.u32 	%p6, %r212, %r72;
	mov.u32 	%r1001, %r1016;
	@%p6 bra 	$L__BB30_35;
	add.s64 	%rd24, %rd10, 384;
	// begin inline asm
	ld.ca.u32 %r1001, [%rd24];
	// end inline asm
$L__BB30_35:
	add.s32 	%r214, %r75, 128;
	setp.ge.u32 	%p7, %r214, %r72;
	mov.u32 	%r1002, %r1016;
	@%p7 bra 	$L__BB30_37;
	add.s64 	%rd25, %rd10, 512;
	// begin inline asm
	ld.ca.u32 %r1002, [%rd25];
	// end inline asm
$L__BB30_37:
	add.s32 	%r216, %r75, 160;
	setp.ge.u32 	%p8, %r216, %r72;
	mov.u32 	%r1003, %r1016;
	@%p8 bra 	$L__BB30_39;
	add.s64 	%rd26, %rd10, 640;
	// begin inline asm
	ld.ca.u32 %r1003, [%rd26];
	// end inline asm
$L__BB30_39:
	add.s32 	%r218, %r75, 192;
	setp.ge.u32 	%p9, %r218, %r72;
	mov.u32 	%r1004, %r1016;
	@%p9 bra 	$L__BB30_41;
	add.s64 	%rd27, %rd10, 768;
	// begin inline asm
	ld.ca.u32 %r1004, [%rd27];
	// end inline asm
$L__BB30_41:
	add.s32 	%r220, %r75, 224;
	setp.ge.u32 	%p10, %r220, %r72;
	mov.u32 	%r1005, %r1016;
	@%p10 bra 	$L__BB30_43;
	add.s64 	%rd28, %rd10, 896;
	// begin inline asm
	ld.ca.u32 %r1005, [%rd28];
	// end inline asm
$L__BB30_43:
	add.s32 	%r92, %r75, 256;
	setp.ge.u32 	%p11, %r92, %r72;
	mov.u32 	%r1006, %r1016;
	@%p11 bra 	$L__BB30_45;
	add.s64 	%rd29, %rd10, 1024;
	// begin inline asm
	ld.ca.u32 %r1006, [%rd29];
	// end inline asm
$L__BB30_45:
	add.s32 	%r223, %r75, 288;
	setp.ge.u32 	%p12, %r223, %r72;
	mov.u32 	%r1007, %r1016;
	@%p12 bra 	$L__BB30_47;
	add.s64 	%rd30, %rd10, 1152;
	// begin inline asm
	ld.ca.u32 %r1007, [%rd30];
	// end inline asm
$L__BB30_47:
	add.s32 	%r225, %r75, 320;
	setp.ge.u32 	%p13, %r225, %r72;
	mov.u32 	%r1008, %r1016;
	@%p13 bra 	$L__BB30_49;
	add.s64 	%rd31, %rd10, 1280;
	// begin inline asm
	ld.ca.u32 %r1008, [%rd31];
	// end inline asm
$L__BB30_49:
	add.s32 	%r227, %r75, 352;
	setp.ge.u32 	%p14, %r227, %r72;
	mov.u32 	%r1009, %r1016;
	@%p14 bra 	$L__BB30_51;
	add.s64 	%rd32, %rd10, 1408;
	// begin inline asm
	ld.ca.u32 %r1009, [%rd32];
	// end inline asm
$L__BB30_51:
	add.s32 	%r229, %r75, 384;
	setp.ge.u32 	%p15, %r229, %r72;
	mov.u32 	%r1010, %r1016;
	@%p15 bra 	$L__BB30_53;
	add.s64 	%rd33, %rd10, 1536;
	// begin inline asm
	ld.ca.u32 %r1010, [%rd33];
	// end inline asm
$L__BB30_53:
	add.s32 	%r231, %r75, 416;
	setp.ge.u32 	%p16, %r231, %r72;
	mov.u32 	%r1011, %r1016;
	@%p16 bra 	$L__BB30_55;
	add.s64 	%rd34, %rd10, 1664;
	// begin inline asm
	ld.ca.u32 %r1011, [%rd34];
	// end inline asm
$L__BB30_55:
	add.s32 	%r233, %r75, 448;
	setp.ge.u32 	%p17, %r233, %r72;
	mov.u32 	%r1012, %r1016;
	@%p17 bra 	$L__BB30_57;
	add.s64 	%rd35, %rd10, 1792;
	// begin inline asm
	ld.ca.u32 %r1012, [%rd35];
	// end inline asm
$L__BB30_57:
	add.s32 	%r235, %r75, 480;
	setp.ge.u32 	%p18, %r235, %r72;
	mov.u32 	%r1013, %r1016;
	@%p18 bra 	$L__BB30_59;
	add.s64 	%rd36, %rd10, 1920;
	// begin inline asm
	ld.ca.u32 %r1013, [%rd36];
	// end inline asm
$L__BB30_59:
	add.s32 	%r237, %r75, 512;
	setp.ge.u32 	%p19, %r237, %r72;
	mov.u32 	%r1014, %r1016;
	@%p19 bra 	$L__BB30_61;
	add.s64 	%rd37, %rd10, 2048;
	// begin inline asm
	ld.ca.u32 %r1014, [%rd37];
	// end inline asm
$L__BB30_61:
	add.s32 	%r239, %r75, 544;
	setp.ge.u32 	%p20, %r239, %r72;
	mov.u32 	%r1015, %r1016;
	@%p20 bra 	$L__BB30_63;
	add.s64 	%rd38, %rd10, 2176;
	// begin inline asm
	ld.ca.u32 %r1015, [%rd38];
	// end inline asm
$L__BB30_63:
	add.s32 	%r113, %r75, 576;
	setp.ge.u32 	%p21, %r113, %r72;
	@%p21 bra 	$L__BB30_65;
	add.s64 	%rd39, %rd10, 2304;
	// begin inline asm
	ld.ca.u32 %r1016, [%rd39];
	// end inline asm
$L__BB30_65:
	// begin inline asm
	mov.u32 %r242, %laneid;
	// end inline asm
	shr.u32 	%r117, %r74, 5;
	mad.lo.s32 	%r243, %r117, 608, %r242;
	shl.b32 	%r244, %r243, 2;
	mov.u32 	%r245, _ZZN3cub18CUB_300001_SM_10006detail4scan16DeviceScanKernelINS2_10policy_hubIiiimN4cuda3std3__44plusIvEEE10Policy1000EPiN6thrust24THRUST_300001_SM_1000_NS6detail15normal_iteratorINSE_10device_ptrIiEEEENS0_13ScanTileStateIiLb1EEES9_NS0_8NullTypeEmiLb0ESM_EEvT0_T1_T2_iT3_T4_T5_E12temp_storage;
	add.s32 	%r118, %r245, %r244;
	st.shared.u32 	[%r118], %r998;
	st.shared.u32 	[%r118+128], %r999;
	st.shared.u32 	[%r118+256], %r1000;
	st.shared.u32 	[%r118+384], %r1001;
	st.shared.u32 	[%r118+512], %r1002;
	st.shared.u32 	[%r118+640], %r1003;
	st.shared.u32 	[%r118+768], %r1004;
	st.shared.u32 	[%r118+896], %r1005;
	st.shared.u32 	[%r118+1024], %r1006;
	st.shared.u32 	[%r118+1152], %r1007;
	st.shared.u32 	[%r118+1280], %r1008;
	st.shared.u32 	[%r118+1408], %r1009;
	st.shared.u32 	[%r118+1536], %r1010;
	st.shared.u32 	[%r118+1664], %r1011;
	st.shared.u32 	[%r118+1792], %r1012;
	st.shared.u32 	[%r118+1920], %r1013;
	st.shared.u32 	[%r118+2048], %r1014;
	st.shared.u32 	[%r118+2176], %r1015;
	st.shared.u32 	[%r118+2304], %r1016;
	bar.warp.sync 	-1;
	mad.lo.s32 	%r119, %r242, 72, %r118;
	ld.shared.u32 	%r120, [%r119];
	ld.shared.u32 	%r121, [%r119+4];
	ld.shared.u32 	%r122, [%r119+8];
	ld.shared.u32 	%r123, [%r119+12];
	ld.shared.u32 	%r124, [%r119+16];
	ld.shared.u32 	%r125, [%r119+20];
	ld.shared.u32 	%r126, [%r119+24];
	ld.shared.u32 	%r127, [%r119+28];
	ld.shared.u32 	%r128, [%r119+32];
	ld.shared.u32 	%r129, [%r119+36];
	ld.shared.u32 	%r130, [%r119+40];
	ld.shared.u32 	%r131, [%r119+44];
	ld.shared.u32 	%r132, [%r119+48];
	ld.shared.u32 	%r133, [%r119+52];
	ld.shared.u32 	%r134, [%r119+56];
	ld.shared.u32 	%r135, [%r119+60];
	ld.shared.u32 	%r136, [%r119+64];
	ld.shared.u32 	%r137, [%r119+68];
	ld.shared.u32 	%r138, [%r119+72];
	bar.sync 	0;
	setp.ne.s32 	%p22, %r1, 0;
	@%p22 bra 	$L__BB30_69;
	add.s32 	%r471, %r121, %r120;
	add.s32 	%r472, %r122, %r471;
	add.s32 	%r473, %r123, %r472;
	add.s32 	%r474, %r124, %r473;
	add.s32 	%r475, %r125, %r474;
	add.s32 	%r476, %r126, %r475;
	add.s32 	%r477, %r127, %r476;
	add.s32 	%r478, %r128, %r477;
	add.s32 	%r479, %r129, %r478;
	add.s32 	%r480, %r130, %r479;
	add.s32 	%r481, %r131, %r480;
	add.s32 	%r482, %r132, %r481;
	add.s32 	%r483, %r133, %r482;
	add.s32 	%r484, %r134, %r483;
	add.s32 	%r485, %r135, %r484;
	add.s32 	%r486, %r136, %r485;
	add.s32 	%r487, %r137, %r486;
	add.s32 	%r445, %r138, %r487;
	mov.b32 	%r443, 1;
	mov.b32 	%r468, 0;
	mov.b32 	%r470, -1;
	// begin inline asm
	{  .reg .s32 r0;  .reg .pred p;  shfl.sync.up.b32 r0|p, %r445, %r443, %r468, %r470;  @p add.s32 r0, r0, %r445;  mov.s32 %r441, r0;}
	// end inline asm
	mov.b32 	%r449, 2;
	// begin inline asm
	{  .reg .s32 r0;  .reg .pred p;  shfl.sync.up.b32 r0|p, %r441, %r449, %r468, %r470;  @p add.s32 r0, r0, %r441;  mov.s32 %r447, r0;}
	// end inline asm
	mov.b32 	%r455, 4;
	// begin inline asm
	{  .reg .s32 r0;  .reg .pred p;  shfl.sync.up.b32 r0|p, %r447, %r455, %r468, %r470;  @p add.s32 r0, r0, %r447;  mov.s32 %r453, r0;}
	// end inline asm
	mov.b32 	%r461, 8;
	// begin inline asm
	{  .reg .s32 r0;  .reg .pred p;  shfl.sync.up.b32 r0|p, %r453, %r461, %r468, %r470;  @p add.s32 r0, r0, %r453;  mov.s32 %r459, r0;}
	// end inline asm
	mov.b32 	%r467, 16;
	// begin inline asm
	{  .reg .s32 r0;  .reg .pred p;  shfl.sync.up.b32 r0|p, %r459, %r467, %r468, %r470;  @p add.s32 r0, r0, %r459;  mov.s32 %r465, r0;}
	// end inline asm
	setp.ne.s32 	%p65, %r242, 31;
	@%p65 bra 	$L__BB30_68;
	shl.b32 	%r488, %r117, 2;
	mov.u32 	%r489, _ZZN3cub18CUB_300001_SM_10006detail4scan16DeviceScanKernelINS2_10policy_hubIiiimN4cuda3std3__44plusIvEEE10Policy1000EPiN6thrust24THRUST_300001_SM_1000_NS6detail15normal_iteratorINSE_10device_ptrIiEEEENS0_13ScanTileStateIiLb1EEES9_NS0_8NullTypeEmiLb0ESM_EEvT0_T1_T2_iT3_T4_T5_E12temp_storage;
	add.s32 	%r490, %r489, %r488;
	st.shared.u32 	[%r490+16], %r465;
$L__BB30_68:
	sub.s32 	%r491, %r465, %r445;
	bar.sync 	0;
	ld.shared.v4.u32 	{%r492, %r493, %r494, %r495}, [_ZZN3cub18CUB_300001_SM_10006detail4scan16DeviceScanKernelINS2_10policy_hubIiiimN4cuda3std3__44plusIvEEE10Policy1000EPiN6thrust24THRUST_300001_SM_1000_NS6detail15normal_iteratorINSE_10device_ptrIiEEEENS0_13ScanTileStateIiLb1EEES9_NS0_8NullTypeEmiLb0ESM_EEvT0_T1_T2_iT3_T4_T5_E12temp_storage+16];
	add.s32 	%r496, %r493, %r492;
	setp.eq.s32 	%p66, %r117, 2;
	selp.b32 	%r497, %r496, %r492, %p66;
	add.s32 	%r498, %r496, %r494;
	setp.eq.s32 	%p67, %r117, 3;
	selp.b32 	%r499, %r498, %r497, %p67;
	add.s32 	%r500, %r498, %r495;
	setp.eq.s32 	%p68, %r117, 4;
	selp.b32 	%r501, %r500, %r499, %p68;
	ld.shared.v4.u32 	{%r502, %r503, %r504, %r505}, [_ZZN3cub18CUB_300001_SM_10006detail4scan16DeviceScanKernelINS2_10policy_hubIiiimN4cuda3std3__44plusIvEEE10Policy1000EPiN6thrust24THRUST_300001_SM_1000_NS6detail15normal_iteratorINSE_10device_ptrIiEEEENS0_13ScanTileStateIiLb1EEES9_NS0_8NullTypeEmiLb0ESM_EEvT0_T1_T2_iT3_T4_T5_E12temp_storage+32];
	add.s32 	%r506, %r500, %r502;
	setp.eq.s32 	%p69, %r117, 5;
	selp.b32 	%r507, %r506, %r501, %p69;
	add.s32 	%r508, %r506, %r503;
	setp.eq.s32 	%p70, %r117, 6;
	selp.b32 	%r509, %r508, %r507, %p70;
	add.s32 	%r510, %r508, %r504;
	setp.eq.s32 	%p71, %r117, 7;
	selp.b32 	%r511, %r510, %r509, %p71;
	add.s32 	%r512, %r510, %r505;
	setp.eq.s32 	%p72, %r117, 8;
	selp.b32 	%r513, %r512, %r511, %p72;
	ld.shared.v4.u32 	{%r514, %r515, %r516, %r517}, [_ZZN3cub18CUB_300001_SM_10006detail4scan16DeviceScanKernelINS2_10policy_hubIiiimN4cuda3std3__44plusIvEEE10Policy1000EPiN6thrust24THRUST_300001_SM_1000_NS6detail15normal_iteratorINSE_10device_ptrIiEEEENS0_13ScanTileStateIiLb1EEES9_NS0_8NullTypeEmiLb0ESM_EEvT0_T1_T2_iT3_T4_T5_E12temp_storage+48];
	add.s32 	%r518, %r512, %r514;
	setp.eq.s32 	%p73, %r117, 9;
	selp.b32 	%r519, %r518, %r513, %p73;
	add.s32 	%r520, %r518, %r515;
	setp.eq.s32 	%p74, %r117, 10;
	selp.b32 	%r521, %r520, %r519, %p74;
	add.s32 	%r522, %r520, %r516;
	setp.eq.s32 	%p75, %r117, 11;
	selp.b32 	%r523, %r522, %r521, %p75;
	add.s32 	%r524, %r522, %r517;
	setp.eq.s32 	%p76, %r117, 12;
	selp.b32 	%r525, %r524, %r523, %p76;
	setp.lt.u32 	%p77, %r74, 32;
	setp.eq.s32 	%p78, %r242, 0;
	selp.b32 	%r526, 0, %r491, %p78;
	add.s32 	%r527, %r525, %r526;
	selp.b32 	%r528, %r491, %r527, %p77;
	setp.eq.s32 	%p79, %r74, 0;
	selp.b32 	%r1028, 0, %r528, %p79;
	bra.uni 	$L__BB30_88;
$L__BB30_69:
	add.s32 	%r276, %r121, %r120;
	add.s32 	%r277, %r122, %r276;
	add.s32 	%r278, %r123, %r277;
	add.s32 	%r279, %r124, %r278;
	add.s32 	%r280, %r125, %r279;
	add.s32 	%r281, %r126, %r280;
	add.s32 	%r282, %r127, %r281;
	add.s32 	%r283, %r128, %r282;
	add.s32 	%r284, %r129, %r283;
	add.s32 	%r285, %r130, %r284;
	add.s32 	%r286, %r131, %r285;
	add.s32 	%r287, %r132, %r286;
	add.s32 	%r288, %r133, %r287;
	add.s32 	%r289, %r134, %r288;
	add.s32 	%r290, %r135, %r289;
	add.s32 	%r291, %r136, %r290;
	add.s32 	%r292, %r137, %r291;
	add.s32 	%r250, %r138, %r292;
	mov.b32 	%r248, 1;
	mov.b32 	%r273, 0;
	mov.b32 	%r275, -1;
	// begin inline asm
	{  .reg .s32 r0;  .reg .pred p;  shfl.sync.up.b32 r0|p, %r250, %r248, %r273, %r275;  @p add.s32 r0, r0, %r250;  mov.s32 %r246, r0;}
	// end inline asm
	mov.b32 	%r254, 2;
	// begin inline asm
	{  .reg .s32 r0;  .reg .pred p;  shfl.sync.up.b32 r0|p, %r246, %r254, %r273, %r275;  @p add.s32 r0, r0, %r246;  mov.s32 %r252, r0;}
	// end inline asm
	mov.b32 	%r260, 4;
	// begin inline asm
	{  .reg .s32 r0;  .reg .pred p;  shfl.sync.up.b32 r0|p, %r252, %r260, %r273, %r275;  @p add.s32 r0, r0, %r252;  mov.s32 %r258, r0;}
	// end inline asm
	mov.b32 	%r266, 8;
	// begin inline asm
	{  .reg .s32 r0;  .reg .pred p;  shfl.sync.up.b32 r0|p, %r258, %r266, %r273, %r275;  @p add.s32 r0, r0, %r258;  mov.s32 %r264, r0;}
	// end inline asm
	mov.b32 	%r272, 16;
	// begin inline asm
	{  .reg .s32 r0;  .reg .pred p;  shfl.sync.up.b32 r0|p, %r264, %r272, %r273, %r275;  @p add.s32 r0, r0, %r264;  mov.s32 %r270, r0;}
	// end inline asm
	setp.ne.s32 	%p23, %r242, 31;
	@%p23 bra 	$L__BB30_71;
	shl.b32 	%r293, %r117, 2;
	mov.u32 	%r294, _ZZN3cub18CUB_300001_SM_10006detail4scan16DeviceScanKernelINS2_10policy_hubIiiimN4cuda3std3__44plusIvEEE10Policy1000EPiN6thrust24THRUST_300001_SM_1000_NS6detail15normal_iteratorINSE_10device_ptrIiEEEENS0_13ScanTileStateIiLb1EEES9_NS0_8NullTypeEmiLb0ESM_EEvT0_T1_T2_iT3_T4_T5_E12temp_storage;
	add.s32 	%r295, %r294, %r293;
	st.shared.u32 	[%r295+16], %r270;
$L__BB30_71:
	sub.s32 	%r296, %r270, %r250;
	bar.sync 	0;
	ld.shared.v4.u32 	{%r297, %r298, %r299, %r300}, [_ZZN3cub18CUB_300001_SM_10006detail4scan16DeviceScanKernelINS2_10policy_hubIiiimN4cuda3std3__44plusIvEEE10Policy1000EPiN6thrust24THRUST_300001_SM_1000_NS6detail15normal_iteratorINSE_10device_ptrIiEEEENS0_13ScanTileStateIiLb1EEES9_NS0_8NullTypeEmiLb0ESM_EEvT0_T1_T2_iT3_T4_T5_E12temp_storage+16];
	add.s32 	%r301, %r298, %r297;
	setp.eq.s32 	%p24, %r117, 2;
	selp.b32 	%r302, %r301, %r297, %p24;
	add.s32 	%r303, %r301, %r299;
	setp.eq.s32 	%p25, %r117, 3;
	selp.b32 	%r304, %r303, %r302, %p25;
	add.s32 	%r305, %r303, %r300;
	setp.eq.s32 	%p26, %r117, 4;
	selp.b32 	%r306, %r305, %r304, %p26;
	ld.shared.v4.u32 	{%r307, %r308, %r309, %r310}, [_ZZN3cub18CUB_300001_SM_10006detail4scan16DeviceScanKernelINS2_10policy_hubIiiimN4cuda3std3__44plusIvEEE10Policy1000EPiN6thrust24THRUST_300001_SM_1000_NS6detail15normal_iteratorINSE_10device_ptrIiEEEENS0_13ScanTileStateIiLb1EEES9_NS0_8NullTypeEmiLb0ESM_EEvT0_T1_T2_iT3_T4_T5_E12temp_storage+32];
	add.s32 	%r311, %r305, %r307;
	setp.eq.s32 	%p27, %r117, 5;
	selp.b32 	%r312, %r311, %r306, %p27;
	add.s32 	%r313, %r311, %r308;
	setp.eq.s32 	%p28, %r117, 6;
	selp.b32 	%r314, %r313, %r312, %p28;
	add.s32 	%r315, %r313, %r309;
	setp.eq.s32 	%p29, %r117, 7;
	selp.b32 	%r316, %r315, %r314, %p29;
	add.s32 	%r317, %r315, %r310;
	setp.eq.s32 	%p30, %r117, 8;
	selp.b32 	%r318, %r317, %r316, %p30;
	ld.shared.v4.u32 	{%r319, %r320, %r321, %r322}, [_ZZN3cub18CUB_300001_SM_10006detail4scan16DeviceScanKernelINS2_10policy_hubIiiimN4cuda3std3__44plusIvEEE10Policy1000EPiN6thrust24THRUST_300001_SM_1000_NS6detail15normal_iteratorINSE_10device_ptrIiEEEENS0_13ScanTileStateIiLb1EEES9_NS0_8NullTypeEmiLb0ESM_EEvT0_T1_T2_iT3_T4_T5_E12temp_storage+48];
	add.s32 	%r323, %r317, %r319;
	setp.eq.s32 	%p31, %r117, 9;
	selp.b32 	%r324, %r323, %r318, %p31;
	add.s32 	%r325, %r323, %r320;
	setp.eq.s32 	%p32, %r117, 10;
	selp.b32 	%r326, %r325, %r324, %p32;
	add.s32 	%r327, %r325, %r321;
	setp.eq.s32 	%p33, %r117, 11;
	selp.b32 	%r328, %r327, %r326, %p33;
	add.s32 	%r329, %r327, %r322;
	setp.eq.s32 	%p34, %r117, 12;
	selp.b32 	%r330, %r329, %r328, %p34;
	ld.shared.u32 	%r331, [_ZZN3cub18CUB_300001_SM_10006detail4scan16DeviceScanKernelINS2_10policy_hubIiiimN4cuda3std3__44plusIvEEE10Policy1000EPiN6thrust24THRUST_300001_SM_1000_NS6detail15normal_iteratorINSE_10device_ptrIiEEEENS0_13ScanTileStateIiLb1EEES9_NS0_8NullTypeEmiLb0ESM_EEvT0_T1_T2_iT3_T4_T5_E12temp_storage+64];
	add.s32 	%r144, %r329, %r331;
	setp.gt.u32 	%p35, %r74, 31;
	setp.lt.u32 	%p36, %r74, 32;
	setp.eq.s32 	%p37, %r242, 0;
	selp.b32 	%r332, 0, %r296, %p37;
	add.s32 	%r1027, %r330, %r332;
	selp.b32 	%r146, %r296, %r1027, %p36;
	@%p35 bra 	$L__BB30_87;
	setp.ne.s32 	%p38, %r74, 0;
	mul.wide.s32 	%rd40, %r1, 8;
	add.s64 	%rd11, %rd1, %rd40;
	@%p38 bra 	$L__BB30_74;
	st.shared.u32 	[_ZZN3cub18CUB_300001_SM_10006detail4scan16DeviceScanKernelINS2_10policy_hubIiiimN4cuda3std3__44plusIvEEE10Policy1000EPiN6thrust24THRUST_300001_SM_1000_NS6detail15normal_iteratorINSE_10device_ptrIiEEEENS0_13ScanTileStateIiLb1EEES9_NS0_8NullTypeEmiLb0ESM_EEvT0_T1_T2_iT3_T4_T5_E12temp_storage+12], %r144;
	add.s64 	%rd41, %rd11, 256;
	mov.b32 	%r333, 100;
	// begin inline asm
	st.relaxed.gpu.v2.u32 [%rd41], {%r333, %r144};
	// end inline asm
$L__BB30_74:
	not.b32 	%r339, %r74;
	add.s32 	%r1023, %r1, %r339;
	mov.b32 	%r335, 550;
	// begin inline asm
	nanosleep.u32 %r335;
	// end inline asm
	mul.wide.s32 	%rd43, %r1023, 8;
	add.s64 	%rd44, %rd1, %rd43;
	add.s64 	%rd42, %rd44, 256;
	// begin inline asm
	ld.relaxed.gpu.v2.u32 {%r1024, %r1018}, [%rd42];
	// end inline asm
	mov.b32 	%r1019, 478;
$L__BB30_75:
	setp.eq.s32 	%p39, %r1024, 99;
	mov.b32 	%r340, -1;
	vote.sync.any.pred 	%p40, %p39, %r340;
	not.pred 	%p41, %p40;
	@%p41 bra 	$L__BB30_77;
	// begin inline asm
	nanosleep.u32 %r1019;
	// end inline asm
	shr.u32 	%r1019, %r1019, 1;
	// begin inline asm
	ld.relaxed.gpu.v2.u32 {%r1024, %r1018}, [%rd42];
	// end inline asm
	bra.uni 	$L__BB30_75;
$L__BB30_77:
	setp.eq.s32 	%p42, %r1024, 101;
	mov.b32 	%r367, -1;
	vote.sync.ballot.b32 	%r369, %p42, %r367;
	// begin inline asm
	mov.u32 %r342, %lanemask_ge;
	// end inline asm
	and.b32  	%r370, %r369, %r342;
	or.b32  	%r371, %r370, -2147483648;
	add.s32 	%r372, %r371, -1;
	not.b32 	%r373, %r371;
	and.b32  	%r374, %r373, %r372;
	popc.b32 	%r346, %r374;
	mov.b32 	%r345, 1;
	// begin inline asm
	shfl.sync.down.b32 %r343, %r1018, %r345, %r346, %r367;
	// end inline asm
	setp.lt.s32 	%p44, %r242, %r346;
	selp.b32 	%r375, %r343, 0, %p44;
	add.s32 	%r349, %r375, %r1018;
	mov.b32 	%r350, 2;
	// begin inline asm
	shfl.sync.down.b32 %r348, %r349, %r350, %r346, %r367;
	// end inline asm
	add.s32 	%r376, %r242, 2;
	setp.gt.s32 	%p45, %r376, %r346;
	selp.b32 	%r377, 0, %r348, %p45;
	add.s32 	%r354, %r349, %r377;
	mov.b32 	%r355, 4;
	// begin inline asm
	shfl.sync.down.b32 %r353, %r354, %r355, %r346, %r367;
	// end inline asm
	add.s32 	%r378, %r242, 4;
	setp.gt.s32 	%p46, %r378, %r346;
	selp.b32 	%r379, 0, %r353, %p46;
	add.s32 	%r359, %r354, %r379;
	mov.b32 	%r360, 8;
	// begin inline asm
	shfl.sync.down.b32 %r358, %r359, %r360, %r346, %r367;
	// end inline asm
	add.s32 	%r380, %r242, 8;
	setp.gt.s32 	%p47, %r380, %r346;
	selp.b32 	%r381, 0, %r358, %p47;
	add.s32 	%r364, %r359, %r381;
	mov.b32 	%r365, 16;
	// begin inline asm
	shfl.sync.down.b32 %r363, %r364, %r365, %r346, %r367;
	// end inline asm
	add.s32 	%r382, %r242, 16;
	setp.gt.s32 	%p48, %r382, %r346;
	selp.b32 	%r383, 0, %r363, %p48;
	add.s32 	%r1020, %r364, %r383;
	add.s64 	%rd12, %rd1, 256;
	mov.b32 	%r1021, 478;
$L__BB30_78:
	setp.ne.s32 	%p49, %r1024, 101;
	mov.b32 	%r384, -1;
	vote.sync.all.pred 	%p50, %p49, %r384;
	not.pred 	%p51, %p50;
	@%p51 bra 	$L__BB30_83;
	shr.u32 	%r1021, %r1021, 1;
	mul.wide.s32 	%rd47, %r1023, 8;
	add.s64 	%rd48, %rd12, %rd47;
	add.s64 	%rd46, %rd48, -256;
	// begin inline asm
	ld.relaxed.gpu.v2.u32 {%r1024, %r1025}, [%rd46];
	// end inline asm
	mov.u32 	%r1026, %r1021;
$L__BB30_80:
	setp.eq.s32 	%p55, %r1024, 99;
	mov.b32 	%r392, -1;
	vote.sync.any.pred 	%p56, %p55, %r392;
	not.pred 	%p57, %p56;
	@%p57 bra 	$L__BB30_82;
	// begin inline asm
	nanosleep.u32 %r1026;
	// end inline asm
	shr.u32 	%r1026, %r1026, 1;
	// begin inline asm
	ld.relaxed.gpu.v2.u32 {%r1024, %r1025}, [%rd46];
	// end inline asm
	bra.uni 	$L__BB30_80;
$L__BB30_82:
	setp.eq.s32 	%p58, %r1024, 101;
	mov.b32 	%r418, -1;
	vote.sync.ballot.b32 	%r419, %p58, %r418;
	and.b32  	%r420, %r419, %r342;
	or.b32  	%r421, %r420, -2147483648;
	add.s32 	%r422, %r421, -1;
	not.b32 	%r423, %r421;
	and.b32  	%r424, %r423, %r422;
	popc.b32 	%r397, %r424;
	mov.b32 	%r396, 1;
	// begin inline asm
	shfl.sync.down.b32 %r394, %r1025, %r396, %r397, %r418;
	// end inline asm
	setp.lt.s32 	%p60, %r242, %r397;
	selp.b32 	%r425, %r394, 0, %p60;
	add.s32 	%r400, %r425, %r1025;
	mov.b32 	%r401, 2;
	// begin inline asm
	shfl.sync.down.b32 %r399, %r400, %r401, %r397, %r418;
	// end inline asm
	add.s32 	%r426, %r242, 2;
	setp.gt.s32 	%p61, %r426, %r397;
	selp.b32 	%r427, 0, %r399, %p61;
	add.s32 	%r405, %r400, %r427;
	mov.b32 	%r406, 4;
	// begin inline asm
	shfl.sync.down.b32 %r404, %r405, %r406, %r397, %r418;
	// end inline asm
	add.s32 	%r428, %r242, 4;
	setp.gt.s32 	%p62, %r428, %r397;
	selp.b32 	%r429, 0, %r404, %p62;
	add.s32 	%r410, %r405, %r429;
	mov.b32 	%r411, 8;
	// begin inline asm
	shfl.sync.down.b32 %r409, %r410, %r411, %r397, %r418;
	// end inline asm
	add.s32 	%r430, %r242, 8;
	setp.gt.s32 	%p63, %r430, %r397;
	selp.b32 	%r431, 0, %r409, %p63;
	add.s32 	%r415, %r410, %r431;
	mov.b32 	%r416, 16;
	// begin inline asm
	shfl.sync.down.b32 %r414, %r415, %r416, %r397, %r418;
	// end inline asm
	add.s32 	%r432, %r242, 16;
	setp.gt.s32 	%p64, %r432, %r397;
	selp.b32 	%r433, 0, %r414, %p64;
	add.s32 	%r434, %r433, %r1020;
	add.s32 	%r1020, %r434, %r415;
	add.s32 	%r1023, %r1023, -32;
	bra.uni 	$L__BB30_78;
$L__BB30_83:
	@%p38 bra 	$L__BB30_85;
	add.s32 	%r387, %r1020, %r144;
	add.s64 	%rd45, %rd11, 256;
	mov.b32 	%r386, 101;
	// begin inline asm
	st.relaxed.gpu.v2.u32 [%rd45], {%r386, %r387};
	// end inline asm
	st.shared.u32 	[_ZZN3cub18CUB_300001_SM_10006detail4scan16DeviceScanKernelINS2_10policy_hubIiiimN4cuda3std3__44plusIvEEE10Policy1000EPiN6thrust24THRUST_300001_SM_1000_NS6detail15normal_iteratorINSE_10device_ptrIiEEEENS0_13ScanTileStateIiLb1EEES9_NS0_8NullTypeEmiLb0ESM_EEvT0_T1_T2_iT3_T4_T5_E12temp_storage+4], %r1020;
	st.shared.u32 	[_ZZN3cub18CUB_300001_SM_10006detail4scan16DeviceScanKernelINS2_10policy_hubIiiimN4cuda3std3__44plusIvEEE10Policy1000EPiN6thrust24THRUST_300001_SM_1000_NS6detail15normal_iteratorINSE_10device_ptrIiEEEENS0_13ScanTileStateIiLb1EEES9_NS0_8NullTypeEmiLb0ESM_EEvT0_T1_T2_iT3_T4_T5_E12temp_storage+8], %r387;
$L__BB30_85:
	setp.ne.s32 	%p53, %r242, 0;
	mov.u32 	%r1027, %r146;
	@%p53 bra 	$L__BB30_87;
	st.shared.u32 	[_ZZN3cub18CUB_300001_SM_10006detail4scan16DeviceScanKernelINS2_10policy_hubIiiimN4cuda3std3__44plusIvEEE10Policy1000EPiN6thrust24THRUST_300001_SM_1000_NS6detail15normal_iteratorINSE_10device_ptrIiEEEENS0_13ScanTileStateIiLb1EEES9_NS0_8NullTypeEmiLb0ESM_EEvT0_T1_T2_iT3_T4_T5_E12temp_storage+84], %r1020;
	mov.u32 	%r1027, %r1020;
$L__BB30_87:
	bar.sync 	0;
	setp.eq.s32 	%p54, %r74, 0;
	ld.shared.u32 	%r388, [_ZZN3cub18CUB_300001_SM_10006detail4scan16DeviceScanKernelINS2_10policy_hubIiiimN4cuda3std3__44plusIvEEE10Policy1000EPiN6thrust24THRUST_300001_SM_1000_NS6detail15normal_iteratorINSE_10device_ptrIiEEEENS0_13ScanTileStateIiLb1EEES9_NS0_8NullTypeEmiLb0ESM_EEvT0_T1_T2_iT3_T4_T5_E12temp_storage+84];
	selp.b32 	%r389, 0, %r388, %p54;
	add.s32 	%r1028, %r389, %r1027;
$L__BB30_88:
	add.s32 	%r529, %r1028, %r120;
	add.s32 	%r530, %r121, %r529;
	add.s32 	%r531, %r122, %r530;
	add.s32 	%r532, %r123, %r531;
	add.s32 	%r533, %r124, %r532;
	add.s32 	%r534, %r125, %r533;
	add.s32 	%r535, %r126, %r534;
	add.s32 	%r536, %r127, %r535;
	add.s32 	%r537, %r128, %r536;
	add.s32 	%r538, %r129, %r537;
	add.s32 	%r539, %r130, %r538;
	add.s32 	%r540, %r131, %r539;
	add.s32 	%r541, %r132, %r540;
	add.s32 	%r542, %r133, %r541;
	add.s32 	%r543, %r134, %r542;
	add.s32 	%r544, %r135, %r543;
	add.s32 	%r545, %r136, %r544;
	add.s32 	%r546, %r137, %r545;
	add.s32 	%r547, %r138, %r546;
	bar.sync 	0;
	st.shared.u32 	[%r119], %r529;
	st.shared.u32 	[%r119+4], %r530;
	st.shared.u32 	[%r119+8], %r531;
	st.shared.u32 	[%r119+12], %r532;
	st.shared.u32 	[%r119+16], %r533;
	st.shared.u32 	[%r119+20], %r534;
	st.shared.u32 	[%r119+24], %r535;
	st.shared.u32 	[%r119+28], %r536;
	st.shared.u32 	[%r119+32], %r537;
	st.shared.u32 	[%r119+36], %r538;
	st.shared.u32 	[%r119+40], %r539;
	st.shared.u32 	[%r119+44], %r540;
	st.shared.u32 	[%r119+48], %r541;
	st.shared.u32 	[%r119+52], %r542;
	st.shared.u32 	[%r119+56], %r543;
	st.shared.u32 	[%r119+60], %r544;
	st.shared.u32 	[%r119+64], %r545;
	st.shared.u32 	[%r119+68], %r546;
	st.shared.u32 	[%r119+72], %r547;
	bar.warp.sync 	-1;
	ld.shared.u32 	%r180, [%r118];
	ld.shared.u32 	%r181, [%r118+128];
	ld.shared.u32 	%r182, [%r118+256];
	ld.shared.u32 	%r183, [%r118+384];
	ld.shared.u32 	%r184, [%r118+512];
	ld.shared.u32 	%r185, [%r118+640];
	ld.shared.u32 	%r186, [%r118+768];
	ld.shared.u32 	%r187, [%r118+896];
	ld.shared.u32 	%r188, [%r118+1024];
	ld.shared.u32 	%r189, [%r118+1152];
	ld.shared.u32 	%r190, [%r118+1280];
	ld.shared.u32 	%r191, [%r118+1408];
	ld.shared.u32 	%r192, [%r118+1536];
	ld.shared.u32 	%r193, [%r118+1664];
	ld.shared.u32 	%r194, [%r118+1792];
	ld.shared.u32 	%r195, [%r118+1920];
	ld.shared.u32 	%r196, [%r118+2048];
	ld.shared.u32 	%r197, [%r118+2176];
	ld.shared.u32 	%r198, [%r118+2304];
	setp.ne.s32 	%p80, %r74, 0;
	@%p80 bra 	$L__BB30_90;
	st.volatile.shared.u32 	[_ZZN3cub18CUB_300001_SM_10006detail4scan16DeviceScanKernelINS2_10policy_hubIiiimN4cuda3std3__44plusIvEEE10Policy1000EPiN6thrust24THRUST_300001_SM_1000_NS6detail15normal_iteratorINSE_10device_ptrIiEEEENS0_13ScanTileStateIiLb1EEES9_NS0_8NullTypeEmiLb0ESM_EEvT0_T1_T2_iT3_T4_T5_E12temp_storage+31616], %r72;
$L__BB30_90:
	bar.sync 	0;
	ld.volatile.shared.u32 	%r199, [_ZZN3cub18CUB_300001_SM_10006detail4scan16DeviceScanKernelINS2_10policy_hubIiiimN4cuda3std3__44plusIvEEE10Policy1000EPiN6thrust24THRUST_300001_SM_1000_NS6detail15normal_iteratorINSE_10device_ptrIiEEEENS0_13ScanTileStateIiLb1EEES9_NS0_8NullTypeEmiLb0ESM_EEvT0_T1_T2_iT3_T4_T5_E12temp_storage+31616];
	cvt.u64.u32 	%rd53, %r75;
	add.s64 	%rd54, %rd3, %rd53;
	setp.ge.s32 	%p81, %r75, %r199;
	shl.b64 	%rd55, %rd54, 2;
	add.s64 	%rd14, %rd2, %rd55;
	@%p81 bra 	$L__BB30_92;
	st.global.u32 	[%rd14], %r180;
$L__BB30_92:
	mov.u32 	%r548, %tid.x;
	and.b32  	%r549, %r548, 992;
	mul.lo.s32 	%r550, %r549, 19;
	and.b32  	%r551, %r548, 31;
	or.b32  	%r552, %r550, %r551;
	add.s32 	%r553, %r552, 32;
	setp.ge.s32 	%p82, %r553, %r199;
	@%p82 bra 	$L__BB30_94;
	st.global.u32 	[%rd14+128], %r181;
$L__BB30_94:
	add.s32 	%r559, %r552, 64;
	setp.ge.s32 	%p83, %r559, %r199;
	@%p83 bra 	$L__BB30_96;
	st.global.u32 	[%rd14+256], %r182;
$L__BB30_96:
	add.s32 	%r565, %r552, 96;
	setp.ge.s32 	%p84, %r565, %r199;
	@%p84 bra 	$L__BB30_98;
	st.global.u32 	[%rd14+384], %r183;
$L__BB30_98:
	add.s32 	%r571, %r552, 128;
	setp.ge.s32 	%p85, %r571, %r199;
	@%p85 bra 	$L__BB30_100;
	st.global.u32 	[%rd14+512], %r184;
$L__BB30_100:
	add.s32 	%r577, %r552, 160;
	setp.ge.s32 	%p86, %r577, %r199;
	@%p86 bra 	$L__BB30_102;
	st.global.u32 	[%rd14+640], %r185;
$L__BB30_102:
	add.s32 	%r583, %r552, 192;
	setp.ge.s32 	%p87, %r583, %r199;
	@%p87 bra 	$L__BB30_104;
	st.global.u32 	[%rd14+768], %r186;
$L__BB30_104:
	add.s32 	%r589, %r552, 224;
	setp.ge.s32 	%p88, %r589, %r199;
	@%p88 bra 	$L__BB30_106;
	st.global.u32 	[%rd14+896], %r187;
$L__BB30_106:
	setp.ge.s32 	%p89, %r92, %r199;
	@%p89 bra 	$L__BB30_108;
	st.global.u32 	[%rd14+1024], %r188;
$L__BB30_108:
	add.s32 	%r595, %r552, 288;
	setp.ge.s32 	%p90, %r595, %r199;
	@%p90 bra 	$L__BB30_110;
	st.global.u32 	[%rd14+1152], %r189;
$L__BB30_110:
	add.s32 	%r601, %r552, 320;
	setp.ge.s32 	%p91, %r601, %r199;
	@%p91 bra 	$L__BB30_112;
	st.global.u32 	[%rd14+1280], %r190;
$L__BB30_112:
	add.s32 	%r607, %r552, 352;
	setp.ge.s32 	%p92, %r607, %r199;
	@%p92 bra 	$L__BB30_114;
	st.global.u32 	[%rd14+1408], %r191;
$L__BB30_114:
	add.s32 	%r613, %r552, 384;
	setp.ge.s32 	%p93, %r613, %r199;
	@%p93 bra 	$L__BB30_116;
	st.global.u32 	[%rd14+1536], %r192;
$L__BB30_116:
	add.s32 	%r619, %r552, 416;
	setp.ge.s32 	%p94, %r619, %r199;
	@%p94 bra 	$L__BB30_118;
	st.global.u32 	[%rd14+1664], %r193;
$L__BB30_118:
	add.s32 	%r625, %r552, 448;
	setp.ge.s32 	%p95, %r625, %r199;
	@%p95 bra 	$L__BB30_120;
	st.global.u32 	[%rd14+1792], %r194;
$L__BB30_120:
	add.s32 	%r631, %r552, 480;
	setp.ge.s32 	%p96, %r631, %r199;
	@%p96 bra 	$L__BB30_122;
	st.global.u32 	[%rd14+1920], %r195;
$L__BB30_122:
	add.s32 	%r637, %r552, 512;
	setp.ge.s32 	%p97, %r637, %r199;
	@%p97 bra 	$L__BB30_124;
	st.global.u32 	[%rd14+2048], %r196;
$L__BB30_124:
	add.s32 	%r643, %r552, 544;
	setp.ge.s32 	%p98, %r643, %r199;
	@%p98 bra 	$L__BB30_126;
	st.global.u32 	[%rd14+2176], %r197;
$L__BB30_126:
	setp.ge.s32 	%p99, %r113, %r199;
	@%p99 bra 	$L__BB30_128;
	st.global.u32 	[%rd14+2304], %r198;
$L__BB30_128:
	ret;

}
	// .globl	_ZN3cub18CUB_300001_SM_10006detail4scan16DeviceScanKernelINS2_10policy_hubIiiijN4cuda3std3__44plusIvEEE10Policy1000EPiSC_NS0_13ScanTileStateIiLb1EEES9_NS1_10InputValueIiSC_EEjiLb0EiEEvT0_T1_T2_iT3_T4_T5_
.visible .entry _ZN3cub18CUB_300001_SM_10006detail4scan16DeviceScanKernelINS2_10policy_hubIiiijN4cuda3std3__44plusIvEEE10Policy1000EPiSC_NS0_13ScanTileStateIiLb1EEES9_NS1_10InputValueIiSC_EEjiLb0EiEEvT0_T1_T2_iT3_T4_T5_(
	.param .u64 .ptr .align 1 _ZN3cub18CUB_300001_SM_10006detail4scan16DeviceScanKernelINS2_10policy_hubIiiijN4cuda3std3__44plusIvEEE10Policy1000EPiSC_NS0_13ScanTileStateIiLb1EEES9_NS1_10InputValueIiSC_EEjiLb0EiEEvT0_T1_T2_iT3_T4_T5__param_0,
	.param .u64 .ptr .align 1 _ZN3cub18CUB_300001_SM_10006detail4scan16DeviceScanKernelINS2_10policy_hubIiiijN4cuda3std3__44plusIvEEE10Policy1000EPiSC_NS0_13ScanTileStateIiLb1EEES9_NS1_10InputValueIiSC_EEjiLb0EiEEvT0_T1_T2_iT3_T4_T5__param_1,
	.param .align 8 .b8 _ZN3cub18CUB_300001_SM_10006detail4scan16DeviceScanKernelINS2_10policy_hubIiiijN4cuda3std3__44plusIvEEE10Policy1000EPiSC_NS0_13ScanTileStateIiLb1EEES9_NS1_10InputValueIiSC_EEjiLb0EiEEvT0_T1_T2_iT3_T4_T5__param_2[8],
	.param .u32 _ZN3cub18CUB_300001_SM_10006detail4scan16DeviceScanKernelINS2_10policy_hubIiiijN4cuda3std3__44plusIvEEE10Policy1000EPiSC_NS0_13ScanTileStateIiLb1EEES9_NS1_10InputValueIiSC_EEjiLb0EiEEvT0_T1_T2_iT3_T4_T5__param_3,
	.param .align 1 .b8 _ZN3cub18CUB_300001_SM_10006detail4scan16DeviceScanKernelINS2_10policy_hubIiiijN4cuda3std3__44plusIvEEE10Policy1000EPiSC_NS0_13ScanTileStateIiLb1EEES9_NS1_10InputValueIiSC_EEjiLb0EiEEvT0_T1_T2_iT3_T4_T5__param_4[1],
	.param .align 8 .b8 _ZN3cub18CUB_300001_SM_10006detail4scan16DeviceScanKernelINS2_10policy_hubIiiijN4cuda3std3__44plusIvEEE10Policy1000EPiSC_NS0_13ScanTileStateIiLb1EEES9_NS1_10InputValueIiSC_EEjiLb0EiEEvT0_T1_T2_iT3_T4_T5__param_5[16],
	.param .u32 _ZN3cub18CUB_300001_SM_10006detail4scan16DeviceScanKernelINS2_10policy_hubIiiijN4cuda3std3__44plusIvEEE10Policy1000EPiSC_NS0_13ScanTileStateIiLb1EEES9_NS1_10InputValueIiSC_EEjiLb0EiEEvT0_T1_T2_iT3_T4_T5__param_6
)
.maxntid 384
{
	.reg .pred 	%p<160>;
	.reg .b16 	%rs<3>;
	.reg .b32 	%r<1038>;
	.reg .b64 	%rd<61>;
	// demoted variable
	.shared .align 16 .b8 _ZZN3cub18CUB_300001_SM_10006detail4scan16DeviceScanKernelINS2_10policy_hubIiiijN4cuda3std3__44plusIvEEE10Policy1000EPiSC_NS0_13ScanTileStateIiLb1EEES9_NS1_10InputValueIiSC_EEjiLb0EiEEvT0_T1_T2_iT3_T4_T5_E12temp_storage[33808];
	ld.param.u32 	%r241, [_ZN3cub18CUB_300001_SM_10006detail4scan16DeviceScanKernelINS2_10policy_hubIiiijN4cuda3std3__44plusIvEEE10Policy1000EPiSC_NS0_13ScanTileStateIiLb1EEES9_NS1_10InputValueIiSC_EEjiLb0EiEEvT0_T1_T2_iT3_T4_T5__param_5];
	bfe.u32 	%r242, %r241, 0, 8;
	cvt.u16.u32 	%rs1, %r242;
	and.b16  	%rs2, %rs1, 255;
	ld.param.u64 	%rd14, [_ZN3cub18CUB_300001_SM_10006detail4scan16DeviceScanKernelINS2_10policy_hubIiiijN4cuda3std3__44plusIvEEE10Policy1000EPiSC_NS0_13ScanTileStateIiLb1EEES9_NS1_10InputValueIiSC_EEjiLb0EiEEvT0_T1_T2_iT3_T4_T5__param_2];
	ld.param.u64 	%rd2, [_ZN3cub18CUB_300001_SM_10006detail4scan16DeviceScanKernelINS2_10policy_hubIiiijN4cuda3std3__44plusIvEEE10Policy1000EPiSC_NS0_13ScanTileStateIiLb1EEES9_NS1_10InputValueIiSC_EEjiLb0EiEEvT0_T1_T2_iT3_T4_T5__param_5+8];
	ld.param.u64 	%rd15, [_ZN3cub18CUB_300001_SM_10006detail4scan16DeviceScanKernelINS2_10policy_hubIiiijN4cuda3std3__44plusIvEEE10Policy1000EPiSC_NS0_13ScanTileStateIiLb1EEES9_NS1_10InputValueIiSC_EEjiLb0EiEEvT0_T1_T2_iT3_T4_T5__param_0];
	ld.param.u32 	%r240, [_ZN3cub18CUB_300001_SM_10006detail4scan16DeviceScanKernelINS2_10policy_hubIiiijN4cuda3std3__44plusIvEEE10Policy1000EPiSC_NS0_13ScanTileStateIiLb1EEES9_NS1_10InputValueIiSC_EEjiLb0EiEEvT0_T1_T2_iT3_T4_T5__param_6];
	cvta.to.global.u64 	%rd1, %rd15;
	setp.eq.s16 	%p1, %rs2, 0;
	@%p1 bra 	$L__BB31_2;
	cvta.to.global.u64 	%rd16, %rd2;
	ld.global.u32 	%r985, [%rd16];
	bra.uni 	$L__BB31_3;
$L__BB31_2:
	cvt.u32.u64 	%r985, %rd2;
$L__BB31_3:
	ld.param.u32 	%r983, [_ZN3cub18CUB_300001_SM_10006detail4scan16DeviceScanKernelINS2_10policy_hubIiiijN4cuda3std3__44plusIvEEE10Policy1000EPiSC_NS0_13ScanTileStateIiLb1EEES9_NS1_10InputValueIiSC_EEjiLb0EiEEvT0_T1_T2_iT3_T4_T5__param_3];
	mov.u32 	%r243, %ctaid.x;
	add.s32 	%r986, %r983, %r243;
	mul.lo.s32 	%r5, %r986, 8448;
	sub.s32 	%r6, %r240, %r5;
	setp.lt.u32 	%p2, %r6, 8449;
	@%p2 bra 	$L__BB31_29;
	cvt.u64.u32 	%rd40, %r5;
	mov.u32 	%r7, %tid.x;
	and.b32  	%r628, %r7, 31;
	and.b32  	%r629, %r7, 992;
	mul.lo.s32 	%r630, %r629, 22;
	or.b32  	%r631, %r630, %r628;
	cvt.u64.u32 	%rd41, %r631;
	add.s64 	%rd4, %rd41, %rd40;
	shl.b64 	%rd42, %rd4, 2;
	add.s64 	%rd43, %rd1, %rd42;
	ld.global.u32 	%r632, [%rd43];
	ld.global.u32 	%r633, [%rd43+128];
	ld.global.u32 	%r634, [%rd43+256];
	ld.global.u32 	%r635, [%rd43+384];
	ld.global.u32 	%r636, [%rd43+512];
	ld.global.u32 	%r637, [%rd43+640];
	ld.global.u32 	%r638, [%rd43+768];
	ld.global.u32 	%r639, [%rd43+896];
	ld.global.u32 	%r640, [%rd43+1024];
	ld.global.u32 	%r641, [%rd43+1152];
	ld.global.u32 	%r642, [%rd43+1280];
	ld.global.u32 	%r643, [%rd43+1408];
	ld.global.u32 	%r644, [%rd43+1536];
	ld.global.u32 	%r645, [%rd43+1664];
	ld.global.u32 	%r646, [%rd43+1792];
	ld.global.u32 	%r647, [%rd43+1920];
	ld.global.u32 	%r648, [%rd43+2048];
	ld.global.u32 	%r649, [%rd43+2176];
	ld.global.u32 	%r650, [%rd43+2304];
	ld.global.u32 	%r651, [%rd43+2432];
	ld.global.u32 	%r652, [%rd43+2560];
	ld.global.u32 	%r653, [%rd43+2688];
	// begin inline asm
	mov.u32 %r627, %laneid;
	// end inline asm
	shr.u32 	%r9, %r7, 5;
	mad.lo.s32 	%r654, %r9, 704, %r627;
	shl.b32 	%r655, %r654, 2;
	mov.u32 	%r656, _ZZN3cub18CUB_300001_SM_10006detail4scan16DeviceScanKernelINS2_10policy_hubIiiijN4cuda3std3__44plusIvEEE10Policy1000EPiSC_NS0_13ScanTileStateIiLb1EEES9_NS1_10InputValueIiSC_EEjiLb0EiEEvT0_T1_T2_iT3_T4_T5_E12temp_storage;
	add.s32 	%r10, %r656, %r655;
	st.shared.u32 	[%r10], %r632;
	st.shared.u32 	[%r10+128], %r633;
	st.shared.u32 	[%r10+256], %r634;
	st.shared.u32 	[%r10+384], %r635;
	st.shared.u32 	[%r10+512], %r636;
	st.shared.u32 	[%r10+640], %r637;
	st.shared.u32 	[%r10+768], %r638;
	st.shared.u32 	[%r10+896], %r639;
	st.shared.u32 	[%r10+1024], %r640;
	st.shared.u32 	[%r10+1152], %r641;
	st.shared.u32 	[%r10+1280], %r642;
	st.shared.u32 	[%r10+1408], %r643;
	st.shared.u32 	[%r10+1536], %r644;
	st.shared.u32 	[%r10+1664], %r645;
	st.shared.u32 	[%r10+1792], %r646;
	st.shared.u32 	[%r10+1920], %r647;
	st.shared.u32 	[%r10+2048], %r648;
	st.shared.u32 	[%r10+2176], %r649;
	st.shared.u32 	[%r10+2304], %r650;
	st.shared.u32 	[%r10+2432], %r651;
	st.shared.u32 	[%r10+2560], %r652;
	st.shared.u32 	[%r10+2688], %r653;
	bar.warp.sync 	-1;
	mad.lo.s32 	%r11, %r627, 84, %r10;
	ld.shared.v2.u32 	{%r12, %r13}, [%r11];
	ld.shared.v2.u32 	{%r14, %r15}, [%r11+8];
	ld.shared.v2.u32 	{%r16, %r17}, [%r11+16];
	ld.shared.v2.u32 	{%r18, %r19}, [%r11+24];
	ld.shared.v2.u32 	{%r20, %r21}, [%r11+32];
	ld.shared.v2.u32 	{%r22, %r23}, [%r11+40];
	ld.shared.v2.u32 	{%r24, %r25}, [%r11+48];
	ld.shared.v2.u32 	{%r26, %r27}, [%r11+56];
	ld.shared.v2.u32 	{%r28, %r29}, [%r11+64];
	ld.shared.v2.u32 	{%r30, %r31}, [%r11+72];
	ld.shared.v2.u32 	{%r32, %r33}, [%r11+80];
	bar.sync 	0;
	setp.ne.s32 	%p104, %r986, 0;
	@%p104 bra 	$L__BB31_9;
	add.s32 	%r878, %r13, %r12;
	add.s32 	%r879, %r14, %r878;
	add.s32 	%r880, %r15, %r879;
	add.s32 	%r881, %r16, %r880;
	add.s32 	%r882, %r17, %r881;
	add.s32 	%r883, %r18, %r882;
	add.s32 	%r884, %r19, %r883;
	add.s32 	%r885, %r20, %r884;
	add.s32 	%r886, %r21, %r885;
	add.s32 	%r887, %r22, %r886;
	add.s32 	%r888, %r23, %r887;
	add.s32 	%r889, %r24, %r888;
	add.s32 	%r890, %r25, %r889;
	add.s32 	%r891, %r26, %r890;
	add.s32 	%r892, %r27, %r891;
	add.s32 	%r893, %r28, %r892;
	add.s32 	%r894, %r29, %r893;
	add.s32 	%r895, %r30, %r894;
	add.s32 	%r896, %r31, %r895;
	add.s32 	%r897, %r32, %r896;
	add.s32 	%r852, %r33, %r897;
	mov.b32 	%r850, 1;
	mov.b32 	%r875, 0;
	mov.b32 	%r877, -1;
	// begin inline asm
	{  .reg .s32 r0;  .reg .pred p;  shfl.sync.up.b32 r0|p, %r852, %r850, %r875, %r877;  @p add.s32 r0, r0, %r852;  mov.s32 %r848, r0;}
	// end inline asm
	mov.b32 	%r856, 2;
	// begin inline asm
	{  .reg .s32 r0;  .reg .pred p;  shfl.sync.up.b32 r0|p, %r848, %r856, %r875, %r877;  @p add.s32 r0, r0, %r848;  mov.s32 %r854, r0;}
	// end inline asm
	mov.b32 	%r862, 4;
	// begin inline asm
	{  .reg .s32 r0;  .reg .pred p;  shfl.sync.up.b32 r0|p, %r854, %r862, %r875, %r877;  @p add.s32 r0, r0, %r854;  mov.s32 %r860, r0;}
	// end inline asm
	mov.b32 	%r868, 8;
	// begin inline asm
	{  .reg .s32 r0;  .reg .pred p;  shfl.sync.up.b32 r0|p, %r860, %r868, %r875, %r877;  @p add.s32 r0, r0, %r860;  mov.s32 %r866, r0;}
	// end inline asm
	mov.b32 	%r874, 16;
	// begin inline asm
	{  .reg .s32 r0;  .reg .pred p;  shfl.sync.up.b32 r0|p, %r866, %r874, %r875, %r877;  @p add.s32 r0, r0, %r866;  mov.s32 %r872, r0;}
	// end inline asm
	setp.ne.s32 	%p146, %r627, 31;
	@%p146 bra 	$L__BB31_7;
	shl.b32 	%r898, %r9, 2;
	add.s32 	%r900, %r656, %r898;
	st.shared.u32 	[%r900+16], %r872;
$L__BB31_7:
	bar.sync 	0;
	ld.shared.v4.u32 	{%r901, %r902, %r903, %r904}, [_ZZN3cub18CUB_300001_SM_10006detail4scan16DeviceScanKernelINS2_10policy_hubIiiijN4cuda3std3__44plusIvEEE10Policy1000EPiSC_NS0_13ScanTileStateIiLb1EEES9_NS1_10InputValueIiSC_EEjiLb0EiEEvT0_T1_T2_iT3_T4_T5_E12temp_storage+16];
	add.s32 	%r905, %r902, %r901;
	setp.eq.s32 	%p147, %r9, 2;
	selp.b32 	%r906, %r905, %r901, %p147;
	add.s32 	%r907, %r905, %r903;
	setp.eq.s32 	%p148, %r9, 3;
	selp.b32 	%r908, %r907, %r906, %p148;
	add.s32 	%r909, %r907, %r904;
	setp.eq.s32 	%p149, %r9, 4;
	selp.b32 	%r910, %r909, %r908, %p149;
	ld.shared.v4.u32 	{%r911, %r912, %r913, %r914}, [_ZZN3cub18CUB_300001_SM_10006detail4scan16DeviceScanKernelINS2_10policy_hubIiiijN4cuda3std3__44plusIvEEE10Policy1000EPiSC_NS0_13ScanTileStateIiLb1EEES9_NS1_10InputValueIiSC_EEjiLb0EiEEvT0_T1_T2_iT3_T4_T5_E12temp_storage+32];
	add.s32 	%r915, %r909, %r911;
	setp.eq.s32 	%p150, %r9, 5;
	selp.b32 	%r916, %r915, %r910, %p150;
	add.s32 	%r917, %r915, %r912;
	setp.eq.s32 	%p151, %r9, 6;
	selp.b32 	%r918, %r917, %r916, %p151;
	add.s32 	%r919, %r917, %r913;
	setp.eq.s32 	%p152, %r9, 7;
	selp.b32 	%r920, %r919, %r918, %p152;
	add.s32 	%r921, %r919, %r914;
	setp.eq.s32 	%p153, %r9, 8;
	selp.b32 	%r922, %r921, %r920, %p153;
	ld.shared.v4.u32 	{%r923, %r924, %r925, %r926}, [_ZZN3cub18CUB_300001_SM_10006detail4scan16DeviceScanKernelINS2_10policy_hubIiiijN4cuda3std3__44plusIvEEE10Policy1000EPiSC_NS0_13ScanTileStateIiLb1EEES9_NS1_10InputValueIiSC_EEjiLb0EiEEvT0_T1_T2_iT3_T4_T5_E12temp_storage+48];
	add.s32 	%r927, %r921, %r923;
	setp.eq.s32 	%p154, %r9, 9;
	selp.b32 	%r928, %r927, %r922, %p154;
	add.s32 	%r929, %r927, %r924;
	setp.eq.s32 	%p155, %r9, 10;
	selp.b32 	%r930, %r929, %r928, %p155;
	add.s32 	%r931, %r929, %r925;
	setp.eq.s32 	%p156, %r9, 11;
	selp.b32 	%r932, %r931, %r930, %p156;
	setp.lt.u32 	%p157, %r7, 32;
	selp.b32 	%r933, 0, %r932, %p157;
	setp.eq.s32 	%p158, %r627, 0;
	sub.s32 	%r934, %r872, %r852;
	selp.b32 	%r935, 0, %r934, %p158;
	add.s32 	%r936, %r935, %r985;
	add.s32 	%r1000, %r936, %r933;
	add.s32 	%r937, %r926, %r985;
	add.s32 	%r37, %r937, %r931;
	setp.ne.s32 	%p159, %r7, 0;
	@%p159 bra 	$L__BB31_28;
	add.s64 	%rd55, %rd14, 256;
	mov.b32 	%r938, 101;
	// begin inline asm
	st.relaxed.gpu.v2.u32 [%rd55], {%r938, %r37};
	// end inline asm
	bra.uni 	$L__BB31_28;
$L__BB31_9:
	add.s32 	%r687, %r13, %r12;
	add.s32 	%r688, %r14, %r687;
	add.s32 	%r689, %r15, %r688;
	add.s32 	%r690, %r16, %r689;
	add.s32 	%r691, %r17, %r690;
	add.s32 	%r692, %r18, %r691;
	add.s32 	%r693, %r19, %r692;
	add.s32 	%r694, %r20, %r693;
	add.s32 	%r695, %r21, %r694;
	add.s32 	%r696, %r22, %r695;
	add.s32 	%r697, %r23, %r696;
	add.s32 	%r698, %r24, %r697;
	add.s32 	%r699, %r25, %r698;
	add.s32 	%r700, %r26, %r699;
	add.s32 	%r701, %r27, %r700;
	add.s32 	%r702, %r28, %r701;
	add.s32 	%r703, %r29, %r702;
	add.s32 	%r704, %r30, %r703;
	add.s32 	%r705, %r31, %r704;
	add.s32 	%r706, %r32, %r705;
	add.s32 	%r661, %r33, %r706;
	mov.b32 	%r659, 1;
	mov.b32 	%r684, 0;
	mov.b32 	%r686, -1;
	// begin inline asm
	{  .reg .s32 r0;  .reg .pred p;  shfl.sync.up.b32 r0|p, %r661, %r659, %r684, %r686;  @p add.s32 r0, r0, %r661;  mov.s32 %r657, r0;}
	// end inline asm
	mov.b32 	%r665, 2;
	// begin inline asm
	{  .reg .s32 r0;  .reg .pred p;  shfl.sync.up.b32 r0|p, %r657, %r665, %r684, %r686;  @p add.s32 r0, r0, %r657;  mov.s32 %r663, r0;}
	// end inline asm
	mov.b32 	%r671, 4;
	// begin inline asm
	{  .reg .s32 r0;  .reg .pred p;  shfl.sync.up.b32 r0|p, %r663, %r671, %r684, %r686;  @p add.s32 r0, r0, %r663;  mov.s32 %r669, r0;}
	// end inline asm
	mov.b32 	%r677, 8;
	// begin inline asm
	{  .reg .s32 r0;  .reg .pred p;  shfl.sync.up.b32 r0|p, %r669, %r677, %r684, %r686;  @p add.s32 r0, r0, %r669;  mov.s32 %r675, r0;}
	// end inline asm
	mov.b32 	%r683, 16;
	// begin inline asm
	{  .reg .s32 r0;  .reg .pred p;  shfl.sync.up.b32 r0|p, %r675, %r683, %r684, %r686;  @p add.s32 r0, r0, %r675;  mov.s32 %r681, r0;}
	// end inline asm
	setp.ne.s32 	%p105, %r627, 31;
	@%p105 bra 	$L__BB31_11;
	shl.b32 	%r707, %r9, 2;
	add.s32 	%r709, %r656, %r707;
	st.shared.u32 	[%r709+16], %r681;
$L__BB31_11:
	sub.s32 	%r710, %r681, %r661;
	bar.sync 	0;
	ld.shared.v4.u32 	{%r711, %r712, %r713, %r714}, [_ZZN3cub18CUB_300001_SM_10006detail4scan16DeviceScanKernelINS2_10policy_hubIiiijN4cuda3std3__44plusIvEEE10Policy1000EPiSC_NS0_13ScanTileStateIiLb1EEES9_NS1_10InputValueIiSC_EEjiLb0EiEEvT0_T1_T2_iT3_T4_T5_E12temp_storage+16];
	add.s32 	%r715, %r712, %r711;
	setp.eq.s32 	%p106, %r9, 2;
	selp.b32 	%r716, %r715, %r711, %p106;
	add.s32 	%r717, %r715, %r713;
	setp.eq.s32 	%p107, %r9, 3;
	selp.b32 	%r718, %r717, %r716, %p107;
	add.s32 	%r719, %r717, %r714;
	setp.eq.s32 	%p108, %r9, 4;
	selp.b32 	%r720, %r719, %r718, %p108;
	ld.shared.v4.u32 	{%r721, %r722, %r723, %r724}, [_ZZN3cub18CUB_300001_SM_10006detail4scan16DeviceScanKernelINS2_10policy_hubIiiijN4cuda3std3__44plusIvEEE10Policy1000EPiSC_NS0_13ScanTileStateIiLb1EEES9_NS1_10InputValueIiSC_EEjiLb0EiEEvT0_T1_T2_iT3_T4_T5_E12temp_storage+32];
	add.s32 	%r725, %r719, %r721;
	setp.eq.s32 	%p109, %r9, 5;
	selp.b32 	%r726, %r725, %r720, %p109;
	add.s32 	%r727, %r725, %r722;
	setp.eq.s32 	%p110, %r9, 6;
	selp.b32 	%r728, %r727, %r726, %p110;
	add.s32 	%r729, %r727, %r723;
	setp.eq.s32 	%p111, %r9, 7;
	selp.b32 	%r730, %r729, %r728, %p111;
	add.s32 	%r731, %r729, %r724;
	setp.eq.s32 	%p112, %r9, 8;
	selp.b32 	%r732, %r731, %r730, %p112;
	ld.shared.v4.u32 	{%r733, %r734, %r735, %r736}, [_ZZN3cub18CUB_300001_SM_10006detail4scan16DeviceScanKernelINS2_10policy_hubIiiijN4cuda3std3__44plusIvEEE10Policy1000EPiSC_NS0_13ScanTileStateIiLb1EEES9_NS1_10InputValueIiSC_EEjiLb0EiEEvT0_T1_T2_iT3_T4_T5_E12temp_storage+48];
	add.s32 	%r737, %r731, %r733;
	setp.eq.s32 	%p113, %r9, 9;
	selp.b32 	%r738, %r737, %r732, %p113;
	add.s32 	%r739, %r737, %r734;
	setp.eq.s32 	%p114, %r9, 10;
	selp.b32 	%r740, %r739, %r738, %p114;
	add.s32 	%r741, %r739, %r735;
	setp.eq.s32 	%p115, %r9, 11;
	selp.b32 	%r742, %r741, %r740, %p115;
	add.s32 	%r40, %r741, %r736;
	setp.gt.u32 	%p116, %r7, 31;
	setp.lt.u32 	%p117, %r7, 32;
	setp.eq.s32 	%p118, %r627, 0;
	selp.b32 	%r743, 0, %r710, %p118;
	add.s32 	%r999, %r742, %r743;
	selp.b32 	%r42, %r710, %r999, %p117;
	@%p116 bra 	$L__BB31_27;
	setp.ne.s32 	%p119, %r7, 0;
	mul.wide.s32 	%rd44, %r986, 8;
	add.s64 	%rd5, %rd14, %rd44;
	@%p119 bra 	$L__BB31_14;
	st.shared.u32 	[_ZZN3cub18CUB_300001_SM_10006detail4scan16DeviceScanKernelINS2_10policy_hubIiiijN4cuda3std3__44plusIvEEE10Policy1000EPiSC_NS0_13ScanTileStateIiLb1EEES9_NS1_10InputValueIiSC_EEjiLb0EiEEvT0_T1_T2_iT3_T4_T5_E12temp_storage+12], %r40;
	add.s64 	%rd45, %rd5, 256;
	mov.b32 	%r744, 100;
	// begin inline asm
	st.relaxed.gpu.v2.u32 [%rd45], {%r744, %r40};
	// end inline asm
$L__BB31_14:
	not.b32 	%r750, %r7;
	add.s32 	%r994, %r986, %r750;
	mov.b32 	%r746, 830;
	// begin inline asm
	nanosleep.u32 %r746;
	// end inline asm
	mul.wide.s32 	%rd47, %r994, 8;
	add.s64 	%rd48, %rd14, %rd47;
	add.s64 	%rd46, %rd48, 256;
	// begin inline asm
	ld.relaxed.gpu.v2.u32 {%r996, %r988}, [%rd46];
	// end inline asm
	mov.b32 	%r989, 952;
$L__BB31_15:
	setp.eq.s32 	%p120, %r996, 99;
	mov.b32 	%r751, -1;
	vote.sync.any.pred 	%p121, %p120, %r751;
	not.pred 	%p122, %p121;
	@%p122 bra 	$L__BB31_17;
	mul.lo.s32 	%r846, %r986, 16807;
	and.b32  	%r986, %r846, 2147483647;
	add.s32 	%r847, %r989, 1;
	rem.u32 	%r843, %r986, %r847;
	// begin inline asm
	nanosleep.u32 %r843;
	// end inline asm
	shr.u32 	%r989, %r989, 1;
	// begin inline asm
	ld.relaxed.gpu.v2.u32 {%r996, %r988}, [%rd46];
	// end inline asm
	bra.uni 	$L__BB31_15;
$L__BB31_17:
	setp.eq.s32 	%p123, %r996, 101;
	mov.b32 	%r778, -1;
	vote.sync.ballot.b32 	%r780, %p123, %r778;
	// begin inline asm
	mov.u32 %r753, %lanemask_ge;
	// end inline asm
	and.b32  	%r781, %r780, %r753;
	or.b32  	%r782, %r781, -2147483648;
	add.s32 	%r783, %r782, -1;
	not.b32 	%r784, %r782;
	and.b32  	%r785, %r784, %r783;
	popc.b32 	%r757, %r785;
	mov.b32 	%r756, 1;
	// begin inline asm
	shfl.sync.down.b32 %r754, %r988, %r756, %r757, %r778;
	// end inline asm
	setp.lt.s32 	%p125, %r627, %r757;
	selp.b32 	%r786, %r754, 0, %p125;
	add.s32 	%r760, %r786, %r988;
	mov.b32 	%r761, 2;
	// begin inline asm
	shfl.sync.down.b32 %r759, %r760, %r761, %r757, %r778;
	// end inline asm
	add.s32 	%r57, %r627, 2;
	setp.gt.s32 	%p126, %r57, %r757;
	selp.b32 	%r787, 0, %r759, %p126;
	add.s32 	%r765, %r760, %r787;
	mov.b32 	%r766, 4;
	// begin inline asm
	shfl.sync.down.b32 %r764, %r765, %r766, %r757, %r778;
	// end inline asm
	add.s32 	%r58, %r627, 4;
	setp.gt.s32 	%p127, %r58, %r757;
	selp.b32 	%r788, 0, %r764, %p127;
	add.s32 	%r770, %r765, %r788;
	mov.b32 	%r771, 8;
	// begin inline asm
	shfl.sync.down.b32 %r769, %r770, %r771, %r757, %r778;
	// end inline asm
	add.s32 	%r59, %r627, 8;
	setp.gt.s32 	%p128, %r59, %r757;
	selp.b32 	%r789, 0, %r769, %p128;
	add.s32 	%r775, %r770, %r789;
	mov.b32 	%r776, 16;
	// begin inline asm
	shfl.sync.down.b32 %r774, %r775, %r776, %r757, %r778;
	// end inline asm
	add.s32 	%r60, %r627, 16;
	setp.gt.s32 	%p129, %r60, %r757;
	selp.b32 	%r790, 0, %r774, %p129;
	add.s32 	%r993, %r775, %r790;
	add.s64 	%rd7, %rd14, 256;
	mov.b32 	%r990, 952;
$L__BB31_18:
	setp.ne.s32 	%p130, %r996, 101;
	mov.b32 	%r791, -1;
	vote.sync.all.pred 	%p131, %p130, %r791;
	not.pred 	%p132, %p131;
	@%p132 bra 	$L__BB31_23;
	shr.u32 	%r990, %r990, 1;
	mul.wide.s32 	%rd51, %r994, 8;
	add.s64 	%rd52, %rd7, %rd51;
	add.s64 	%rd50, %rd52, -256;
	// begin inline asm
	ld.relaxed.gpu.v2.u32 {%r996, %r997}, [%rd50];
	// end inline asm
	mov.u32 	%r998, %r990;
$L__BB31_20:
	setp.eq.s32 	%p136, %r996, 99;
	mov.b32 	%r799, -1;
	vote.sync.any.pred 	%p137, %p136, %r799;
	not.pred 	%p138, %p137;
	@%p138 bra 	$L__BB31_22;
	mul.lo.s32 	%r841, %r986, 16807;
	and.b32  	%r986, %r841, 2147483647;
	add.s32 	%r842, %r998, 1;
	rem.u32 	%r838, %r986, %r842;
	// begin inline asm
	nanosleep.u32 %r838;
	// end inline asm
	shr.u32 	%r998, %r998, 1;
	// begin inline asm
	ld.relaxed.gpu.v2.u32 {%r996, %r997}, [%rd50];
	// end inline asm
	bra.uni 	$L__BB31_20;
$L__BB31_22:
	setp.eq.s32 	%p139, %r996, 101;
	mov.b32 	%r825, -1;
	vote.sync.ballot.b32 	%r826, %p139, %r825;
	and.b32  	%r827, %r826, %r753;
	or.b32  	%r828, %r827, -2147483648;
	add.s32 	%r829, %r828, -1;
	not.b32 	%r830, %r828;
	and.b32  	%r831, %r830, %r829;
	popc.b32 	%r804, %r831;
	mov.b32 	%r803, 1;
	// begin inline asm
	shfl.sync.down.b32 %r801, %r997, %r803, %r804, %r825;
	// end inline asm
	setp.lt.s32 	%p141, %r627, %r804;
	selp.b32 	%r832, %r801, 0, %p141;
	add.s32 	%r807, %r832, %r997;
	mov.b32 	%r808, 2;
	// begin inline asm
	shfl.sync.down.b32 %r806, %r807, %r808, %r804, %r825;
	// end inline asm
	setp.gt.s32 	%p142, %r57, %r804;
	selp.b32 	%r833, 0, %r806, %p142;
	add.s32 	%r812, %r807, %r833;
	mov.b32 	%r813, 4;
	// begin inline asm
	shfl.sync.down.b32 %r811, %r812, %r813, %r804, %r825;
	// end inline asm
	setp.gt.s32 	%p143, %r58, %r804;
	selp.b32 	%r834, 0, %r811, %p143;
	add.s32 	%r817, %r812, %r834;
	mov.b32 	%r818, 8;
	// begin inline asm
	shfl.sync.down.b32 %r816, %r817, %r818, %r804, %r825;
	// end inline asm
	setp.gt.s32 	%p144, %r59, %r804;
	selp.b32 	%r835, 0, %r816, %p144;
	add.s32 	%r822, %r817, %r835;
	mov.b32 	%r823, 16;
	// begin inline asm
	shfl.sync.down.b32 %r821, %r822, %r823, %r804, %r825;
	// end inline asm
	setp.gt.s32 	%p145, %r60, %r804;
	selp.b32 	%r836, 0, %r821, %p145;
	add.s32 	%r837, %r836, %r993;
	add.s32 	%r993, %r837, %r822;
	add.s32 	%r994, %r994, -32;
	bra.uni 	$L__BB31_18;
$L__BB31_23:
	@%p119 bra 	$L__BB31_25;
	add.s32 	%r794, %r993, %r40;
	add.s64 	%rd49, %rd5, 256;
	mov.b32 	%r793, 101;
	// begin inline asm
	st.relaxed.gpu.v2.u32 [%rd49], {%r793, %r794};
	// end inline asm
	st.shared.u32 	[_ZZN3cub18CUB_300001_SM_10006detail4scan16DeviceScanKernelINS2_10policy_hubIiiijN4cuda3std3__44plusIvEEE10Policy1000EPiSC_NS0_13ScanTileStateIiLb1EEES9_NS1_10InputValueIiSC_EEjiLb0EiEEvT0_T1_T2_iT3_T4_T5_E12temp_storage+4], %r993;
	st.shared.u32 	[_ZZN3cub18CUB_300001_SM_10006detail4scan16DeviceScanKernelINS2_10policy_hubIiiijN4cuda3std3__44plusIvEEE10Policy1000EPiSC_NS0_13ScanTileStateIiLb1EEES9_NS1_10InputValueIiSC_EEjiLb0EiEEvT0_T1_T2_iT3_T4_T5_E12temp_storage+8], %r794;
$L__BB31_25:
	setp.ne.s32 	%p134, %r627, 0;
	mov.u32 	%r999, %r42;
	@%p134 bra 	$L__BB31_27;
	st.shared.u32 	[_ZZN3cub18CUB_300001_SM_10006detail4scan16DeviceScanKernelINS2_10policy_hubIiiijN4cuda3std3__44plusIvEEE10Policy1000EPiSC_NS0_13ScanTileStateIiLb1EEES9_NS1_10InputValueIiSC_EEjiLb0EiEEvT0_T1_T2_iT3_T4_T5_E12temp_storage+76], %r993;
	mov.u32 	%r999, %r993;
$L__BB31_27:
	bar.sync 	0;
	setp.eq.s32 	%p135, %r7, 0;
	ld.shared.u32 	%r795, [_ZZN3cub18CUB_300001_SM_10006detail4scan16DeviceScanKernelINS2_10policy_hubIiiijN4cuda3std3__44plusIvEEE10Policy1000EPiSC_NS0_13ScanTileStateIiLb1EEES9_NS1_10InputValueIiSC_EEjiLb0EiEEvT0_T1_T2_iT3_T4_T5_E12temp_storage+76];
	selp.b32 	%r796, 0, %r795, %p135;
	add.s32 	%r1000, %r796, %r999;
$L__BB31_28:
	ld.param.u64 	%rd60, [_ZN3cub18CUB_300001_SM_10006detail4scan16DeviceScanKernelINS2_10policy_hubIiiijN4cuda3std3__44plusIvEEE10Policy1000EPiSC_NS0_13ScanTileStateIiLb1EEES9_NS1_10InputValueIiSC_EEjiLb0EiEEvT0_T1_T2_iT3_T4_T5__param_1];
	add.s32 	%r940, %r1000, %r12;
	add.s32 	%r941, %r13, %r940;
	add.s32 	%r942, %r14, %r941;
	add.s32 	%r943, %r15, %r942;
	add.s32 	%r944, %r16, %r943;
	add.s32 	%r945, %r17, %r944;
	add.s32 	%r946, %r18, %r945;
	add.s32 	%r947, %r19, %r946;
	add.s32 	%r948, %r20, %r947;
	add.s32 	%r949, %r21, %r948;
	add.s32 	%r950, %r22, %r949;
	add.s32 	%r951, %r23, %r950;
	add.s32 	%r952, %r24, %r951;
	add.s32 	%r953, %r25, %r952;
	add.s32 	%r954, %r26, %r953;
	add.s32 	%r955, %r27, %r954;
	add.s32 	%r956, %r28, %r955;
	add.s32 	%r957, %r29, %r956;
	add.s32 	%r958, %r30, %r957;
	add.s32 	%r959, %r31, %r958;
	add.s32 	%r960, %r32, %r959;
	bar.sync 	0;
	st.shared.v2.u32 	[%r11], {%r1000, %r940};
	st.shared.v2.u32 	[%r11+8], {%r941, %r942};
	st.shared.v2.u32 	[%r11+16], {%r943, %r944};
	st.shared.v2.u32 	[%r11+24], {%r945, %r946};
	st.shared.v2.u32 	[%r11+32], {%r947, %r948};
	st.shared.v2.u32 	[%r11+40], {%r949, %r950};
	st.shared.v2.u32 	[%r11+48], {%r951, %r952};
	st.shared.v2.u32 	[%r11+56], {%r953, %r954};
	st.shared.v2.u32 	[%r11+64], {%r955, %r956};
	st.shared.v2.u32 	[%r11+72], {%r957, %r958};
	st.shared.v2.u32 	[%r11+80], {%r959, %r960};
	bar.warp.sync 	-1;
	ld.shared.u32 	%r961, [%r10];
	ld.shared.u32 	%r962, [%r10+128];
	ld.shared.u32 	%r963, [%r10+256];
	ld.shared.u32 	%r964, [%r10+384];
	ld.shared.u32 	%r965, [%r10+512];
	ld.shared.u32 	%r966, [%r10+640];
	ld.shared.u32 	%r967, [%r10+768];
	ld.shared.u32 	%r968, [%r10+896];
	ld.shared.u32 	%r969, [%r10+1024];
	ld.shared.u32 	%r970, [%r10+1152];
	ld.shared.u32 	%r971, [%r10+1280];
	ld.shared.u32 	%r972, [%r10+1408];
	ld.shared.u32 	%r973, [%r10+1536];
	ld.shared.u32 	%r974, [%r10+1664];
	ld.shared.u32 	%r975, [%r10+1792];
	ld.shared.u32 	%r976, [%r10+1920];
	ld.shared.u32 	%r977, [%r10+2048];
	ld.shared.u32 	%r978, [%r10+2176];
	ld.shared.u32 	%r979, [%r10+2304];
	ld.shared.u32 	%r980, [%r10+2432];
	ld.shared.u32 	%r981, [%r10+2560];
	ld.shared.u32 	%r982, [%r10+2688];
	cvta.to.global.u64 	%rd56, %rd60;
	add.s64 	%rd58, %rd56, %rd42;
	st.global.u32 	[%rd58], %r961;
	st.global.u32 	[%rd58+128], %r962;
	st.global.u32 	[%rd58+256], %r963;
	st.global.u32 	[%rd58+384], %r964;
	st.global.u32 	[%rd58+512], %r965;
	st.global.u32 	[%rd58+640], %r966;
	st.global.u32 	[%rd58+768], %r967;
	st.global.u32 	[%rd58+896], %r968;
	st.global.u32 	[%rd58+1024], %r969;
	st.global.u32 	[%rd58+1152], %r970;
	st.global.u32 	[%rd58+1280], %r971;
	st.global.u32 	[%rd58+1408], %r972;
	st.global.u32 	[%rd58+1536], %r973;
	st.global.u32 	[%rd58+1664], %r974;
	st.global.u32 	[%rd58+1792], %r975;
	st.global.u32 	[%rd58+1920], %r976;
	st.global.u32 	[%rd58+2048], %r977;
	st.global.u32 	[%rd58+2176], %r978;
	st.global.u32 	[%rd58+2304], %r979;
	st.global.u32 	[%rd58+2432], %r980;
	st.global.u32 	[%rd58+2560], %r981;
	st.global.u32 	[%rd58+2688], %r982;
	bra.uni 	$L__BB31_143;
$L__BB31_29:
	setp.eq.s32 	%p3, %r6, 0;
	@%p3 bra 	$L__BB31_143;
	mul.wide.u32 	%rd17, %r5, 4;
	add.s64 	%rd18, %rd1, %rd17;
	mov.u32 	%r85, %tid.x;
	ld.global.u32 	%r1022, [%rd18];
	and.b32  	%r244, %r85, 31;
	and.b32  	%r245, %r85, 992;
	mul.lo.s32 	%r246, %r245, 22;
	or.b32  	%r87, %r246, %r244;
	setp.ge.u32 	%p4, %r87, %r6;
	shl.b32 	%r247, %r87, 2;
	cvt.u64.u32 	%rd19, %r247;
	add.s64 	%rd9, %rd18, %rd19;
	mov.u32 	%r1001, %r1022;
	@%p4 bra 	$L__BB31_32;
	ld.global.u32 	%r1001, [%rd9];
$L__BB31_32:
	add.s32 	%r90, %r87, 32;
	setp.ge.u32 	%p5, %r90, %r6;
	mov.u32 	%r1002, %r1022;
	@%p5 bra 	$L__BB31_34;
	ld.global.u32 	%r1002, [%rd9+128];
$L__BB31_34:
	add.s32 	%r93, %r87, 64;
	setp.ge.u32 	%p6, %r93, %r6;
	mov.u32 	%r1003, %r1022;
	@%p6 bra 	$L__BB31_36;
	ld.global.u32 	%r1003, [%rd9+256];
$L__BB31_36:
	add.s32 	%r96, %r87, 96;
	setp.ge.u32 	%p7, %r96, %r6;
	mov.u32 	%r1004, %r1022;
	@%p7 bra 	$L__BB31_38;
	ld.global.u32 	%r1004, [%rd9+384];
$L__BB31_38:
	add.s32 	%r248, %r87, 128;
	setp.ge.u32 	%p8, %r248, %r6;
	mov.u32 	%r1005, %r1022;
	@%p8 bra 	$L__BB31_40;
	ld.global.u32 	%r1005, [%rd9+512];
$L__BB31_40:
	add.s32 	%r249, %r87, 160;
	setp.ge.u32 	%p9, %r249, %r6;
	mov.u32 	%r1006, %r1022;
	@%p9 bra 	$L__BB31_42;
	ld.global.u32 	%r1006, [%rd9+640];
$L__BB31_42:
	add.s32 	%r103, %r87, 192;
	setp.ge.u32 	%p10, %r103, %r6;
	mov.u32 	%r1007, %r1022;
	@%p10 bra 	$L__BB31_44;
	ld.global.u32 	%r1007, [%rd9+768];
$L__BB31_44:
	add.s32 	%r250, %r87, 224;
	setp.ge.u32 	%p11, %r250, %r6;
	mov.u32 	%r1008, %r1022;
	@%p11 bra 	$L__BB31_46;
	ld.global.u32 	%r1008, [%rd9+896];
$L__BB31_46:
	add.s32 	%r108, %r87, 256;
	setp.ge.u32 	%p12, %r108, %r6;
	mov.u32 	%r1009, %r1022;
	@%p12 bra 	$L__BB31_48;
	ld.global.u32 	%r1009, [%rd9+1024];
$L__BB31_48:
	add.s32 	%r251, %r87, 288;
	setp.ge.u32 	%p13, %r251, %r6;
	mov.u32 	%r1010, %r1022;
	@%p13 bra 	$L__BB31_50;
	ld.global.u32 	%r1010, [%rd9+1152];
$L__BB31_50:
	add.s32 	%r113, %r87, 320;
	setp.ge.u32 	%p14, %r113, %r6;
	mov.u32 	%r1011, %r1022;
	@%p14 bra 	$L__BB31_52;
	ld.global.u32 	%r1011, [%rd9+1280];
$L__BB31_52:
	add.s32 	%r116, %r87, 352;
	setp.ge.u32 	%p15, %r116, %r6;
	mov.u32 	%r1012, %r1022;
	@%p15 bra 	$L__BB31_54;
	ld.global.u32 	%r1012, [%rd9+1408];
$L__BB31_54:
	add.s32 	%r119, %r87, 384;
	setp.ge.u32 	%p16, %r119, %r6;
	mov.u32 	%r1013, %r1022;
	@%p16 bra 	$L__BB31_56;
	ld.global.u32 	%r1013, [%rd9+1536];
$L__BB31_56:
	add.s32 	%r122, %r87, 416;
	setp.ge.u32 	%p17, %r122, %r6;
	mov.u32 	%r1014, %r1022;
	@%p17 bra 	$L__BB31_58;
	ld.global.u32 	%r1014, [%rd9+1664];
$L__BB31_58:
	add.s32 	%r252, %r87, 448;
	setp.ge.u32 	%p18, %r252, %r6;
	mov.u32 	%r1015, %r1022;
	@%p18 bra 	$L__BB31_60;
	ld.global.u32 	%r1015, [%rd9+1792];
$L__BB31_60:
	add.s32 	%r127, %r87, 480;
	setp.ge.u32 	%p19, %r127, %r6;
	mov.u32 	%r1016, %r1022;
	@%p19 bra 	$L__BB31_62;
	ld.global.u32 	%r1016, [%rd9+1920];
$L__BB31_62:
	add.s32 	%r253, %r87, 512;
	setp.ge.u32 	%p20, %r253, %r6;
	mov.u32 	%r1017, %r1022;
	@%p20 bra 	$L__BB31_64;
	ld.global.u32 	%r1017, [%rd9+2048];
$L__BB31_64:
	add.s32 	%r254, %r87, 544;
	setp.ge.u32 	%p21, %r254, %r6;
	mov.u32 	%r1018, %r1022;
	@%p21 bra 	$L__BB31_66;
	ld.global.u32 	%r1018, [%rd9+2176];
$L__BB31_66:
	add.s32 	%r134, %r87, 576;
	setp.ge.u32 	%p22, %r134, %r6;
	mov.u32 	%r1019, %r1022;
	@%p22 bra 	$L__BB31_68;
	ld.global.u32 	%r1019, [%rd9+2304];
$L__BB31_68:
	add.s32 	%r255, %r87, 608;
	setp.ge.u32 	%p23, %r255, %r6;
	mov.u32 	%r1020, %r1022;
	@%p23 bra 	$L__BB31_70;
	ld.global.u32 	%r1020, [%rd9+2432];
$L__BB31_70:
	add.s32 	%r256, %r87, 640;
	setp.ge.u32 	%p24, %r256, %r6;
	mov.u32 	%r1021, %r1022;
	@%p24 bra 	$L__BB31_72;
	ld.global.u32 	%r1021, [%rd9+2560];
$L__BB31_72:
	add.s32 	%r141, %r87, 672;
	setp.ge.u32 	%p25, %r141, %r6;
	@%p25 bra 	$L__BB31_74;
	ld.global.u32 	%r1022, [%rd9+2688];
$L__BB31_74:
	// begin inline asm
	mov.u32 %r257, %laneid;
	// end inline asm
	shr.u32 	%r145, %r85, 5;
	mad.lo.s32 	%r258, %r145, 704, %r257;
	shl.b32 	%r259, %r258, 2;
	mov.u32 	%r260, _ZZN3cub18CUB_300001_SM_10006detail4scan16DeviceScanKernelINS2_10policy_hubIiiijN4cuda3std3__44plusIvEEE10Policy1000EPiSC_NS0_13ScanTileStateIiLb1EEES9_NS1_10InputValueIiSC_EEjiLb0EiEEvT0_T1_T2_iT3_T4_T5_E12temp_storage;
	add.s32 	%r146, %r260, %r259;
	st.shared.u32 	[%r146], %r1001;
	st.shared.u32 	[%r146+128], %r1002;
	st.shared.u32 	[%r146+256], %r1003;
	st.shared.u32 	[%r146+384], %r1004;
	st.shared.u32 	[%r146+512], %r1005;
	st.shared.u32 	[%r146+640], %r1006;
	st.shared.u32 	[%r146+768], %r1007;
	st.shared.u32 	[%r146+896], %r1008;
	st.shared.u32 	[%r146+1024], %r1009;
	st.shared.u32 	[%r146+1152], %r1010;
	st.shared.u32 	[%r146+1280], %r1011;
	st.shared.u32 	[%r146+1408], %r1012;
	st.shared.u32 	[%r146+1536], %r1013;
	st.shared.u32 	[%r146+1664], %r1014;
	st.shared.u32 	[%r146+1792], %r1015;
	st.shared.u32 	[%r146+1920], %r1016;
	st.shared.u32 	[%r146+2048], %r1017;
	st.shared.u32 	[%r146+2176], %r1018;
	st.shared.u32 	[%r146+2304], %r1019;
	st.shared.u32 	[%r146+2432], %r1020;
	st.shared.u32 	[%r146+2560], %r1021;
	st.shared.u32 	[%r146+2688], %r1022;
	bar.warp.sync 	-1;
	mad.lo.s32 	%r147, %r257, 84, %r146;
	ld.shared.v2.u32 	{%r148, %r149}, [%r147];
	ld.shared.v2.u32 	{%r150, %r151}, [%r147+8];
	ld.shared.v2.u32 	{%r152, %r153}, [%r147+16];
	ld.shared.v2.u32 	{%r154, %r155}, [%r147+24];
	ld.shared.v2.u32 	{%r156, %r157}, [%r147+32];
	ld.shared.v2.u32 	{%r158, %r159}, [%r147+40];
	ld.shared.v2.u32 	{%r160, %r161}, [%r147+48];
	ld.shared.v2.u32 	{%r162, %r163}, [%r147+56];
	ld.shared.v2.u32 	{%r164, %r165}, [%r147+64];
	ld.shared.v2.u32 	{%r166, %r167}, [%r147+72];
	ld.shared.v2.u32 	{%r168, %r169}, [%r147+80];
	bar.sync 	0;
	setp.ne.s32 	%p26, %r986, 0;
	@%p26 bra 	$L__BB31_78;
	add.s32 	%r490, %r149, %r148;
	add.s32 	%r491, %r150, %r490;
	add.s32 	%r492, %r151, %r491;
	add.s32 	%r493, %r152, %r492;
	add.s32 	%r494, %r153, %r493;
	add.s32 	%r495, %r154, %r494;
	add.s32 	%r496, %r155, %r495;
	add.s32 	%r497, %r156, %r496;
	add.s32 	%r498, %r157, %r497;
	add.s32 	%r499, %r158, %r498;
	add.s32 	%r500, %r159, %r499;
	add.s32 	%r501, %r160, %r500;
	add.s32 	%r502, %r161, %r501;
	add.s32 	%r503, %r162, %r502;
	add.s32 	%r504, %r163, %r503;
	add.s32 	%r505, %r164, %r504;
	add.s32 	%r506, %r165, %r505;
	add.s32 	%r507, %r166, %r506;
	add.s32 	%r508, %r167, %r507;
	add.s32 	%r509, %r168, %r508;
	add.s32 	%r464, %r169, %r509;
	mov.b32 	%r462, 1;
	mov.b32 	%r487, 0;
	mov.b32 	%r489, -1;
	// begin inline asm
	{  .reg .s32 r0;  .reg .pred p;  shfl.sync.up.b32 r0|p, %r464, %r462, %r487, %r489;  @p add.s32 r0, r0, %r464;  mov.s32 %r460, r0;}
	// end inline asm
	mov.b32 	%r468, 2;
	// begin inline asm
	{  .reg .s32 r0;  .reg .pred p;  shfl.sync.up.b32 r0|p, %r460, %r468, %r487, %r489;  @p add.s32 r0, r0, %r460;  mov.s32 %r466, r0;}
	// end inline asm
	mov.b32 	%r474, 4;
	// begin inline asm
	{  .reg .s32 r0;  .reg .pred p;  shfl.sync.up.b32 r0|p, %r466, %r474, %r487, %r489;  @p add.s32 r0, r0, %r466;  mov.s32 %r472, r0;}
	// end inline asm
	mov.b32 	%r480, 8;
	// begin inline asm
	{  .reg .s32 r0;  .reg .pred p;  shfl.sync.up.b32 r0|p, %r472, %r480, %r487, %r489;  @p add.s32 r0, r0, %r472;  mov.s32 %r478, r0;}
	// end inline asm
	mov.b32 	%r486, 16;
	// begin inline asm
	{  .reg .s32 r0;  .reg .pred p;  shfl.sync.up.b32 r0|p, %r478, %r486, %r487, %r489;  @p add.s32 r0, r0, %r478;  mov.s32 %r484, r0;}
	// end inline asm
	setp.ne.s32 	%p68, %r257, 31;
	@%p68 bra 	$L__BB31_77;
	shl.b32 	%r510, %r145, 2;
	mov.u32 	%r511, _ZZN3cub18CUB_300001_SM_10006detail4scan16DeviceScanKernelINS2_10policy_hubIiiijN4cuda3std3__44plusIvEEE10Policy1000EPiSC_NS0_13ScanTileStateIiLb1EEES9_NS1_10InputValueIiSC_EEjiLb0EiEEvT0_T1_T2_iT3_T4_T5_E12temp_storage;
	add.s32 	%r512, %r511, %r510;
	st.shared.u32 	[%r512+16], %r484;
$L__BB31_77:
	bar.sync 	0;
	ld.shared.v4.u32 	{%r513, %r514, %r515, %r516}, [_ZZN3cub18CUB_300001_SM_10006detail4scan16DeviceScanKernelINS2_10policy_hubIiiijN4cuda3std3__44plusIvEEE10Policy1000EPiSC_NS0_13ScanTileStateIiLb1EEES9_NS1_10InputValueIiSC_EEjiLb0EiEEvT0_T1_T2_iT3_T4_T5_E12temp_storage+16];
	add.s32 	%r517, %r514, %r513;
	setp.eq.s32 	%p69, %r145, 2;
	selp.b32 	%r518, %r517, %r513, %p69;
	add.s32 	%r519, %r517, %r515;
	setp.eq.s32 	%p70, %r145, 3;
	selp.b32 	%r520, %r519, %r518, %p70;
	add.s32 	%r521, %r519, %r516;
	setp.eq.s32 	%p71, %r145, 4;
	selp.b32 	%r522, %r521, %r520, %p71;
	ld.shared.v4.u32 	{%r523, %r524, %r525, %r526}, [_ZZN3cub18CUB_300001_SM_10006detail4scan16DeviceScanKernelINS2_10policy_hubIiiijN4cuda3std3__44plusIvEEE10Policy1000EPiSC_NS0_13ScanTileStateIiLb1EEES9_NS1_10InputValueIiSC_EEjiLb0EiEEvT0_T1_T2_iT3_T4_T5_E12temp_storage+32];
	add.s32 	%r527, %r521, %r523;
	setp.eq.s32 	%p72, %r145, 5;
	selp.b32 	%r528, %r527, %r522, %p72;
	add.s32 	%r529, %r527, %r524;
	setp.eq.s32 	%p73, %r145, 6;
	selp.b32 	%r530, %r529, %r528, %p73;
	add.s32 	%r531, %r529, %r525;
	setp.eq.s32 	%p74, %r145, 7;
	selp.b32 	%r532, %r531, %r530, %p74;
	add.s32 	%r533, %r531, %r526;
	setp.eq.s32 	%p75, %r145, 8;
	selp.b32 	%r534, %r533, %r532, %p75;
	.pragma "used_bytes_mask 4095";
	ld.shared.v4.u32 	{%r535, %r536, %r537, %r538}, [_ZZN3cub18CUB_300001_SM_10006detail4scan16DeviceScanKernelINS2_10policy_hubIiiijN4cuda3std3__44plusIvEEE10Policy1000EPiSC_NS0_13ScanTileStateIiLb1EEES9_NS1_10InputValueIiSC_EEjiLb0EiEEvT0_T1_T2_iT3_T4_T5_E12temp_storage+48];
	add.s32 	%r539, %r533, %r535;
	setp.eq.s32 	%p76, %r145, 9;
	selp.b32 	%r540, %r539, %r534, %p76;
	add.s32 	%r541, %r539, %r536;
	setp.eq.s32 	%p77, %r145, 10;
	selp.b32 	%r542, %r541, %r540, %p77;
	add.s32 	%r543, %r541, %r537;
	setp.eq.s32 	%p78, %r145, 11;
	selp.b32 	%r544, %r543, %r542, %p78;
	setp.lt.u32 	%p79, %r85, 32;
	selp.b32 	%r545, 0, %r544, %p79;
	setp.eq.s32 	%p80, %r257, 0;
	sub.s32 	%r546, %r484, %r464;
	selp.b32 	%r547, 0, %r546, %p80;
	add.s32 	%r548, %r547, %r985;
	add.s32 	%r1037, %r548, %r545;
	bra.uni 	$L__BB31_97;
$L__BB31_78:
	add.s32 	%r291, %r149, %r148;
	add.s32 	%r292, %r150, %r291;
	add.s32 	%r293, %r151, %r292;
	add.s32 	%r294, %r152, %r293;
	add.s32 	%r295, %r153, %r294;
	add.s32 	%r296, %r154, %r295;
	add.s32 	%r297, %r155, %r296;
	add.s32 	%r298, %r156, %r297;
	add.s32 	%r299, %r157, %r298;
	add.s32 	%r300, %r158, %r299;
	add.s32 	%r301, %r159, %r300;
	add.s32 	%r302, %r160, %r301;
	add.s32 	%r303, %r161, %r302;
	add.s32 	%r304, %r162, %r303;
	add.s32 	%r305, %r163, %r304;
	add.s32 	%r306, %r164, %r305;
	add.s32 	%r307, %r165, %r306;
	add.s32 	%r308, %r166, %r307;
	add.s32 	%r309, %r167, %r308;
	add.s32 	%r310, %r168, %r309;
	add.s32 	%r265, %r169, %r310;
	mov.b32 	%r263, 1;
	mov.b32 	%r288, 0;
	mov.b32 	%r290, -1;
	// begin inline asm
	{  .reg .s32 r0;  .reg .pred p;  shfl.sync.up.b32 r0|p, %r265, %r263, %r288, %r290;  @p add.s32 r0, r0, %r265;  mov.s32 %r261, r0;}
	// end inline asm
	mov.b32 	%r269, 2;
	// begin inline asm
	{  .reg .s32 r0;  .reg .pred p;  shfl.sync.up.b32 r0|p, %r261, %r269, %r288, %r290;  @p add.s32 r0, r0, %r261;  mov.s32 %r267, r0;}
	// end inline asm
	mov.b32 	%r275, 4;
	// begin inline asm
	{  .reg .s32 r0;  .reg .pred p;  shfl.sync.up.b32 r0|p, %r267, %r275, %r288, %r290;  @p add.s32 r0, r0, %r267;  mov.s32 %r273, r0;}
	// end inline asm
	mov.b32 	%r281, 8;
	// begin inline asm
	{  .reg .s32 r0;  .reg .pred p;  shfl.sync.up.b32 r0|p, %r273, %r281, %r288, %r290;  @p add.s32 r0, r0, %r273;  mov.s32 %r279, r0;}
	// end inline asm
	mov.b32 	%r287, 16;
	// begin inline asm
	{  .reg .s32 r0;  .reg .pred p;  shfl.sync.up.b32 r0|p, %r279, %r287, %r288, %r290;  @p add.s32 r0, r0, %r279;  mov.s32 %r285, r0;}
	// end inline asm
	setp.ne.s32 	%p27, %r257, 31;
	@%p27 bra 	$L__BB31_80;
	shl.b32 	%r311, %r145, 2;
	mov.u32 	%r312, _ZZN3cub18CUB_300001_SM_10006detail4scan16DeviceScanKernelINS2_10policy_hubIiiijN4cuda3std3__44plusIvEEE10Policy1000EPiSC_NS0_13ScanTileStateIiLb1EEES9_NS1_10InputValueIiSC_EEjiLb0EiEEvT0_T1_T2_iT3_T4_T5_E12temp_storage;
	add.s32 	%r313, %r312, %r311;
	st.shared.u32 	[%r313+16], %r285;
$L__BB31_80:
	sub.s32 	%r314, %r285, %r265;
	bar.sync 	0;
	ld.shared.v4.u32 	{%r315, %r316, %r317, %r318}, [_ZZN3cub18CUB_300001_SM_10006detail4scan16DeviceScanKernelINS2_10policy_hubIiiijN4cuda3std3__44plusIvEEE10Policy1000EPiSC_NS0_13ScanTileStateIiLb1EEES9_NS1_10InputValueIiSC_EEjiLb0EiEEvT0_T1_T2_iT3_T4_T5_E12temp_storage+16];
	add.s32 	%r319, %r316, %r315;
	setp.eq.s32 	%p28, %r145, 2;
	selp.b32 	%r320, %r319, %r315, %p28;
	add.s32 	%r321, %r319, %r317;
	setp.eq.s32 	%p29, %r145, 3;
	selp.b32 	%r322, %r321, %r320, %p29;
	add.s32 	%r323, %r321, %r318;
	setp.eq.s32 	%p30, %r145, 4;
	selp.b32 	%r324, %r323, %r322, %p30;
	ld.shared.v4.u32 	{%r325, %r326, %r327, %r328}, [_ZZN3cub18CUB_300001_SM_10006detail4scan16DeviceScanKernelINS2_10policy_hubIiiijN4cuda3std3__44plusIvEEE10Policy1000EPiSC_NS0_13ScanTileStateIiLb1EEES9_NS1_10InputValueIiSC_EEjiLb0EiEEvT0_T1_T2_iT3_T4_T5_E12temp_storage+32];
	add.s32 	%r329, %r323, %r325;
	setp.eq.s32 	%p31, %r145, 5;
	selp.b32 	%r330, %r329, %r324, %p31;
	add.s32 	%r331, %r329, %r326;
	setp.eq.s32 	%p32, %r145, 6;
	selp.b32 	%r332, %r331, %r330, %p32;
	add.s32 	%r333, %r331, %r327;
	setp.eq.s32 	%p33, %r145, 7;
	selp.b32 	%r334, %r333, %r332, %p33;
	add.s32 	%r335, %r333, %r328;
	setp.eq.s32 	%p34, %r145, 8;
	selp.b32 	%r336, %r335, %r334, %p34;
	ld.shared.v4.u32 	{%r337, %r338, %r339, %r340}, [_ZZN3cub18CUB_300001_SM_10006detail4scan16DeviceScanKernelINS2_10policy_hubIiiijN4cuda3std3__44plusIvEEE10Policy1000EPiSC_NS0_13ScanTileStateIiLb1EEES9_NS1_10InputValueIiSC_EEjiLb0EiEEvT0_T1_T2_iT3_T4_T5_E12temp_storage+48];
	add.s32 	%r341, %r335, %r337;
	setp.eq.s32 	%p35, %r145, 9;
	selp.b32 	%r342, %r341, %r336, %p35;
	add.s32 	%r343, %r341, %r338;
	setp.eq.s32 	%p36, %r145, 10;
	selp.b32 	%r344, %r343, %r342, %p36;
	add.s32 	%r345, %r343, %r339;
	setp.eq.s32 	%p37, %r145, 11;
	selp.b32 	%r346, %r345, %r344, %p37;
	add.s32 	%r175, %r345, %r340;
	setp.gt.u32 	%p38, %r85, 31;
	setp.lt.u32 	%p39, %r85, 32;
	setp.eq.s32 	%p40, %r257, 0;
	selp.b32 	%r347, 0, %r314, %p40;
	add.s32 	%r1036, %r346, %r347;
	selp.b32 	%r177, %r314, %r1036, %p39;
	@%p38 bra 	$L__BB31_96;
	setp.ne.s32 	%p41, %r85, 0;
	mul.wide.s32 	%rd20, %r986, 8;
	add.s64 	%rd10, %rd14, %rd20;
	@%p41 bra 	$L__BB31_83;
	st.shared.u32 	[_ZZN3cub18CUB_300001_SM_10006detail4scan16DeviceScanKernelINS2_10policy_hubIiiijN4cuda3std3__44plusIvEEE10Policy1000EPiSC_NS0_13ScanTileStateIiLb1EEES9_NS1_10InputValueIiSC_EEjiLb0EiEEvT0_T1_T2_iT3_T4_T5_E12temp_storage+12], %r175;
	add.s64 	%rd21, %rd10, 256;
	mov.b32 	%r348, 100;
	// begin inline asm
	st.relaxed.gpu.v2.u32 [%rd21], {%r348, %r175};
	// end inline asm
$L__BB31_83:
	not.b32 	%r354, %r85;
	add.s32 	%r1031, %r986, %r354;
	mov.b32 	%r350, 830;
	// begin inline asm
	nanosleep.u32 %r350;
	// end inline asm
	mul.wide.s32 	%rd23, %r1031, 8;
	add.s64 	%rd24, %rd14, %rd23;
	add.s64 	%rd22, %rd24, 256;
	// begin inline asm
	ld.relaxed.gpu.v2.u32 {%r1033, %r1025}, [%rd22];
	// end inline asm
	mov.b32 	%r1026, 952;
$L__BB31_84:
	setp.eq.s32 	%p42, %r1033, 99;
	mov.b32 	%r355, -1;
	vote.sync.any.pred 	%p43, %p42, %r355;
	not.pred 	%p44, %p43;
	@%p44 bra 	$L__BB31_86;
	mul.lo.s32 	%r458, %r986, 16807;
	and.b32  	%r986, %r458, 2147483647;
	add.s32 	%r459, %r1026, 1;
	rem.u32 	%r455, %r986, %r459;
	// begin inline asm
	nanosleep.u32 %r455;
	// end inline asm
	shr.u32 	%r1026, %r1026, 1;
	// begin inline asm
	ld.relaxed.gpu.v2.u32 {%r1033, %r1025}, [%rd22];
	// end inline asm
	bra.uni 	$L__BB31_84;
$L__BB31_86:
	setp.eq.s32 	%p45, %r1033, 101;
	mov.b32 	%r382, -1;
	vote.sync.ballot.b32 	%r384, %p45, %r382;
	// begin inline asm
	mov.u32 %r357, %lanemask_ge;
	// end inline asm
	and.b32  	%r385, %r384, %r357;
	or.b32  	%r386, %r385, -2147483648;
	add.s32 	%r387, %r386, -1;
	not.b32 	%r388, %r386;
	and.b32  	%r389, %r388, %r387;
	popc.b32 	%r361, %r389;
	mov.b32 	%r360, 1;
	// begin inline asm
	shfl.sync.down.b32 %r358, %r1025, %r360, %r361, %r382;
	// end inline asm
	setp.lt.s32 	%p47, %r257, %r361;
	selp.b32 	%r390, %r358, 0, %p47;
	add.s32 	%r364, %r390, %r1025;
	mov.b32 	%r365, 2;
	// begin inline asm
	shfl.sync.down.b32 %r363, %r364, %r365, %r361, %r382;
	// end inline asm
	add.s32 	%r391, %r257, 2;
	setp.gt.s32 	%p48, %r391, %r361;
	selp.b32 	%r392, 0, %r363, %p48;
	add.s32 	%r369, %r364, %r392;
	mov.b32 	%r370, 4;
	// begin inline asm
	shfl.sync.down.b32 %r368, %r369, %r370, %r361, %r382;
	// end inline asm
	add.s32 	%r393, %r257, 4;
	setp.gt.s32 	%p49, %r393, %r361;
	selp.b32 	%r394, 0, %r368, %p49;
	add.s32 	%r374, %r369, %r394;
	mov.b32 	%r375, 8;
	// begin inline asm
	shfl.sync.down.b32 %r373, %r374, %r375, %r361, %r382;
	// end inline asm
	add.s32 	%r395, %r257, 8;
	setp.gt.s32 	%p50, %r395, %r361;
	selp.b32 	%r396, 0, %r373, %p50;
	add.s32 	%r379, %r374, %r396;
	mov.b32 	%r380, 16;
	// begin inline asm
	shfl.sync.down.b32 %r378, %r379, %r380, %r361, %r382;
	// end inline asm
	add.s32 	%r397, %r257, 16;
	setp.gt.s32 	%p51, %r397, %r361;
	selp.b32 	%r398, 0, %r378, %p51;
	add.s32 	%r1029, %r379, %r398;
	add.s64 	%rd11, %rd14, 256;
	mov.b32 	%r1027, 952;
$L__BB31_87:
	setp.ne.s32 	%p52, %r1033, 101;
	mov.b32 	%r399, -1;
	vote.sync.all.pred 	%p53, %p52, %r399;
	not.pred 	%p54, %p53;
	@%p54 bra 	$L__BB31_92;
	shr.u32 	%r1027, %r1027, 1;
	mul.wide.s32 	%rd27, %r1031, 8;
	add.s64 	%rd28, %rd11, %rd27;
	add.s64 	%rd26, %rd28, -256;
	// begin inline asm
	ld.relaxed.gpu.v2.u32 {%r1033, %r1034}, [%rd26];
	// end inline asm
	mov.u32 	%r1035, %r1027;
$L__BB31_89:
	setp.eq.s32 	%p58, %r1033, 99;
	mov.b32 	%r407, -1;
	vote.sync.any.pred 	%p59, %p58, %r407;
	not.pred 	%p60, %p59;
	@%p60 bra 	$L__BB31_91;
	mul.lo.s32 	%r453, %r986, 16807;
	and.b32  	%r986, %r453, 2147483647;
	add.s32 	%r454, %r1035, 1;
	rem.u32 	%r450, %r986, %r454;
	// begin inline asm
	nanosleep.u32 %r450;
	// end inline asm
	shr.u32 	%r1035, %r1035, 1;
	// begin inline asm
	ld.relaxed.gpu.v2.u32 {%r1033, %r1034}, [%rd26];
	// end inline asm
	bra.uni 	$L__BB31_89;
$L__BB31_91:
	setp.eq.s32 	%p61, %r1033, 101;
	mov.b32 	%r433, -1;
	vote.sync.ballot.b32 	%r434, %p61, %r433;
	and.b32  	%r435, %r434, %r357;
	or.b32  	%r436, %r435, -2147483648;
	add.s32 	%r437, %r436, -1;
	not.b32 	%r438, %r436;
	and.b32  	%r439, %r438, %r437;
	popc.b32 	%r412, %r439;
	mov.b32 	%r411, 1;
	// begin inline asm
	shfl.sync.down.b32 %r409, %r1034, %r411, %r412, %r433;
	// end inline asm
	setp.lt.s32 	%p63, %r257, %r412;
	selp.b32 	%r440, %r409, 0, %p63;
	add.s32 	%r415, %r440, %r1034;
	mov.b32 	%r416, 2;
	// begin inline asm
	shfl.sync.down.b32 %r414, %r415, %r416, %r412, %r433;
	// end inline asm
	add.s32 	%r441, %r257, 2;
	setp.gt.s32 	%p64, %r441, %r412;
	selp.b32 	%r442, 0, %r414, %p64;
	add.s32 	%r420, %r415, %r442;
	mov.b32 	%r421, 4;
	// begin inline asm
	shfl.sync.down.b32 %r419, %r420, %r421, %r412, %r433;
	// end inline asm
	add.s32 	%r443, %r257, 4;
	setp.gt.s32 	%p65, %r443, %r412;
	selp.b32 	%r444, 0, %r419, %p65;
	add.s32 	%r425, %r420, %r444;
	mov.b32 	%r426, 8;
	// begin inline asm
	shfl.sync.down.b32 %r424, %r425, %r426, %r412, %r433;
	// end inline asm
	add.s32 	%r445, %r257, 8;
	setp.gt.s32 	%p66, %r445, %r412;
	selp.b32 	%r446, 0, %r424, %p66;
	add.s32 	%r430, %r425, %r446;
	mov.b32 	%r431, 16;
	// begin inline asm
	shfl.sync.down.b32 %r429, %r430, %r431, %r412, %r433;
	// end inline asm
	add.s32 	%r447, %r257, 16;
	setp.gt.s32 	%p67, %r447, %r412;
	selp.b32 	%r448, 0, %r429, %p67;
	add.s32 	%r449, %r448, %r1029;
	add.s32 	%r1029, %r449, %r430;
	add.s32 	%r1031, %r1031, -32;
	bra.uni 	$L__BB31_87;
$L__BB31_92:
	@%p41 bra 	$L__BB31_94;
	add.s32 	%r402, %r1029, %r175;
	add.s64 	%rd25, %rd10, 256;
	mov.b32 	%r401, 101;
	// begin inline asm
	st.relaxed.gpu.v2.u32 [%rd25], {%r401, %r402};
	// end inline asm
	st.shared.u32 	[_ZZN3cub18CUB_300001_SM_10006detail4scan16DeviceScanKernelINS2_10policy_hubIiiijN4cuda3std3__44plusIvEEE10Policy1000EPiSC_NS0_13ScanTileStateIiLb1EEES9_NS1_10InputValueIiSC_EEjiLb0EiEEvT0_T1_T2_iT3_T4_T5_E12temp_storage+4], %r1029;
	st.shared.u32 	[_ZZN3cub18CUB_300001_SM_10006detail4scan16DeviceScanKernelINS2_10policy_hubIiiijN4cuda3std3__44plusIvEEE10Policy1000EPiSC_NS0_13ScanTileStateIiLb1EEES9_NS1_10InputValueIiSC_EEjiLb0EiEEvT0_T1_T2_iT3_T4_T5_E12temp_storage+8], %r402;
$L__BB31_94:
	setp.ne.s32 	%p56, %r257, 0;
	mov.u32 	%r1036, %r177;
	@%p56 bra 	$L__BB31_96;
	st.shared.u32 	[_ZZN3cub18CUB_300001_SM_10006detail4scan16DeviceScanKernelINS2_10policy_hubIiiijN4cuda3std3__44plusIvEEE10Policy1000EPiSC_NS0_13ScanTileStateIiLb1EEES9_NS1_10InputValueIiSC_EEjiLb0EiEEvT0_T1_T2_iT3_T4_T5_E12temp_storage+76], %r1029;
	mov.u32 	%r1036, %r1029;
$L__BB31_96:
	bar.sync 	0;
	setp.eq.s32 	%p57, %r85, 0;
	ld.shared.u32 	%r403, [_ZZN3cub18CUB_300001_SM_10006detail4scan16DeviceScanKernelINS2_10policy_hubIiiijN4cuda3std3__44plusIvEEE10Policy1000EPiSC_NS0_13ScanTileStateIiLb1EEES9_NS1_10InputValueIiSC_EEjiLb0EiEEvT0_T1_T2_iT3_T4_T5_E12temp_storage+76];
	selp.b32 	%r404, 0, %r403, %p57;
	add.s32 	%r1037, %r404, %r1036;
$L__BB31_97:
	add.s32 	%r549, %r1037, %r148;
	add.s32 	%r550, %r149, %r549;
	add.s32 	%r551, %r150, %r550;
	add.s32 	%r552, %r151, %r551;
	add.s32 	%r553, %r152, %r552;
	add.s32 	%r554, %r153, %r553;
	add.s32 	%r555, %r154, %r554;
	add.s32 	%r556, %r155, %r555;
	add.s32 	%r557, %r156, %r556;
	add.s32 	%r558, %r157, %r557;
	add.s32 	%r559, %r158, %r558;
	add.s32 	%r560, %r159, %r559;
	add.s32 	%r561, %r160, %r560;
	add.s32 	%r562, %r161, %r561;
	add.s32 	%r563, %r162, %r562;
	add.s32 	%r564, %r163, %r563;
	add.s32 	%r565, %r164, %r564;
	add.s32 	%r566, %r165, %r565;
	add.s32 	%r567, %r166, %r566;
	add.s32 	%r568, %r167, %r567;
	add.s32 	%r569, %r168, %r568;
	bar.sync 	0;
	st.shared.v2.u32 	[%r147], {%r1037, %r549};
	st.shared.v2.u32 	[%r147+8], {%r550, %r551};
	st.shared.v2.u32 	[%r147+16], {%r552, %r553};
	st.shared.v2.u32 	[%r147+24], {%r554, %r555};
	st.shared.v2.u32 	[%r147+32], {%r556, %r557};
	st.shared.v2.u32 	[%r147+40], {%r558, %r559};
	st.shared.v2.u32 	[%r147+48], {%r560, %r561};
	st.shared.v2.u32 	[%r147+56], {%r562, %r563};
	st.shared.v2.u32 	[%r147+64], {%r564, %r565};
	st.shared.v2.u32 	[%r147+72], {%r566, %r567};
	st.shared.v2.u32 	[%r147+80], {%r568, %r569};
	bar.warp.sync 	-1;
	ld.shared.u32 	%r216, [%r146];
	ld.shared.u32 	%r217, [%r146+128];
	ld.shared.u32 	%r218, [%r146+256];
	ld.shared.u32 	%r219, [%r146+384];
	ld.shared.u32 	%r220, [%r146+512];
	ld.shared.u32 	%r221, [%r146+640];
	ld.shared.u32 	%r222, [%r146+768];
	ld.shared.u32 	%r223, [%r146+896];
	ld.shared.u32 	%r224, [%r146+1024];
	ld.shared.u32 	%r225, [%r146+1152];
	ld.shared.u32 	%r226, [%r146+1280];
	ld.shared.u32 	%r227, [%r146+1408];
	ld.shared.u32 	%r228, [%r146+1536];
	ld.shared.u32 	%r229, [%r146+1664];
	ld.shared.u32 	%r230, [%r146+1792];
	ld.shared.u32 	%r231, [%r146+1920];
	ld.shared.u32 	%r232, [%r146+2048];
	ld.shared.u32 	%r233, [%r146+2176];
	ld.shared.u32 	%r234, [%r146+2304];
	ld.shared.u32 	%r235, [%r146+2432];
	ld.shared.u32 	%r236, [%r146+2560];
	ld.shared.u32 	%r237, [%r146+2688];
	setp.ne.s32 	%p81, %r85, 0;
	@%p81 bra 	$L__BB31_99;
	st.volatile.shared.u32 	[_ZZN3cub18CUB_300001_SM_10006detail4scan16DeviceScanKernelINS2_10policy_hubIiiijN4cuda3std3__44plusIvEEE10Policy1000EPiSC_NS0_13ScanTileStateIiLb1EEES9_NS1_10InputValueIiSC_EEjiLb0EiEEvT0_T1_T2_iT3_T4_T5_E12temp_storage+33792], %r6;
$L__BB31_99:
	ld.param.u32 	%r984, [_ZN3cub18CUB_300001_SM_10006detail4scan16DeviceScanKernelINS2_10policy_hubIiiijN4cuda3std3__44plusIvEEE10Policy1000EPiSC_NS0_13ScanTileStateIiLb1EEES9_NS1_10InputValueIiSC_EEjiLb0EiEEvT0_T1_T2_iT3_T4_T5__param_3];
	ld.param.u64 	%rd59, [_ZN3cub18CUB_300001_SM_10006detail4scan16DeviceScanKernelINS2_10policy_hubIiiijN4cuda3std3__44plusIvEEE10Policy1000EPiSC_NS0_13ScanTileStateIiLb1EEES9_NS1_10InputValueIiSC_EEjiLb0EiEEvT0_T1_T2_iT3_T4_T5__param_1];
	bar.sync 	0;
	ld.volatile.shared.u32 	%r238, [_ZZN3cub18CUB_300001_SM_10006detail4scan16DeviceScanKernelINS2_10policy_hubIiiijN4cuda3std3__44plusIvEEE10Policy1000EPiSC_NS0_13ScanTileStateIiLb1EEES9_NS1_10InputValueIiSC_EEjiLb0EiEEvT0_T1_T2_iT3_T4_T5_E12temp_storage+33792];
	setp.ge.s32 	%p82, %r87, %r238;
	cvt.u64.u32 	%rd35, %r87;
	mov.u32 	%r570, %ctaid.x;
	add.s32 	%r571, %r984, %r570;
	mul.lo.s32 	%r572, %r571, 8448;
	cvt.u64.u32 	%rd36, %r572;
	add.s64 	%rd37, %rd35, %rd36;
	cvta.to.global.u64 	%rd38, %rd59;
	shl.b64 	%rd39, %rd37, 2;
	add.s64 	%rd12, %rd38, %rd39;
	@%p82 bra 	$L__BB31_101;
	st.global.u32 	[%rd12], %r216;
$L__BB31_101:
	setp.ge.s32 	%p83, %r90, %r238;
	@%p83 bra 	$L__BB31_103;
	st.global.u32 	[%rd12+128], %r217;
$L__BB31_103:
	setp.ge.s32 	%p84, %r93, %r238;
	@%p84 bra 	$L__BB31_105;
	st.global.u32 	[%rd12+256], %r218;
$L__BB31_105:
	setp.ge.s32 	%p85, %r96, %r238;
	@%p85 bra 	$L__BB31_107;
	st.global.u32 	[%rd12+384], %r219;
$L__BB31_107:
	mov.u32 	%r573, %tid.x;
	and.b32  	%r574, %r573, 992;
	mul.lo.s32 	%r575, %r574, 22;
	and.b32  	%r576, %r573, 31;
	or.b32  	%r577, %r575, %r576;
	add.s32 	%r578, %r577, 128;
	setp.ge.s32 	%p86, %r578, %r238;
	@%p86 bra 	$L__BB31_109;
	st.global.u32 	[%rd12+512], %r220;
$L__BB31_109:
	add.s32 	%r584, %r577, 160;
	setp.ge.s32 	%p87, %r584, %r238;
	@%p87 bra 	$L__BB31_111;
	st.global.u32 	[%rd12+640], %r221;
$L__BB31_111:
	setp.ge.s32 	%p88, %r103, %r238;
	@%p88 bra 	$L__BB31_113;
	st.global.u32 	[%rd12+768], %r222;
$L__BB31_113:
	add.s32 	%r590, %r577, 224;
	setp.ge.s32 	%p89, %r590, %r238;
	@%p89 bra 	$L__BB31_115;
	st.global.u32 	[%rd12+896], %r223;
$L__BB31_115:
	setp.ge.s32 	%p90, %r108, %r238;
	@%p90 bra 	$L__BB31_117;
	st.global.u32 	[%rd12+1024], %r224;
$L__BB31_117:
	add.s32 	%r596, %r577, 288;
	setp.ge.s32 	%p91, %r596, %r238;
	@%p91 bra 	$L__BB31_119;
	st.global.u32 	[%rd12+1152], %r225;
$L__BB31_119:
	setp.ge.s32 	%p92, %r113, %r238;
	@%p92 bra 	$L__BB31_121;
	st.global.u32 	[%rd12+1280], %r226;
$L__BB31_121:
	setp.ge.s32 	%p93, %r116, %r238;
	@%p93 bra 	$L__BB31_123;
	st.global.u32 	[%rd12+1408], %r227;
$L__BB31_123:
	setp.ge.s32 	%p94, %r119, %r238;
	@%p94 bra 	$L__BB31_125;
	st.global.u32 	[%rd12+1536], %r228;
$L__BB31_125:
	setp.ge.s32 	%p95, %r122, %r238;
	@%p95 bra 	$L__BB31_127;
	st.global.u32 	[%rd12+1664], %r229;
$L__BB31_127:
	add.s32 	%r602, %r577, 448;
	setp.ge.s32 	%p96, %r602, %r238;
	@%p96 bra 	$L__BB31_129;
	st.global.u32 	[%rd12+1792], %r230;
$L__BB31_129:
	setp.ge.s32 	%p97, %r127, %r238;
	@%p97 bra 	$L__BB31_131;
	st.global.u32 	[%rd12+1920], %r231;
$L__BB31_131:
	add.s32 	%r608, %r577, 512;
	setp.ge.s32 	%p98, %r608, %r238;
	@%p98 bra 	$L__BB31_133;
	st.global.u32 	[%rd12+2048], %r232;
$L__BB31_133:
	add.s32 	%r614, %r577, 544;
	setp.ge.s32 	%p99, %r614, %r238;
	@%p99 bra 	$L__BB31_135;
	st.global.u32 	[%rd12+2176], %r233;
$L__BB31_135:
	setp.ge.s32 	%p100, %r134, %r238;
	@%p100 bra 	$L__BB31_137;
	st.global.u32 	[%rd12+2304], %r234;
$L__BB31_137:
	add.s32 	%r620, %r577, 608;
	setp.ge.s32 	%p101, %r620, %r238;
	@%p101 bra 	$L__BB31_139;
	st.global.u32 	[%rd12+2432], %r235;
$L__BB31_139:
	add.s32 	%r626, %r577, 640;
	setp.ge.s32 	%p102, %r626, %r238;
	@%p102 bra 	$L__BB31_141;
	st.global.u32 	[%rd12+2560], %r236;
$L__BB31_141:
	setp.ge.s32 	%p103, %r141, %r238;
	@%p103 bra 	$L__BB31_143;
	st.global.u32 	[%rd12+2688], %r237;
$L__BB31_143:
	ret;

}
	// .globl	_ZN3cub18CUB_300001_SM_10006detail4scan16DeviceScanKernelINS2_10policy_hubIiiimN4cuda3std3__44plusIvEEE10Policy1000EPiSC_NS0_13ScanTileStateIiLb1EEES9_NS1_10InputValueIiSC_EEmiLb0EiEEvT0_T1_T2_iT3_T4_T5_
.visible .entry _ZN3cub18CUB_300001_SM_10006detail4scan16DeviceScanKernelINS2_10policy_hubIiiimN4cuda3std3__44plusIvEEE10Policy1000EPiSC_NS0_13ScanTileStateIiLb1EEES9_NS1_10InputValueIiSC_EEmiLb0EiEEvT0_T1_T2_iT3_T4_T5_(
	.param .u64 .ptr .align 1 _ZN3cub18CUB_300001_SM_10006detail4scan16DeviceScanKernelINS2_10policy_hubIiiimN4cuda3std3__44plusIvEEE10Policy1000EPiSC_NS0_13ScanTileStateIiLb1EEES9_NS1_10InputValueIiSC_EEmiLb0EiEEvT0_T1_T2_iT3_T4_T5__param_0,
	.param .u64 .ptr .align 1 _ZN3cub18CUB_300001_SM_10006detail4scan16DeviceScanKernelINS2_10policy_hubIiiimN4cuda3std3__44plusIvEEE10Policy1000EPiSC_NS0_13ScanTileStateIiLb1EEES9_NS1_10InputValueIiSC_EEmiLb0EiEEvT0_T1_T2_iT3_T4_T5__param_1,
	.param .align 8 .b8 _ZN3cub18CUB_300001_SM_10006detail4scan16DeviceScanKernelINS2_10policy_hubIiiimN4cuda3std3__44plusIvEEE10Policy1000EPiSC_NS0_13ScanTileStateIiLb1EEES9_NS1_10InputValueIiSC_EEmiLb0EiEEvT0_T1_T2_iT3_T4_T5__param_2[8],
	.param .u32 _ZN3cub18CUB_300001_SM_10006detail4scan16DeviceScanKernelINS2_10policy_hubIiiimN4cuda3std3__44plusIvEEE10Policy1000EPiSC_NS0_13ScanTileStateIiLb1EEES9_NS1_10InputValueIiSC_EEmiLb0EiEEvT0_T1_T2_iT3_T4_T5__param_3,
	.param .align 1 .b8 _ZN3cub18CUB_300001_SM_10006detail4scan16DeviceScanKernelINS2_10policy_hubIiiimN4cuda3std3__44plusIvEEE10Policy1000EPiSC_NS0_13ScanTileStateIiLb1EEES9_NS1_10InputValueIiSC_EEmiLb0EiEEvT0_T1_T2_iT3_T4_T5__param_4[1],
	.param .align 8 .b8 _ZN3cub18CUB_300001_SM_10006detail4scan16DeviceScanKernelINS2_10policy_hubIiiimN4cuda3std3__44plusIvEEE10Policy1000EPiSC_NS0_13ScanTileStateIiLb1EEES9_NS1_10InputValueIiSC_EEmiLb0EiEEvT0_T1_T2_iT3_T4_T5__param_5[16],
	.param .u64 _ZN3cub18CUB_300001_SM_10006detail4scan16DeviceScanKernelINS2_10policy_hubIiiimN4cuda3std3__44plusIvEEE10Policy1000EPiSC_NS0_13ScanTileStateIiLb1EEES9_NS1_10InputValueIiSC_EEmiLb0EiEEvT0_T1_T2_iT3_T4_T5__param_6
)
.maxntid 416
{
	.reg .pred 	%p<158>;
	.reg .b16 	%rs<3>;
	.reg .b32 	%r<1011>;
	.reg .b64 	%rd<98>;
	// demoted variable
	.shared .align 16 .b8 _ZZN3cub18CUB_300001_SM_10006detail4scan16DeviceScanKernelINS2_10policy_hubIiiimN4cuda3std3__44plusIvEEE10Policy1000EPiSC_NS0_13ScanTileStateIiLb1EEES9_NS1_10InputValueIiSC_EEmiLb0EiEEvT0_T1_T2_iT3_T4_T5_E12temp_storage[31632];
	ld.param.u32 	%r208, [_ZN3cub18CUB_300001_SM_10006detail4scan16DeviceScanKernelINS2_10policy_hubIiiimN4cuda3std3__44plusIvEEE10Policy1000EPiSC_NS0_13ScanTileStateIiLb1EEES9_NS1_10InputValueIiSC_EEmiLb0EiEEvT0_T1_T2_iT3_T4_T5__param_5];
	bfe.u32 	%r209, %r208, 0, 8;
	cvt.u16.u32 	%rs1, %r209;
	and.b16  	%rs2, %rs1, 255;
	ld.param.u64 	%rd16, [_ZN3cub18CUB_300001_SM_10006detail4scan16DeviceScanKernelINS2_10policy_hubIiiimN4cuda3std3__44plusIvEEE10Policy1000EPiSC_NS0_13ScanTileStateIiLb1EEES9_NS1_10InputValueIiSC_EEmiLb0EiEEvT0_T1_T2_iT3_T4_T5__param_2];
	ld.param.u64 	%rd14, [_ZN3cub18CUB_300001_SM_10006detail4scan16DeviceScanKernelINS2_10policy_hubIiiimN4cuda3std3__44plusIvEEE10Policy1000EPiSC_NS0_13ScanTileStateIiLb1EEES9_NS1_10InputValueIiSC_EEmiLb0EiEEvT0_T1_T2_iT3_T4_T5__param_0];
	ld.param.u64 	%rd1, [_ZN3cub18CUB_300001_SM_10006detail4scan16DeviceScanKernelINS2_10policy_hubIiiimN4cuda3std3__44plusIvEEE10Policy1000EPiSC_NS0_13ScanTileStateIiLb1EEES9_NS1_10InputValueIiSC_EEmiLb0EiEEvT0_T1_T2_iT3_T4_T5__param_5+8];
	ld.param.u32 	%r207, [_ZN3cub18CUB_300001_SM_10006detail4scan16DeviceScanKernelINS2_10policy_hubIiiimN4cuda3std3__44plusIvEEE10Policy1000EPiSC_NS0_13ScanTileStateIiLb1EEES9_NS1_10InputValueIiSC_EEmiLb0EiEEvT0_T1_T2_iT3_T4_T5__param_3];
	ld.param.u64 	%rd17, [_ZN3cub18CUB_300001_SM_10006detail4scan16DeviceScanKernelINS2_10policy_hubIiiimN4cuda3std3__44plusIvEEE10Policy1000EPiSC_NS0_13ScanTileStateIiLb1EEES9_NS1_10InputValueIiSC_EEmiLb0EiEEvT0_T1_T2_iT3_T4_T5__param_6];
	setp.eq.s16 	%p1, %rs2, 0;
	@%p1 bra 	$L__BB32_2;
	cvta.to.global.u64 	%rd18, %rd1;
	ld.global.u32 	%r967, [%rd18];
	bra.uni 	$L__BB32_3;
$L__BB32_2:
	cvt.u32.u64 	%r967, %rd1;
$L__BB32_3:
	mov.u32 	%r210, %ctaid.x;
	add.s32 	%r4, %r207, %r210;
	mul.wide.s32 	%rd3, %r4, 7904;
	sub.s64 	%rd4, %rd17, %rd3;
	setp.lt.u64 	%p2, %rd4, 7905;
	@%p2 bra 	$L__BB32_29;
	mov.u32 	%r5, %tid.x;
	and.b32  	%r644, %r5, 31;
	and.b32  	%r645, %r5, 992;
	mul.lo.s32 	%r646, %r645, 19;
	or.b32  	%r647, %r646, %r644;
	cvt.u64.u32 	%rd79, %r647;
	add.s64 	%rd5, %rd3, %rd79;
	shl.b64 	%rd80, %rd5, 2;
	add.s64 	%rd60, %rd14, %rd80;
	// begin inline asm
	ld.ca.u32 %r624, [%rd60];
	// end inline asm
	add.s64 	%rd61, %rd60, 128;
	// begin inline asm
	ld.ca.u32 %r625, [%rd61];
	// end inline asm
	add.s64 	%rd62, %rd60, 256;
	// begin inline asm
	ld.ca.u32 %r626, [%rd62];
	// end inline asm
	add.s64 	%rd63, %rd60, 384;
	// begin inline asm
	ld.ca.u32 %r627, [%rd63];
	// end inline asm
	add.s64 	%rd64, %rd60, 512;
	// begin inline asm
	ld.ca.u32 %r628, [%rd64];
	// end inline asm
	add.s64 	%rd65, %rd60, 640;
	// begin inline asm
	ld.ca.u32 %r629, [%rd65];
	// end inline asm
	add.s64 	%rd66, %rd60, 768;
	// begin inline asm
	ld.ca.u32 %r630, [%rd66];
	// end inline asm
	add.s64 	%rd67, %rd60, 896;
	// begin inline asm
	ld.ca.u32 %r631, [%rd67];
	// end inline asm
	add.s64 	%rd68, %rd60, 1024;
	// begin inline asm
	ld.ca.u32 %r632, [%rd68];
	// end inline asm
	add.s64 	%rd69, %rd60, 1152;
	// begin inline asm
	ld.ca.u32 %r633, [%rd69];
	// end inline asm
	add.s64 	%rd70, %rd60, 1280;
	// begin inline asm
	ld.ca.u32 %r634, [%rd70];
	// end inline asm
	add.s64 	%rd71, %rd60, 1408;
	// begin inline asm
	ld.ca.u32 %r635, [%rd71];
	// end inline asm
	add.s64 	%rd72, %rd60, 1536;
	// begin inline asm
	ld.ca.u32 %r636, [%rd72];
	// end inline asm
	add.s64 	%rd73, %rd60, 1664;
	// begin inline asm
	ld.ca.u32 %r637, [%rd73];
	// end inline asm
	add.s64 	%rd74, %rd60, 1792;
	// begin inline asm
	ld.ca.u32 %r638, [%rd74];
	// end inline asm
	add.s64 	%rd75, %rd60, 1920;
	// begin inline asm
	ld.ca.u32 %r639, [%rd75];
	// end inline asm
	add.s64 	%rd76, %rd60, 2048;
	// begin inline asm
	ld.ca.u32 %r640, [%rd76];
	// end inline asm
	add.s64 	%rd77, %rd60, 2176;
	// begin inline asm
	ld.ca.u32 %r641, [%rd77];
	// end inline asm
	add.s64 	%rd78, %rd60, 2304;
	// begin inline asm
	ld.ca.u32 %r642, [%rd78];
	// end inline asm
	// begin inline asm
	mov.u32 %r643, %laneid;
	// end inline asm
	shr.u32 	%r7, %r5, 5;
	mad.lo.s32 	%r648, %r7, 608, %r643;
	shl.b32 	%r649, %r648, 2;
	mov.u32 	%r650, _ZZN3cub18CUB_300001_SM_10006detail4scan16DeviceScanKernelINS2_10policy_hubIiiimN4cuda3std3__44plusIvEEE10Policy1000EPiSC_NS0_13ScanTileStateIiLb1EEES9_NS1_10InputValueIiSC_EEmiLb0EiEEvT0_T1_T2_iT3_T4_T5_E12temp_storage;
	add.s32 	%r8, %r650, %r649;
	st.shared.u32 	[%r8], %r624;
	st.shared.u32 	[%r8+128], %r625;
	st.shared.u32 	[%r8+256], %r626;
	st.shared.u32 	[%r8+384], %r627;
	st.shared.u32 	[%r8+512], %r628;
	st.shared.u32 	[%r8+640], %r629;
	st.shared.u32 	[%r8+768], %r630;
	st.shared.u32 	[%r8+896], %r631;
	st.shared.u32 	[%r8+1024], %r632;
	st.shared.u32 	[%r8+1152], %r633;
	st.shared.u32 	[%r8+1280], %r634;
	st.shared.u32 	[%r8+1408], %r635;
	st.shared.u32 	[%r8+1536], %r636;
	st.shared.u32 	[%r8+1664], %r637;
	st.shared.u32 	[%r8+1792], %r638;
	st.shared.u32 	[%r8+1920], %r639;
	st.shared.u32 	[%r8+2048], %r640;
	st.shared.u32 	[%r8+2176], %r641;
	st.shared.u32 	[%r8+2304], %r642;
	bar.warp.sync 	-1;
	mad.lo.s32 	%r9, %r643, 72, %r8;
	ld.shared.u32 	%r10, [%r9];
	ld.shared.u32 	%r11, [%r9+4];
	ld.shared.u32 	%r12, [%r9+8];
	ld.shared.u32 	%r13, [%r9+12];
	ld.shared.u32 	%r14, [%r9+16];
	ld.shared.u32 	%r15, [%r9+20];
	ld.shared.u32 	%r16, [%r9+24];
	ld.shared.u32 	%r17, [%r9+28];
	ld.shared.u32 	%r18, [%r9+32];
	ld.shared.u32 	%r19, [%r9+36];
	ld.shared.u32 	%r20, [%r9+40];
	ld.shared.u32 	%r21, [%r9+44];
	ld.shared.u32 	%r22, [%r9+48];
	ld.shared.u32 	%r23, [%r9+52];
	ld.shared.u32 	%r24, [%r9+56];
	ld.shared.u32 	%r25, [%r9+60];
	ld.shared.u32 	%r26, [%r9+64];
	ld.shared.u32 	%r27, [%r9+68];
	ld.shared.u32 	%r28, [%r9+72];
	bar.sync 	0;
	setp.ne.s32 	%p100, %r4, 0;
	@%p100 bra 	$L__BB32_9;
	add.s32 	%r868, %r11, %r10;
	add.s32 	%r869, %r12, %r868;
	add.s32 	%r870, %r13, %r869;
	add.s32 	%r871, %r14, %r870;
	add.s32 	%r872, %r15, %r871;
	add.s32 	%r873, %r16, %r872;
	add.s32 	%r874, %r17, %r873;
	add.s32 	%r875, %r18, %r874;
	add.s32 	%r876, %r19, %r875;
	add.s32 	%r877, %r20, %r876;
	add.s32 	%r878, %r21, %r877;
	add.s32 	%r879, %r22, %r878;
	add.s32 	%r880, %r23, %r879;
	add.s32 	%r881, %r24, %r880;
	add.s32 	%r882, %r25, %r881;
	add.s32 	%r883, %r26, %r882;
	add.s32 	%r884, %r27, %r883;
	add.s32 	%r842, %r28, %r884;
	mov.b32 	%r840, 1;
	mov.b32 	%r865, 0;
	mov.b32 	%r867, -1;
	// begin inline asm
	{  .reg .s32 r0;  .reg .pred p;  shfl.sync.up.b32 r0|p, %r842, %r840, %r865, %r867;  @p add.s32 r0, r0, %r842;  mov.s32 %r838, r0;}
	// end inline asm
	mov.b32 	%r846, 2;
	// begin inline asm
	{  .reg .s32 r0;  .reg .pred p;  shfl.sync.up.b32 r0|p, %r838, %r846, %r865, %r867;  @p add.s32 r0, r0, %r838;  mov.s32 %r844, r0;}
	// end inline asm
	mov.b32 	%r852, 4;
	// begin inline asm
	{  .reg .s32 r0;  .reg .pred p;  shfl.sync.up.b32 r0|p, %r844, %r852, %r865, %r867;  @p add.s32 r0, r0, %r844;  mov.s32 %r850, r0;}
	// end inline asm
	mov.b32 	%r858, 8;
	// begin inline asm
	{  .reg .s32 r0;  .reg .pred p;  shfl.sync.up.b32 r0|p, %r850, %r858, %r865, %r867;  @p add.s32 r0, r0, %r850;  mov.s32 %r856, r0;}
	// end inline asm
	mov.b32 	%r864, 16;
	// begin inline asm
	{  .reg .s32 r0;  .reg .pred p;  shfl.sync.up.b32 r0|p, %r856, %r864, %r865, %r867;  @p add.s32 r0, r0, %r856;  mov.s32 %r862, r0;}
	// end inline asm
	setp.ne.s32 	%p143, %r643, 31;
	@%p143 bra 	$L__BB32_7;
	shl.b32 	%r885, %r7, 2;
	mov.u32 	%r886, _ZZN3cub18CUB_300001_SM_10006detail4scan16DeviceScanKernelINS2_10policy_hubIiiimN4cuda3std3__44plusIvEEE10Policy1000EPiSC_NS0_13ScanTileStateIiLb1EEES9_NS1_10InputValueIiSC_EEmiLb0EiEEvT0_T1_T2_iT3_T4_T5_E12temp_storage;
	add.s32 	%r887, %r886, %r885;
	st.shared.u32 	[%r887+16], %r862;
$L__BB32_7:
	bar.sync 	0;
	ld.shared.v4.u32 	{%r888, %r889, %r890, %r891}, [_ZZN3cub18CUB_300001_SM_10006detail4scan16DeviceScanKernelINS2_10policy_hubIiiimN4cuda3std3__44plusIvEEE10Policy1000EPiSC_NS0_13ScanTileStateIiLb1EEES9_NS1_10InputValueIiSC_EEmiLb0EiEEvT0_T1_T2_iT3_T4_T5_E12temp_storage+16];
	add.s32 	%r892, %r889, %r888;
	setp.eq.s32 	%p144, %r7, 2;
	selp.b32 	%r893, %r892, %r888, %p144;
	add.s32 	%r894, %r892, %r890;
	setp.eq.s32 	%p145, %r7, 3;
	selp.b32 	%r895, %r894, %r893, %p145;
	add.s32 	%r896, %r894, %r891;
	setp.eq.s32 	%p146, %r7, 4;
	selp.b32 	%r897, %r896, %r895, %p146;
	ld.shared.v4.u32 	{%r898, %r899, %r900, %r901}, [_ZZN3cub18CUB_300001_SM_10006detail4scan16DeviceScanKernelINS2_10policy_hubIiiimN4cuda3std3__44plusIvEEE10Policy1000EPiSC_NS0_13ScanTileStateIiLb1EEES9_NS1_10InputValueIiSC_EEmiLb0EiEEvT0_T1_T2_iT3_T4_T5_E12temp_storage+32];
	add.s32 	%r902, %r896, %r898;
	setp.eq.s32 	%p147, %r7, 5;
	selp.b32 	%r903, %r902, %r897, %p147;
	add.s32 	%r904, %r902, %r899;
	setp.eq.s32 	%p148, %r7, 6;
	selp.b32 	%r905, %r904, %r903, %p148;
	add.s32 	%r906, %r904, %r900;
	setp.eq.s32 	%p149, %r7, 7;
	selp.b32 	%r907, %r906, %r905, %p149;
	add.s32 	%r908, %r906, %r901;
	setp.eq.s32 	%p150, %r7, 8;
	selp.b32 	%r909, %r908, %r907, %p150;
	ld.shared.v4.u32 	{%r910, %r911, %r912, %r913}, [_ZZN3cub18CUB_300001_SM_10006detail4scan16DeviceScanKernelINS2_10policy_hubIiiimN4cuda3std3__44plusIvEEE10Policy1000EPiSC_NS0_13ScanTileStateIiLb1EEES9_NS1_10InputValueIiSC_EEmiLb0EiEEvT0_T1_T2_iT3_T4_T5_E12temp_storage+48];
	add.s32 	%r914, %r908, %r910;
	setp.eq.s32 	%p151, %r7, 9;
	selp.b32 	%r915, %r914, %r909, %p151;
	add.s32 	%r916, %r914, %r911;
	setp.eq.s32 	%p152, %r7, 10;
	selp.b32 	%r917, %r916, %r915, %p152;
	add.s32 	%r918, %r916, %r912;
	setp.eq.s32 	%p153, %r7, 11;
	selp.b32 	%r919, %r918, %r917, %p153;
	add.s32 	%r920, %r918, %r913;
	setp.eq.s32 	%p154, %r7, 12;
	selp.b32 	%r921, %r920, %r919, %p154;
	ld.shared.u32 	%r922, [_ZZN3cub18CUB_300001_SM_10006detail4scan16DeviceScanKernelINS2_10policy_hubIiiimN4cuda3std3__44plusIvEEE10Policy1000EPiSC_NS0_13ScanTileStateIiLb1EEES9_NS1_10InputValueIiSC_EEmiLb0EiEEvT0_T1_T2_iT3_T4_T5_E12temp_storage+64];
	setp.lt.u32 	%p155, %r5, 32;
	selp.b32 	%r923, 0, %r921, %p155;
	setp.eq.s32 	%p156, %r643, 0;
	sub.s32 	%r924, %r862, %r842;
	selp.b32 	%r925, 0, %r924, %p156;
	add.s32 	%r926, %r925, %r967;
	add.s32 	%r979, %r926, %r923;
	add.s32 	%r927, %r922, %r967;
	add.s32 	%r32, %r927, %r920;
	setp.ne.s32 	%p157, %r5, 0;
	@%p157 bra 	$L__BB32_28;
	add.s64 	%rd92, %rd16, 256;
	mov.b32 	%r928, 101;
	// begin inline asm
	st.relaxed.gpu.v2.u32 [%rd92], {%r928, %r32};
	// end inline asm
	bra.uni 	$L__BB32_28;
$L__BB32_9:
	add.s32 	%r681, %r11, %r10;
	add.s32 	%r682, %r12, %r681;
	add.s32 	%r683, %r13, %r682;
	add.s32 	%r684, %r14, %r683;
	add.s32 	%r685, %r15, %r684;
	add.s32 	%r686, %r16, %r685;
	add.s32 	%r687, %r17, %r686;
	add.s32 	%r688, %r18, %r687;
	add.s32 	%r689, %r19, %r688;
	add.s32 	%r690, %r20, %r689;
	add.s32 	%r691, %r21, %r690;
	add.s32 	%r692, %r22, %r691;
	add.s32 	%r693, %r23, %r692;
	add.s32 	%r694, %r24, %r693;
	add.s32 	%r695, %r25, %r694;
	add.s32 	%r696, %r26, %r695;
	add.s32 	%r697, %r27, %r696;
	add.s32 	%r655, %r28, %r697;
	mov.b32 	%r653, 1;
	mov.b32 	%r678, 0;
	mov.b32 	%r680, -1;
	// begin inline asm
	{  .reg .s32 r0;  .reg .pred p;  shfl.sync.up.b32 r0|p, %r655, %r653, %r678, %r680;  @p add.s32 r0, r0, %r655;  mov.s32 %r651, r0;}
	// end inline asm
	mov.b32 	%r659, 2;
	// begin inline asm
	{  .reg .s32 r0;  .reg .pred p;  shfl.sync.up.b32 r0|p, %r651, %r659, %r678, %r680;  @p add.s32 r0, r0, %r651;  mov.s32 %r657, r0;}
	// end inline asm
	mov.b32 	%r665, 4;
	// begin inline asm
	{  .reg .s32 r0;  .reg .pred p;  shfl.sync.up.b32 r0|p, %r657, %r665, %r678, %r680;  @p add.s32 r0, r0, %r657;  mov.s32 %r663, r0;}
	// end inline asm
	mov.b32 	%r671, 8;
	// begin inline asm
	{  .reg .s32 r0;  .reg .pred p;  shfl.sync.up.b32 r0|p, %r663, %r671, %r678, %r680;  @p add.s32 r0, r0, %r663;  mov.s32 %r669, r0;}
	// end inline asm
	mov.b32 	%r677, 16;
	// begin inline asm
	{  .reg .s32 r0;  .reg .pred p;  shfl.sync.up.b32 r0|p, %r669, %r677, %r678, %r680;  @p add.s32 r0, r0, %r669;  mov.s32 %r675, r0;}
	// end inline asm
	setp.ne.s32 	%p101, %r643, 31;
	@%p101 bra 	$L__BB32_11;
	shl.b32 	%r698, %r7, 2;
	mov.u32 	%r699, _ZZN3cub18CUB_300001_SM_10006detail4scan16DeviceScanKernelINS2_10policy_hubIiiimN4cuda3std3__44plusIvEEE10Policy1000EPiSC_NS0_13ScanTileStateIiLb1EEES9_NS1_10InputValueIiSC_EEmiLb0EiEEvT0_T1_T2_iT3_T4_T5_E12temp_storage;
	add.s32 	%r700, %r699, %r698;
	st.shared.u32 	[%r700+16], %r675;
$L__BB32_11:
	sub.s32 	%r701, %r675, %r655;
	bar.sync 	0;
	ld.shared.v4.u32 	{%r702, %r703, %r704, %r705}, [_ZZN3cub18CUB_300001_SM_10006detail4scan16DeviceScanKernelINS2_10policy_hubIiiimN4cuda3std3__44plusIvEEE10Policy1000EPiSC_NS0_13ScanTileStateIiLb1EEES9_NS1_10InputValueIiSC_EEmiLb0EiEEvT0_T1_T2_iT3_T4_T5_E12temp_storage+16];
	add.s32 	%r706, %r703, %r702;
	setp.eq.s32 	%p102, %r7, 2;
	selp.b32 	%r707, %r706, %r702, %p102;
	add.s32 	%r708, %r706, %r704;
	setp.eq.s32 	%p103, %r7, 3;
	selp.b32 	%r709, %r708, %r707, %p103;
	add.s32 	%r710, %r708, %r705;
	setp.eq.s32 	%p104, %r7, 4;
	selp.b32 	%r711, %r710, %r709, %p104;
	ld.shared.v4.u32 	{%r712, %r713, %r714, %r715}, [_ZZN3cub18CUB_300001_SM_10006detail4scan16DeviceScanKernelINS2_10policy_hubIiiimN4cuda3std3__44plusIvEEE10Policy1000EPiSC_NS0_13ScanTileStateIiLb1EEES9_NS1_10InputValueIiSC_EEmiLb0EiEEvT0_T1_T2_iT3_T4_T5_E12temp_storage+32];
	add.s32 	%r716, %r710, %r712;
	setp.eq.s32 	%p105, %r7, 5;
	selp.b32 	%r717, %r716, %r711, %p105;
	add.s32 	%r718, %r716, %r713;
	setp.eq.s32 	%p106, %r7, 6;
	selp.b32 	%r719, %r718, %r717, %p106;
	add.s32 	%r720, %r718, %r714;
	setp.eq.s32 	%p107, %r7, 7;
	selp.b32 	%r721, %r720, %r719, %p107;
	add.s32 	%r722, %r720, %r715;
	setp.eq.s32 	%p108, %r7, 8;
	selp.b32 	%r723, %r722, %r721, %p108;
	ld.shared.v4.u32 	{%r724, %r725, %r726, %r727}, [_ZZN3cub18CUB_300001_SM_10006detail4scan16DeviceScanKernelINS2_10policy_hubIiiimN4cuda3std3__44plusIvEEE10Policy1000EPiSC_NS0_13ScanTileStateIiLb1EEES9_NS1_10InputValueIiSC_EEmiLb0EiEEvT0_T1_T2_iT3_T4_T5_E12temp_storage+48];
	add.s32 	%r728, %r722, %r724;
	setp.eq.s32 	%p109, %r7, 9;
	selp.b32 	%r729, %r728, %r723, %p109;
	add.s32 	%r730, %r728, %r725;
	setp.eq.s32 	%p110, %r7, 10;
	selp.b32 	%r731, %r730, %r729, %p110;
	add.s32 	%r732, %r730, %r726;
	setp.eq.s32 	%p111, %r7, 11;
	selp.b32 	%r733, %r732, %r731, %p111;
	add.s32 	%r734, %r732, %r727;
	setp.eq.s32 	%p112, %r7, 12;
	selp.b32 	%r735, %r734, %r733, %p112;
	ld.shared.u32 	%r736, [_ZZN3cub18CUB_300001_SM_10006detail4scan16DeviceScanKernelINS2_10policy_hubIiiimN4cuda3std3__44plusIvEEE10Policy1000EPiSC_NS0_13ScanTileStateIiLb1EEES9_NS1_10InputValueIiSC_EEmiLb0EiEEvT0_T1_T2_iT3_T4_T5_E12temp_storage+64];
	add.s32 	%r35, %r734, %r736;
	setp.gt.u32 	%p113, %r5, 31;
	setp.lt.u32 	%p114, %r5, 32;
	setp.eq.s32 	%p115, %r643, 0;
	selp.b32 	%r737, 0, %r701, %p115;
	add.s32 	%r978, %r735, %r737;
	selp.b32 	%r37, %r701, %r978, %p114;
	@%p113 bra 	$L__BB32_27;
	setp.ne.s32 	%p116, %r5, 0;
	mul.wide.s32 	%rd81, %r4, 8;
	add.s64 	%rd6, %rd16, %rd81;
	@%p116 bra 	$L__BB32_14;
	st.shared.u32 	[_ZZN3cub18CUB_300001_SM_10006detail4scan16DeviceScanKernelINS2_10policy_hubIiiimN4cuda3std3__44plusIvEEE10Policy1000EPiSC_NS0_13ScanTileStateIiLb1EEES9_NS1_10InputValueIiSC_EEmiLb0EiEEvT0_T1_T2_iT3_T4_T5_E12temp_storage+12], %r35;
	add.s64 	%rd82, %rd6, 256;
	mov.b32 	%r738, 100;
	// begin inline asm
	st.relaxed.gpu.v2.u32 [%rd82], {%r738, %r35};
	// end inline asm
$L__BB32_14:
	not.b32 	%r744, %r5;
	add.s32 	%r974, %r4, %r744;
	mov.b32 	%r740, 550;
	// begin inline asm
	nanosleep.u32 %r740;
	// end inline asm
	mul.wide.s32 	%rd84, %r974, 8;
	add.s64 	%rd85, %rd16, %rd84;
	add.s64 	%rd83, %rd85, 256;
	// begin inline asm
	ld.relaxed.gpu.v2.u32 {%r975, %r969}, [%rd83];
	// end inline asm
	mov.b32 	%r970, 478;
$L__BB32_15:
	setp.eq.s32 	%p117, %r975, 99;
	mov.b32 	%r745, -1;
	vote.sync.any.pred 	%p118, %p117, %r745;
	not.pred 	%p119, %p118;
	@%p119 bra 	$L__BB32_17;
	// begin inline asm
	nanosleep.u32 %r970;
	// end inline asm
	shr.u32 	%r970, %r970, 1;
	// begin inline asm
	ld.relaxed.gpu.v2.u32 {%r975, %r969}, [%rd83];
	// end inline asm
	bra.uni 	$L__BB32_15;
$L__BB32_17:
	setp.eq.s32 	%p120, %r975, 101;
	mov.b32 	%r772, -1;
	vote.sync.ballot.b32 	%r774, %p120, %r772;
	// begin inline asm
	mov.u32 %r747, %lanemask_ge;
	// end inline asm
	and.b32  	%r775, %r774, %r747;
	or.b32  	%r776, %r775, -2147483648;
	add.s32 	%r777, %r776, -1;
	not.b32 	%r778, %r776;
	and.b32  	%r779, %r778, %r777;
	popc.b32 	%r751, %r779;
	mov.b32 	%r750, 1;
	// begin inline asm
	shfl.sync.down.b32 %r748, %r969, %r750, %r751, %r772;
	// end inline asm
	setp.lt.s32 	%p122, %r643, %r751;
	selp.b32 	%r780, %r748, 0, %p122;
	add.s32 	%r754, %r780, %r969;
	mov.b32 	%r755, 2;
	// begin inline asm
	shfl.sync.down.b32 %r753, %r754, %r755, %r751, %r772;
	// end inline asm
	add.s32 	%r50, %r643, 2;
	setp.gt.s32 	%p123, %r50, %r751;
	selp.b32 	%r781, 0, %r753, %p123;
	add.s32 	%r759, %r754, %r781;
	mov.b32 	%r760, 4;
	// begin inline asm
	shfl.sync.down.b32 %r758, %r759, %r760, %r751, %r772;
	// end inline asm
	add.s32 	%r51, %r643, 4;
	setp.gt.s32 	%p124, %r51, %r751;
	selp.b32 	%r782, 0, %r758, %p124;
	add.s32 	%r764, %r759, %r782;
	mov.b32 	%r765, 8;
	// begin inline asm
	shfl.sync.down.b32 %r763, %r764, %r765, %r751, %r772;
	// end inline asm
	add.s32 	%r52, %r643, 8;
	setp.gt.s32 	%p125, %r52, %r751;
	selp.b32 	%r783, 0, %r763, %p125;
	add.s32 	%r769, %r764, %r783;
	mov.b32 	%r770, 16;
	// begin inline asm
	shfl.sync.down.b32 %r768, %r769, %r770, %r751, %r772;
	// end inline asm
	add.s32 	%r53, %r643, 16;
	setp.gt.s32 	%p126, %r53, %r751;
	selp.b32 	%r784, 0, %r768, %p126;
	add.s32 	%r973, %r769, %r784;
	add.s64 	%rd8, %rd16, 256;
	mov.b32 	%r971, 478;
$L__BB32_18:
	setp.ne.s32 	%p127, %r975, 101;
	mov.b32 	%r785, -1;
	vote.sync.all.pred 	%p128, %p127, %r785;
	not.pred 	%p129, %p128;
	@%p129 bra 	$L__BB32_23;
	shr.u32 	%r971, %r971, 1;
	mul.wide.s32 	%rd88, %r974, 8;
	add.s64 	%rd89, %rd8, %rd88;
	add.s64 	%rd87, %rd89, -256;
	// begin inline asm
	ld.relaxed.gpu.v2.u32 {%r975, %r976}, [%rd87];
	// end inline asm
	mov.u32 	%r977, %r971;
$L__BB32_20:
	setp.eq.s32 	%p133, %r975, 99;
	mov.b32 	%r793, -1;
	vote.sync.any.pred 	%p134, %p133, %r793;
	not.pred 	%p135, %p134;
	@%p135 bra 	$L__BB32_22;
	// begin inline asm
	nanosleep.u32 %r977;
	// end inline asm
	shr.u32 	%r977, %r977, 1;
	// begin inline asm
	ld.relaxed.gpu.v2.u32 {%r975, %r976}, [%rd87];
	// end inline asm
	bra.uni 	$L__BB32_20;
$L__BB32_22:
	setp.eq.s32 	%p136, %r975, 101;
	mov.b32 	%r819, -1;
	vote.sync.ballot.b32 	%r820, %p136, %r819;
	and.b32  	%r821, %r820, %r747;
	or.b32  	%r822, %r821, -2147483648;
	add.s32 	%r823, %r822, -1;
	not.b32 	%r824, %r822;
	and.b32  	%r825, %r824, %r823;
	popc.b32 	%r798, %r825;
	mov.b32 	%r797, 1;
	// begin inline asm
	shfl.sync.down.b32 %r795, %r976, %r797, %r798, %r819;
	// end inline asm
	setp.lt.s32 	%p138, %r643, %r798;
	selp.b32 	%r826, %r795, 0, %p138;
	add.s32 	%r801, %r826, %r976;
	mov.b32 	%r802, 2;
	// begin inline asm
	shfl.sync.down.b32 %r800, %r801, %r802, %r798, %r819;
	// end inline asm
	setp.gt.s32 	%p139, %r50, %r798;
	selp.b32 	%r827, 0, %r800, %p139;
	add.s32 	%r806, %r801, %r827;
	mov.b32 	%r807, 4;
	// begin inline asm
	shfl.sync.down.b32 %r805, %r806, %r807, %r798, %r819;
	// end inline asm
	setp.gt.s32 	%p140, %r51, %r798;
	selp.b32 	%r828, 0, %r805, %p140;
	add.s32 	%r811, %r806, %r828;
	mov.b32 	%r812, 8;
	// begin inline asm
	shfl.sync.down.b32 %r810, %r811, %r812, %r798, %r819;
	// end inline asm
	setp.gt.s32 	%p141, %r52, %r798;
	selp.b32 	%r829, 0, %r810, %p141;
	add.s32 	%r816, %r811, %r829;
	mov.b32 	%r817, 16;
	// begin inline asm
	shfl.sync.down.b32 %r815, %r816, %r817, %r798, %r819;
	// end inline asm
	setp.gt.s32 	%p142, %r53, %r798;
	selp.b32 	%r830, 0, %r815, %p142;
	add.s32 	%r831, %r830, %r973;
	add.s32 	%r973, %r831, %r816;
	add.s32 	%r974, %r974, -32;
	bra.uni 	$L__BB32_18;
$L__BB32_23:
	@%p116 bra 	$L__BB32_25;
	add.s32 	%r788, %r973, %r35;
	add.s64 	%rd86, %rd6, 256;
	mov.b32 	%r787, 101;
	// begin inline asm
	st.relaxed.gpu.v2.u32 [%rd86], {%r787, %r788};
	// end inline asm
	st.shared.u32 	[_ZZN3cub18CUB_300001_SM_10006detail4scan16DeviceScanKernelINS2_10policy_hubIiiimN4cuda3std3__44plusIvEEE10Policy1000EPiSC_NS0_13ScanTileStateIiLb1EEES9_NS1_10InputValueIiSC_EEmiLb0EiEEvT0_T1_T2_iT3_T4_T5_E12temp_storage+4], %r973;
	st.shared.u32 	[_ZZN3cub18CUB_300001_SM_10006detail4scan16DeviceScanKernelINS2_10policy_hubIiiimN4cuda3std3__44plusIvEEE10Policy1000EPiSC_NS0_13ScanTileStateIiLb1EEES9_NS1_10InputValueIiSC_EEmiLb0EiEEvT0_T1_T2_iT3_T4_T5_E12temp_storage+8], %r788;
$L__BB32_25:
	setp.ne.s32 	%p131, %r643, 0;
	mov.u32 	%r978, %r37;
	@%p131 bra 	$L__BB32_27;
	st.shared.u32 	[_ZZN3cub18CUB_300001_SM_10006detail4scan16DeviceScanKernelINS2_10policy_hubIiiimN4cuda3std3__44plusIvEEE10Policy1000EPiSC_NS0_13ScanTileStateIiLb1EEES9_NS1_10InputValueIiSC_EEmiLb0EiEEvT0_T1_T2_iT3_T4_T5_E12temp_storage+84], %r973;
	mov.u32 	%r978, %r973;
$L__BB32_27:
	bar.sync 	0;
	setp.eq.s32 	%p132, %r5, 0;
	ld.shared.u32 	%r789, [_ZZN3cub18CUB_300001_SM_10006detail4scan16DeviceScanKernelINS2_10policy_hubIiiimN4cuda3std3__44plusIvEEE10Policy1000EPiSC_NS0_13ScanTileStateIiLb1EEES9_NS1_10InputValueIiSC_EEmiLb0EiEEvT0_T1_T2_iT3_T4_T5_E12temp_storage+84];
	selp.b32 	%r790, 0, %r789, %p132;
	add.s32 	%r979, %r790, %r978;
$L__BB32_28:
	ld.param.u64 	%rd97, [_ZN3cub18CUB_300001_SM_10006detail4scan16DeviceScanKernelINS2_10policy_hubIiiimN4cuda3std3__44plusIvEEE10Policy1000EPiSC_NS0_13ScanTileStateIiLb1EEES9_NS1_10InputValueIiSC_EEmiLb0EiEEvT0_T1_T2_iT3_T4_T5__param_1];
	add.s32 	%r930, %r979, %r10;
	add.s32 	%r931, %r11, %r930;
	add.s32 	%r932, %r12, %r931;
	add.s32 	%r933, %r13, %r932;
	add.s32 	%r934, %r14, %r933;
	add.s32 	%r935, %r15, %r934;
	add.s32 	%r936, %r16, %r935;
	add.s32 	%r937, %r17, %r936;
	add.s32 	%r938, %r18, %r937;
	add.s32 	%r939, %r19, %r938;
	add.s32 	%r940, %r20, %r939;
	add.s32 	%r941, %r21, %r940;
	add.s32 	%r942, %r22, %r941;
	add.s32 	%r943, %r23, %r942;
	add.s32 	%r944, %r24, %r943;
	add.s32 	%r945, %r25, %r944;
	add.s32 	%r946, %r26, %r945;
	add.s32 	%r947, %r27, %r946;
	bar.sync 	0;
	st.shared.u32 	[%r9], %r979;
	st.shared.u32 	[%r9+4], %r930;
	st.shared.u32 	[%r9+8], %r931;
	st.shared.u32 	[%r9+12], %r932;
	st.shared.u32 	[%r9+16], %r933;
	st.shared.u32 	[%r9+20], %r934;
	st.shared.u32 	[%r9+24], %r935;
	st.shared.u32 	[%r9+28], %r936;
	st.shared.u32 	[%r9+32], %r937;
	st.shared.u32 	[%r9+36], %r938;
	st.shared.u32 	[%r9+40], %r939;
	st.shared.u32 	[%r9+44], %r940;
	st.shared.u32 	[%r9+48], %r941;
	st.shared.u32 	[%r9+52], %r942;
	st.shared.u32 	[%r9+56], %r943;
	st.shared.u32 	[%r9+60], %r944;
	st.shared.u32 	[%r9+64], %r945;
	st.shared.u32 	[%r9+68], %r946;
	st.shared.u32 	[%r9+72], %r947;
	bar.warp.sync 	-1;
	ld.shared.u32 	%r948, [%r8];
	ld.shared.u32 	%r949, [%r8+128];
	ld.shared.u32 	%r950, [%r8+256];
	ld.shared.u32 	%r951, [%r8+384];
	ld.shared.u32 	%r952, [%r8+512];
	ld.shared.u32 	%r953, [%r8+640];
	ld.shared.u32 	%r954, [%r8+768];
	ld.shared.u32 	%r955, [%r8+896];
	ld.shared.u32 	%r956, [%r8+1024];
	ld.shared.u32 	%r957, [%r8+1152];
	ld.shared.u32 	%r958, [%r8+1280];
	ld.shared.u32 	%r959, [%r8+1408];
	ld.shared.u32 	%r960, [%r8+1536];
	ld.shared.u32 	%r961, [%r8+1664];
	ld.shared.u32 	%r962, [%r8+1792];
	ld.shared.u32 	%r963, [%r8+1920];
	ld.shared.u32 	%r964, [%r8+2048];
	ld.shared.u32 	%r965, [%r8+2176];
	ld.shared.u32 	%r966, [%r8+2304];
	cvta.to.global.u64 	%rd93, %rd97;
	add.s64 	%rd95, %rd93, %rd80;
	st.global.u32 	[%rd95], %r948;
	st.global.u32 	[%rd95+128], %r949;
	st.global.u32 	[%rd95+256], %r950;
	st.global.u32 	[%rd95+384], %r951;
	st.global.u32 	[%rd95+512], %r952;
	st.global.u32 	[%rd95+640], %r953;
	st.global.u32 	[%rd95+768], %r954;
	st.global.u32 	[%rd95+896], %r955;
	st.global.u32 	[%rd95+1024], %r956;
	st.global.u32 	[%rd95+1152], %r957;
	st.global.u32 	[%rd95+1280], %r958;
	st.global.u32 	[%rd95+1408], %r959;
	st.global.u32 	[%rd95+1536], %r960;
	st.global.u32 	[%rd95+1664], %r961;
	st.global.u32 	[%rd95+1792], %r962;
	st.global.u32 	[%rd95+1920], %r963;
	st.global.u32 	[%rd95+2048], %r964;
	st.global.u32 	[%rd95+2176], %r965;
	st.global.u32 	[%rd95+2304], %r966;
	bra.uni 	$L__BB32_131;
$L__BB32_29:
	setp.eq.s64 	%p3, %rd4, 0;
	@%p3 bra 	$L__BB32_131;
	cvt.u32.u64 	%r75, %rd4;
	shl.b64 	%rd20, %rd3, 2;
	add.s64 	%rd19, %rd14, %rd20;
	// begin inline asm
	ld.ca.u32 %r998, [%rd19];
	// end inline asm
	mov.u32 	%r77, %tid.x;
	and.b32  	%r212, %r77, 31;
	and.b32  	%r213, %r77, 992;
	mul.lo.s32 	%r214, %r213, 19;
	or.b32  	%r78, %r214, %r212;
	setp.ge.u32 	%p4, %r78, %r75;
	shl.b32 	%r215, %r78, 2;
	cvt.u64.u32 	%rd21, %r215;
	add.s64 	%rd10, %rd19, %rd21;
	mov.u32 	%r980, %r998;
	@%p4 bra 	$L__BB32_32;
	// begin inline asm
	ld.ca.u32 %r980, [%rd10];
	// end inline asm
$L__BB32_32:
	add.s32 	%r81, %r78, 32;
	setp.ge.u32 	%p5, %r81, %r75;
	mov.u32 	%r981, %r998;
	@%p5 bra 	$L__BB32_34;
	add.s64 	%rd23, %rd10, 128;
	// begin inline asm
	ld.ca.u32 %r981, [%rd23];
	// end inline asm
$L__BB32_34:
	add.s32 	%r218, %r78, 64;
	setp.ge.u32 	%p6, %r218, %r75;
	mov.u32 	%r982, %r998;
	@%p6 bra 	$L__BB32_36;
	add.s64 	%rd24, %rd10, 256;
	// begin inline asm
	ld.ca.u32 %r982, [%rd24];
	// end inline asm
$L__BB32_36:
	add.s32 	%r220, %r78, 96;
	setp.ge.u32 	%p7, %r220, %r75;
	mov.u32 	%r983, %r998;
	@%p7 bra 	$L__BB32_38;
	add.s64 	%rd25, %rd10, 384;
	// begin inline asm
	ld.ca.u32 %r983, [%rd25];
	// end inline asm
$L__BB32_38:
	add.s32 	%r222, %r78, 128;
	setp.ge.u32 	%p8, %r222, %r75;
	mov.u32 	%r984, %r998;
	@%p8 bra 	$L__BB32_40;
	add.s64 	%rd26, %rd10, 512;
	// begin inline asm
	ld.ca.u32 %r984, [%rd26];
	// end inline asm
$L__BB32_40:
	add.s32 	%r224, %r78, 160;
	setp.ge.u32 	%p9, %r224, %r75;
	mov.u32 	%r985, %r998;
	@%p9 bra 	$L__BB32_42;
	add.s64 	%rd27, %rd10, 640;
	// begin inline asm
	ld.ca.u32 %r985, [%rd27];
	// end inline asm
$L__BB32_42:
	add.s32 	%r226, %r78, 192;
	setp.ge.u32 	%p10, %r226, %r75;
	mov.u32 	%r986, %r998;
	@%p10 bra 	$L__BB32_44;
	add.s64 	%rd28, %rd10, 768;
	// begin inline asm
	ld.ca.u32 %r986, [%rd28];
	// end inline asm
$L__BB32_44:
	add.s32 	%r228, %r78, 224;
	setp.ge.u32 	%p11, %r228, %r75;
	mov.u32 	%r987, %r998;
	@%p11 bra 	$L__BB32_46;
	add.s64 	%rd29, %rd10, 896;
	// begin inline asm
	ld.ca.u32 %r987, [%rd29];
	// end inline asm
$L__BB32_46:
	add.s32 	%r96, %r78, 256;
	setp.ge.u32 	%p12, %r96, %r75;
	mov.u32 	%r988, %r998;
	@%p12 bra 	$L__BB32_48;
	add.s64 	%rd30, %rd10, 1024;
	// begin inline asm
	ld.ca.u32 %r988, [%rd30];
	// end inline asm
$L__BB32_48:
	add.s32 	%r99, %r78, 288;
	setp.ge.u32 	%p13, %r99, %r75;
	mov.u32 	%r989, %r998;
	@%p13 bra 	$L__BB32_50;
	add.s64 	%rd31, %rd10, 1152;
	// begin inline asm
	ld.ca.u32 %r989, [%rd31];
	// end inline asm
$L__BB32_50:
	add.s32 	%r232, %r78, 320;
	setp.ge.u32 	%p14, %r232, %r75;
	mov.u32 	%r990, %r998;
	@%p14 bra 	$L__BB32_52;
	add.s64 	%rd32, %rd10, 1280;
	// begin inline asm
	ld.ca.u32 %r990, [%rd32];
	// end inline asm
$L__BB32_52:
	add.s32 	%r234, %r78, 352;
	setp.ge.u32 	%p15, %r234, %r75;
	mov.u32 	%r991, %r998;
	@%p15 bra 	$L__BB32_54;
	add.s64 	%rd33, %rd10, 1408;
	// begin inline asm
	ld.ca.u32 %r991, [%rd33];
	// end inline asm
$L__BB32_54:
	add.s32 	%r236, %r78, 384;
	setp.ge.u32 	%p16, %r236, %r75;
	mov.u32 	%r992, %r998;
	@%p16 bra 	$L__BB32_56;
	add.s64 	%rd34, %rd10, 1536;
	// begin inline asm
	ld.ca.u32 %r992, [%rd34];
	// end inline asm
$L__BB32_56:
	add.s32 	%r238, %r78, 416;
	setp.ge.u32 	%p17, %r238, %r75;
	mov.u32 	%r993, %r998;
	@%p17 bra 	$L__BB32_58;
	add.s64 	%rd35, %rd10, 1664;
	// begin inline asm
	ld.ca.u32 %r993, [%rd35];
	// end inline asm
$L__BB32_58:
	add.s32 	%r110, %r78, 448;
	setp.ge.u32 	%p18, %r110, %r75;
	mov.u32 	%r994, %r998;
	@%p18 bra 	$L__BB32_60;
	add.s64 	%rd36, %rd10, 1792;
	// begin inline asm
	ld.ca.u32 %r994, [%rd36];
	// end inline asm
$L__BB32_60:
	add.s32 	%r241, %r78, 480;
	setp.ge.u32 	%p19, %r241, %r75;
	mov.u32 	%r995, %r998;
	@%p19 bra 	$L__BB32_62;
	add.s64 	%rd37, %rd10, 1920;
	// begin inline asm
	ld.ca.u32 %r995, [%rd37];
	// end inline asm
$L__BB32_62:
	add.s32 	%r243, %r78, 512;
	setp.ge.u32 	%p20, %r243, %r75;
	mov.u32 	%r996, %r998;
	@%p20 bra 	$L__BB32_64;
	add.s64 	%rd38, %rd10, 2048;
	// begin inline asm
	ld.ca.u32 %r996, [%rd38];
	// end inline asm
$L__BB32_64:
	add.s32 	%r117, %r78, 544;
	setp.ge.u32 	%p21, %r117, %r75;
	mov.u32 	%r997, %r998;
	@%p21 bra 	$L__BB32_66;
	add.s64 	%rd39, %rd10, 2176;
	// begin inline asm
	ld.ca.u32 %r997, [%rd39];
	// end inline asm
$L__BB32_66:
	add.s32 	%r120, %r78, 576;
	setp.ge.u32 	%p22, %r120, %r75;
	@%p22 bra 	$L__BB32_68;
	add.s64 	%rd40, %rd10, 2304;
	// begin inline asm
	ld.ca.u32 %r998, [%rd40];
	// end inline asm
$L__BB32_68:
	// begin inline asm
	mov.u32 %r247, %laneid;
	// end inline asm
	shr.u32 	%r124, %r77, 5;
	mad.lo.s32 	%r248, %r124, 608, %r247;
	shl.b32 	%r249, %r248, 2;
	mov.u32 	%r250, _ZZN3cub18CUB_300001_SM_10006detail4scan16DeviceScanKernelINS2_10policy_hubIiiimN4cuda3std3__44plusIvEEE10Policy1000EPiSC_NS0_13ScanTileStateIiLb1EEES9_NS1_10InputValueIiSC_EEmiLb0EiEEvT0_T1_T2_iT3_T4_T5_E12temp_storage;
	add.s32 	%r125, %r250, %r249;
	st.shared.u32 	[%r125], %r980;
	st.shared.u32 	[%r125+128], %r981;
	st.shared.u32 	[%r125+256], %r982;
	st.shared.u32 	[%r125+384], %r983;
	st.shared.u32 	[%r125+512], %r984;
	st.shared.u32 	[%r125+640], %r985;
	st.shared.u32 	[%r125+768], %r986;
	st.shared.u32 	[%r125+896], %r987;
	st.shared.u32 	[%r125+1024], %r988;
	st.shared.u32 	[%r125+1152], %r989;
	st.shared.u32 	[%r125+1280], %r990;
	st.shared.u32 	[%r125+1408], %r991;
	st.shared.u32 	[%r125+1536], %r992;
	st.shared.u32 	[%r125+1664], %r993;
	st.shared.u32 	[%r125+1792], %r994;
	st.shared.u32 	[%r125+1920], %r995;
	st.shared.u32 	[%r125+2048], %r996;
	st.shared.u32 	[%r125+2176], %r997;
	st.shared.u32 	[%r125+2304], %r998;
	bar.warp.sync 	-1;
	mad.lo.s32 	%r126, %r247, 72, %r125;
	ld.shared.u32 	%r127, [%r126];
	ld.shared.u32 	%r128, [%r126+4];
	ld.shared.u32 	%r129, [%r126+8];
	ld.shared.u32 	%r130, [%r126+12];
	ld.shared.u32 	%r131, [%r126+16];
	ld.shared.u32 	%r132, [%r126+20];
	ld.shared.u32 	%r133, [%r126+24];
	ld.shared.u32 	%r134, [%r126+28];
	ld.shared.u32 	%r135, [%r126+32];
	ld.shared.u32 	%r136, [%r126+36];
	ld.shared.u32 	%r137, [%r126+40];
	ld.shared.u32 	%r138, [%r126+44];
	ld.shared.u32 	%r139, [%r126+48];
	ld.shared.u32 	%r140, [%r126+52];
	ld.shared.u32 	%r141, [%r126+56];
	ld.shared.u32 	%r142, [%r126+60];
	ld.shared.u32 	%r143, [%r126+64];
	ld.shared.u32 	%r144, [%r126+68];
	ld.shared.u32 	%r145, [%r126+72];
	bar.sync 	0;
	setp.ne.s32 	%p23, %r4, 0;
	@%p23 bra 	$L__BB32_72;
	add.s32 	%r476, %r128, %r127;
	add.s32 	%r477, %r129, %r476;
	add.s32 	%r478, %r130, %r477;
	add.s32 	%r479, %r131, %r478;
	add.s32 	%r480, %r132, %r479;
	add.s32 	%r481, %r133, %r480;
	add.s32 	%r482, %r134, %r481;
	add.s32 	%r483, %r135, %r482;
	add.s32 	%r484, %r136, %r483;
	add.s32 	%r485, %r137, %r484;
	add.s32 	%r486, %r138, %r485;
	add.s32 	%r487, %r139, %r486;
	add.s32 	%r488, %r140, %r487;
	add.s32 	%r489, %r141, %r488;
	add.s32 	%r490, %r142, %r489;
	add.s32 	%r491, %r143, %r490;
	add.s32 	%r492, %r144, %r491;
	add.s32 	%r450, %r145, %r492;
	mov.b32 	%r448, 1;
	mov.b32 	%r473, 0;
	mov.b32 	%r475, -1;
	// begin inline asm
	{  .reg .s32 r0;  .reg .pred p;  shfl.sync.up.b32 r0|p, %r450, %r448, %r473, %r475;  @p add.s32 r0, r0, %r450;  mov.s32 %r446, r0;}
	// end inline asm
	mov.b32 	%r454, 2;
	// begin inline asm
	{  .reg .s32 r0;  .reg .pred p;  shfl.sync.up.b32 r0|p, %r446, %r454, %r473, %r475;  @p add.s32 r0, r0, %r446;  mov.s32 %r452, r0;}
	// end inline asm
	mov.b32 	%r460, 4;
	// begin inline asm
	{  .reg .s32 r0;  .reg .pred p;  shfl.sync.up.b32 r0|p, %r452, %r460, %r473, %r475;  @p add.s32 r0, r0, %r452;  mov.s32 %r458, r0;}
	// end inline asm
	mov.b32 	%r466, 8;
	// begin inline asm
	{  .reg .s32 r0;  .reg .pred p;  shfl.sync.up.b32 r0|p, %r458, %r466, %r473, %r475;  @p add.s32 r0, r0, %r458;  mov.s32 %r464, r0;}
	// end inline asm
	mov.b32 	%r472, 16;
	// begin inline asm
	{  .reg .s32 r0;  .reg .pred p;  shfl.sync.up.b32 r0|p, %r464, %r472, %r473, %r475;  @p add.s32 r0, r0, %r464;  mov.s32 %r470, r0;}
	// end inline asm
	setp.ne.s32 	%p66, %r247, 31;
	@%p66 bra 	$L__BB32_71;
	shl.b32 	%r493, %r124, 2;
	mov.u32 	%r494, _ZZN3cub18CUB_300001_SM_10006detail4scan16DeviceScanKernelINS2_10policy_hubIiiimN4cuda3std3__44plusIvEEE10Policy1000EPiSC_NS0_13ScanTileStateIiLb1EEES9_NS1_10InputValueIiSC_EEmiLb0EiEEvT0_T1_T2_iT3_T4_T5_E12temp_storage;
	add.s32 	%r495, %r494, %r493;
	st.shared.u32 	[%r495+16], %r470;
$L__BB32_71:
	bar.sync 	0;
	ld.shared.v4.u32 	{%r496, %r497, %r498, %r499}, [_ZZN3cub18CUB_300001_SM_10006detail4scan16DeviceScanKernelINS2_10policy_hubIiiimN4cuda3std3__44plusIvEEE10Policy1000EPiSC_NS0_13ScanTileStateIiLb1EEES9_NS1_10InputValueIiSC_EEmiLb0EiEEvT0_T1_T2_iT3_T4_T5_E12temp_storage+16];
	add.s32 	%r500, %r497, %r496;
	setp.eq.s32 	%p67, %r124, 2;
	selp.b32 	%r501, %r500, %r496, %p67;
	add.s32 	%r502, %r500, %r498;
	setp.eq.s32 	%p68, %r124, 3;
	selp.b32 	%r503, %r502, %r501, %p68;
	add.s32 	%r504, %r502, %r499;
	setp.eq.s32 	%p69, %r124, 4;
	selp.b32 	%r505, %r504, %r503, %p69;
	ld.shared.v4.u32 	{%r506, %r507, %r508, %r509}, [_ZZN3cub18CUB_300001_SM_10006detail4scan16DeviceScanKernelINS2_10policy_hubIiiimN4cuda3std3__44plusIvEEE10Policy1000EPiSC_NS0_13ScanTileStateIiLb1EEES9_NS1_10InputValueIiSC_EEmiLb0EiEEvT0_T1_T2_iT3_T4_T5_E12temp_storage+32];
	add.s32 	%r510, %r504, %r506;
	setp.eq.s32 	%p70, %r124, 5;
	selp.b32 	%r511, %r510, %r505, %p70;
	add.s32 	%r512, %r510, %r507;
	setp.eq.s32 	%p71, %r124, 6;
	selp.b32 	%r513, %r512, %r511, %p71;
	add.s32 	%r514, %r512, %r508;
	setp.eq.s32 	%p72, %r124, 7;
	selp.b32 	%r515, %r514, %r513, %p72;
	add.s32 	%r516, %r514, %r509;
	setp.eq.s32 	%p73, %r124, 8;
	selp.b32 	%r517, %r516, %r515, %p73;
	ld.shared.v4.u32 	{%r518, %r519, %r520, %r521}, [_ZZN3cub18CUB_300001_SM_10006detail4scan16DeviceScanKernelINS2_10policy_hubIiiimN4cuda3std3__44plusIvEEE10Policy1000EPiSC_NS0_13ScanTileStateIiLb1EEES9_NS1_10InputValueIiSC_EEmiLb0EiEEvT0_T1_T2_iT3_T4_T5_E12temp_storage+48];
	add.s32 	%r522, %r516, %r518;
	setp.eq.s32 	%p74, %r124, 9;
	selp.b32 	%r523, %r522, %r517, %p74;
	add.s32 	%r524, %r522, %r519;
	setp.eq.s32 	%p75, %r124, 10;
	selp.b32 	%r525, %r524, %r523, %p75;
	add.s32 	%r526, %r524, %r520;
	setp.eq.s32 	%p76, %r124, 11;
	selp.b32 	%r527, %r526, %r525, %p76;
	add.s32 	%r528, %r526, %r521;
	setp.eq.s32 	%p77, %r124, 12;
	selp.b32 	%r529, %r528, %r527, %p77;
	setp.lt.u32 	%p78, %r77, 32;
	selp.b32 	%r530, 0, %r529, %p78;
	setp.eq.s32 	%p79, %r247, 0;
	sub.s32 	%r531, %r470, %r450;
	selp.b32 	%r532, 0, %r531, %p79;
	add.s32 	%r533, %r532, %r967;
	add.s32 	%r1010, %r533, %r530;
	bra.uni 	$L__BB32_91;
$L__BB32_72:
	add.s32 	%r281, %r128, %r127;
	add.s32 	%r282, %r129, %r281;
	add.s32 	%r283, %r130, %r282;
	add.s32 	%r284, %r131, %r283;
	add.s32 	%r285, %r132, %r284;
	add.s32 	%r286, %r133, %r285;
	add.s32 	%r287, %r134, %r286;
	add.s32 	%r288, %r135, %r287;
	add.s32 	%r289, %r136, %r288;
	add.s32 	%r290, %r137, %r289;
	add.s32 	%r291, %r138, %r290;
	add.s32 	%r292, %r139, %r291;
	add.s32 	%r293, %r140, %r292;
	add.s32 	%r294, %r141, %r293;
	add.s32 	%r295, %r142, %r294;
	add.s32 	%r296, %r143, %r295;
	add.s32 	%r297, %r144, %r296;
	add.s32 	%r255, %r145, %r297;
	mov.b32 	%r253, 1;
	mov.b32 	%r278, 0;
	mov.b32 	%r280, -1;
	// begin inline asm
	{  .reg .s32 r0;  .reg .pred p;  shfl.sync.up.b32 r0|p, %r255, %r253, %r278, %r280;  @p add.s32 r0, r0, %r255;  mov.s32 %r251, r0;}
	// end inline asm
	mov.b32 	%r259, 2;
	// begin inline asm
	{  .reg .s32 r0;  .reg .pred p;  shfl.sync.up.b32 r0|p, %r251, %r259, %r278, %r280;  @p add.s32 r0, r0, %r251;  mov.s32 %r257, r0;}
	// end inline asm
	mov.b32 	%r265, 4;
	// begin inline asm
	{  .reg .s32 r0;  .reg .pred p;  shfl.sync.up.b32 r0|p, %r257, %r265, %r278, %r280;  @p add.s32 r0, r0, %r257;  mov.s32 %r263, r0;}
	// end inline asm
	mov.b32 	%r271, 8;
	// begin inline asm
	{  .reg .s32 r0;  .reg .pred p;  shfl.sync.up.b32 r0|p, %r263, %r271, %r278, %r280;  @p add.s32 r0, r0, %r263;  mov.s32 %r269, r0;}
	// end inline asm
	mov.b32 	%r277, 16;
	// begin inline asm
	{  .reg .s32 r0;  .reg .pred p;  shfl.sync.up.b32 r0|p, %r269, %r277, %r278, %r280;  @p add.s32 r0, r0, %r269;  mov.s32 %r275, r0;}
	// end inline asm
	setp.ne.s32 	%p24, %r247, 31;
	@%p24 bra 	$L__BB32_74;
	shl.b32 	%r298, %r124, 2;
	mov.u32 	%r299, _ZZN3cub18CUB_300001_SM_10006detail4scan16DeviceScanKernelINS2_10policy_hubIiiimN4cuda3std3__44plusIvEEE10Policy1000EPiSC_NS0_13ScanTileStateIiLb1EEES9_NS1_10InputValueIiSC_EEmiLb0EiEEvT0_T1_T2_iT3_T4_T5_E12temp_storage;
	add.s32 	%r300, %r299, %r298;
	st.shared.u32 	[%r300+16], %r275;
$L__BB32_74:
	sub.s32 	%r301, %r275, %r255;
	bar.sync 	0;
	ld.shared.v4.u32 	{%r302, %r303, %r304, %r305}, [_ZZN3cub18CUB_300001_SM_10006detail4scan16DeviceScanKernelINS2_10policy_hubIiiimN4cuda3std3__44plusIvEEE10Policy1000EPiSC_NS0_13ScanTileStateIiLb1EEES9_NS1_10InputValueIiSC_EEmiLb0EiEEvT0_T1_T2_iT3_T4_T5_E12temp_storage+16];
	add.s32 	%r306, %r303, %r302;
	setp.eq.s32 	%p25, %r124, 2;
	selp.b32 	%r307, %r306, %r302, %p25;
	add.s32 	%r308, %r306, %r304;
	setp.eq.s32 	%p26, %r124, 3;
	selp.b32 	%r309, %r308, %r307, %p26;
	add.s32 	%r310, %r308, %r305;
	setp.eq.s32 	%p27, %r124, 4;
	selp.b32 	%r311, %r310, %r309, %p27;
	ld.shared.v4.u32 	{%r312, %r313, %r314, %r315}, [_ZZN3cub18CUB_300001_SM_10006detail4scan16DeviceScanKernelINS2_10policy_hubIiiimN4cuda3std3__44plusIvEEE10Policy1000EPiSC_NS0_13ScanTileStateIiLb1EEES9_NS1_10InputValueIiSC_EEmiLb0EiEEvT0_T1_T2_iT3_T4_T5_E12temp_storage+32];
	add.s32 	%r316, %r310, %r312;
	setp.eq.s32 	%p28, %r124, 5;
	selp.b32 	%r317, %r316, %r311, %p28;
	add.s32 	%r318, %r316, %r313;
	setp.eq.s32 	%p29, %r124, 6;
	selp.b32 	%r319, %r318, %r317, %p29;
	add.s32 	%r320, %r318, %r314;
	setp.eq.s32 	%p30, %r124, 7;
	selp.b32 	%r321, %r320, %r319, %p30;
	add.s32 	%r322, %r320, %r315;
	setp.eq.s32 	%p31, %r124, 8;
	selp.b32 	%r323, %r322, %r321, %p31;
	ld.shared.v4.u32 	{%r324, %r325, %r326, %r327}, [_ZZN3cub18CUB_300001_SM_10006detail4scan16DeviceScanKernelINS2_10policy_hubIiiimN4cuda3std3__44plusIvEEE10Policy1000EPiSC_NS0_13ScanTileStateIiLb1EEES9_NS1_10InputValueIiSC_EEmiLb0EiEEvT0_T1_T2_iT3_T4_T5_E12temp_storage+48];
	add.s32 	%r328, %r322, %r324;
	setp.eq.s32 	%p32, %r124, 9;
	selp.b32 	%r329, %r328, %r323, %p32;
	add.s32 	%r330, %r328, %r325;
	setp.eq.s32 	%p33, %r124, 10;
	selp.b32 	%r331, %r330, %r329, %p33;
	add.s32 	%r332, %r330, %r326;
	setp.eq.s32 	%p34, %r124, 11;
	selp.b32 	%r333, %r332, %r331, %p34;
	add.s32 	%r334, %r332, %r327;
	setp.eq.s32 	%p35, %r124, 12;
	selp.b32 	%r335, %r334, %r333, %p35;
	ld.shared.u32 	%r336, [_ZZN3cub18CUB_300001_SM_10006detail4scan16DeviceScanKernelINS2_10policy_hubIiiimN4cuda3std3__44plusIvEEE10Policy1000EPiSC_NS0_13ScanTileStateIiLb1EEES9_NS1_10InputValueIiSC_EEmiLb0EiEEvT0_T1_T2_iT3_T4_T5_E12temp_storage+64];
	add.s32 	%r151, %r334, %r336;
	setp.gt.u32 	%p36, %r77, 31;
	setp.lt.u32 	%p37, %r77, 32;
	setp.eq.s32 	%p38, %r247, 0;
	selp.b32 	%r337, 0, %r301, %p38;
	add.s32 	%r1009, %r335, %r337;
	selp.b32 	%r153, %r301, %r1009, %p37;
	@%p36 bra 	$L__BB32_90;
	setp.ne.s32 	%p39, %r77, 0;
	mul.wide.s32 	%rd41, %r4, 8;
	add.s64 	%rd11, %rd16, %rd41;
	@%p39 bra 	$L__BB32_77;
	st.shared.u32 	[_ZZN3cub18CUB_300001_SM_10006detail4scan16DeviceScanKernelINS2_10policy_hubIiiimN4cuda3std3__44plusIvEEE10Policy1000EPiSC_NS0_13ScanTileStateIiLb1EEES9_NS1_10InputValueIiSC_EEmiLb0EiEEvT0_T1_T2_iT3_T4_T5_E12temp_storage+12], %r151;
	add.s64 	%rd42, %rd11, 256;
	mov.b32 	%r338, 100;
	// begin inline asm
	st.relaxed.gpu.v2.u32 [%rd42], {%r338, %r151};
	// end inline asm
$L__BB32_77:
	not.b32 	%r344, %r77;
	add.s32 	%r1005, %r4, %r344;
	mov.b32 	%r340, 550;
	// begin inline asm
	nanosleep.u32 %r340;
	// end inline asm
	mul.wide.s32 	%rd44, %r1005, 8;
	add.s64 	%rd45, %rd16, %rd44;
	add.s64 	%rd43, %rd45, 256;
	// begin inline asm
	ld.relaxed.gpu.v2.u32 {%r1006, %r1000}, [%rd43];
	// end inline asm
	mov.b32 	%r1001, 478;
$L__BB32_78:
	setp.eq.s32 	%p40, %r1006, 99;
	mov.b32 	%r345, -1;
	vote.sync.any.pred 	%p41, %p40, %r345;
	not.pred 	%p42, %p41;
	@%p42 bra 	$L__BB32_80;
	// begin inline asm
	nanosleep.u32 %r1001;
	// end inline asm
	shr.u32 	%r1001, %r1001, 1;
	// begin inline asm
	ld.relaxed.gpu.v2.u32 {%r1006, %r1000}, [%rd43];
	// end inline asm
	bra.uni 	$L__BB32_78;
$L__BB32_80:
	setp.eq.s32 	%p43, %r1006, 101;
	mov.b32 	%r372, -1;
	vote.sync.ballot.b32 	%r374, %p43, %r372;
	// begin inline asm
	mov.u32 %r347, %lanemask_ge;
	// end inline asm
	and.b32  	%r375, %r374, %r347;
	or.b32  	%r376, %r375, -2147483648;
	add.s32 	%r377, %r376, -1;
	not.b32 	%r378, %r376;
	and.b32  	%r379, %r378, %r377;
	popc.b32 	%r351, %r379;
	mov.b32 	%r350, 1;
	// begin inline asm
	shfl.sync.down.b32 %r348, %r1000, %r350, %r351, %r372;
	// end inline asm
	setp.lt.s32 	%p45, %r247, %r351;
	selp.b32 	%r380, %r348, 0, %p45;
	add.s32 	%r354, %r380, %r1000;
	mov.b32 	%r355, 2;
	// begin inline asm
	shfl.sync.down.b32 %r353, %r354, %r355, %r351, %r372;
	// end inline asm
	add.s32 	%r381, %r247, 2;
	setp.gt.s32 	%p46, %r381, %r351;
	selp.b32 	%r382, 0, %r353, %p46;
	add.s32 	%r359, %r354, %r382;
	mov.b32 	%r360, 4;
	// begin inline asm
	shfl.sync.down.b32 %r358, %r359, %r360, %r351, %r372;
	// end inline asm
	add.s32 	%r383, %r247, 4;
	setp.gt.s32 	%p47, %r383, %r351;
	selp.b32 	%r384, 0, %r358, %p47;
	add.s32 	%r364, %r359, %r384;
	mov.b32 	%r365, 8;
	// begin inline asm
	shfl.sync.down.b32 %r363, %r364, %r365, %r351, %r372;
	// end inline asm
	add.s32 	%r385, %r247, 8;
	setp.gt.s32 	%p48, %r385, %r351;
	selp.b32 	%r386, 0, %r363, %p48;
	add.s32 	%r369, %r364, %r386;
	mov.b32 	%r370, 16;
	// begin inline asm
	shfl.sync.down.b32 %r368, %r369, %r370, %r351, %r372;
	// end inline asm
	add.s32 	%r387, %r247, 16;
	setp.gt.s32 	%p49, %r387, %r351;
	selp.b32 	%r388, 0, %r368, %p49;
	add.s32 	%r1002, %r369, %r388;
	add.s64 	%rd12, %rd16, 256;
	mov.b32 	%r1003, 478;
$L__BB32_81:
	setp.ne.s32 	%p50, %r1006, 101;
	mov.b32 	%r389, -1;
	vote.sync.all.pred 	%p51, %p50, %r389;
	not.pred 	%p52, %p51;
	@%p52 bra 	$L__BB32_86;
	shr.u32 	%r1003, %r1003, 1;
	mul.wide.s32 	%rd48, %r1005, 8;
	add.s64 	%rd49, %rd12, %rd48;
	add.s64 	%rd47, %rd49, -256;
	// begin inline asm
	ld.relaxed.gpu.v2.u32 {%r1006, %r1007}, [%rd47];
	// end inline asm
	mov.u32 	%r1008, %r1003;
$L__BB32_83:
	setp.eq.s32 	%p56, %r1006, 99;
	mov.b32 	%r397, -1;
	vote.sync.any.pred 	%p57, %p56, %r397;
	not.pred 	%p58, %p57;
	@%p58 bra 	$L__BB32_85;
	// begin inline asm
	nanosleep.u32 %r1008;
	// end inline asm
	shr.u32 	%r1008, %r1008, 1;
	// begin inline asm
	ld.relaxed.gpu.v2.u32 {%r1006, %r1007}, [%rd47];
	// end inline asm
	bra.uni 	$L__BB32_83;
$L__BB32_85:
	setp.eq.s32 	%p59, %r1006, 101;
	mov.b32 	%r423, -1;
	vote.sync.ballot.b32 	%r424, %p59, %r423;
	and.b32  	%r425, %r424, %r347;
	or.b32  	%r426, %r425, -2147483648;
	add.s32 	%r427, %r426, -1;
	not.b32 	%r428, %r426;
	and.b32  	%r429, %r428, %r427;
	popc.b32 	%r402, %r429;
	mov.b32 	%r401, 1;
	// begin inline asm
	shfl.sync.down.b32 %r399, %r1007, %r401, %r402, %r423;
	// end inline asm
	setp.lt.s32 	%p61, %r247, %r402;
	selp.b32 	%r430, %r399, 0, %p61;
	add.s32 	%r405, %r430, %r1007;
	mov.b32 	%r406, 2;
	// begin inline asm
	shfl.sync.down.b32 %r404, %r405, %r406, %r402, %r423;
	// end inline asm
	add.s32 	%r431, %r247, 2;
	setp.gt.s32 	%p62, %r431, %r402;
	selp.b32 	%r432, 0, %r404, %p62;
	add.s32 	%r410, %r405, %r432;
	mov.b32 	%r411, 4;
	// begin inline asm
	shfl.sync.down.b32 %r409, %r410, %r411, %r402, %r423;
	// end inline asm
	add.s32 	%r433, %r247, 4;
	setp.gt.s32 	%p63, %r433, %r402;
	selp.b32 	%r434, 0, %r409, %p63;
	add.s32 	%r415, %r410, %r434;
	mov.b32 	%r416, 8;
	// begin inline asm
	shfl.sync.down.b32 %r414, %r415, %r416, %r402, %r423;
	// end inline asm
	add.s32 	%r435, %r247, 8;
	setp.gt.s32 	%p64, %r435, %r402;
	selp.b32 	%r436, 0, %r414, %p64;
	add.s32 	%r420, %r415, %r436;
	mov.b32 	%r421, 16;
	// begin inline asm
	shfl.sync.down.b32 %r419, %r420, %r421, %r402, %r423;
	// end inline asm
	add.s32 	%r437, %r247, 16;
	setp.gt.s32 	%p65, %r437, %r402;
	selp.b32 	%r438, 0, %r419, %p65;
	add.s32 	%r439, %r438, %r1002;
	add.s32 	%r1002, %r439, %r420;
	add.s32 	%r1005, %r1005, -32;
	bra.uni 	$L__BB32_81;
$L__BB32_86:
	@%p39 bra 	$L__BB32_88;
	add.s32 	%r392, %r1002, %r151;
	add.s64 	%rd46, %rd11, 256;
	mov.b32 	%r391, 101;
	// begin inline asm
	st.relaxed.gpu.v2.u32 [%rd46], {%r391, %r392};
	// end inline asm
	st.shared.u32 	[_ZZN3cub18CUB_300001_SM_10006detail4scan16DeviceScanKernelINS2_10policy_hubIiiimN4cuda3std3__44plusIvEEE10Policy1000EPiSC_NS0_13ScanTileStateIiLb1EEES9_NS1_10InputValueIiSC_EEmiLb0EiEEvT0_T1_T2_iT3_T4_T5_E12temp_storage+4], %r1002;
	st.shared.u32 	[_ZZN3cub18CUB_300001_SM_10006detail4scan16DeviceScanKernelINS2_10policy_hubIiiimN4cuda3std3__44plusIvEEE10Policy1000EPiSC_NS0_13ScanTileStateIiLb1EEES9_NS1_10InputValueIiSC_EEmiLb0EiEEvT0_T1_T2_iT3_T4_T5_E12temp_storage+8], %r392;
$L__BB32_88:
	setp.ne.s32 	%p54, %r247, 0;
	mov.u32 	%r1009, %r153;
	@%p54 bra 	$L__BB32_90;
	st.shared.u32 	[_ZZN3cub18CUB_300001_SM_10006detail4scan16DeviceScanKernelINS2_10policy_hubIiiimN4cuda3std3__44plusIvEEE10Policy1000EPiSC_NS0_13ScanTileStateIiLb1EEES9_NS1_10InputValueIiSC_EEmiLb0EiEEvT0_T1_T2_iT3_T4_T5_E12temp_storage+84], %r1002;
	mov.u32 	%r1009, %r1002;
$L__BB32_90:
	bar.sync 	0;
	setp.eq.s32 	%p55, %r77, 0;
	ld.shared.u32 	%r393, [_ZZN3cub18CUB_300001_SM_10006detail4scan16DeviceScanKernelINS2_10policy_hubIiiimN4cuda3std3__44plusIvEEE10Policy1000EPiSC_NS0_13ScanTileStateIiLb1EEES9_NS1_10InputValueIiSC_EEmiLb0EiEEvT0_T1_T2_iT3_T4_T5_E12temp_storage+84];
	selp.b32 	%r394, 0, %r393, %p55;
	add.s32 	%r1010, %r394, %r1009;
$L__BB32_91:
	add.s32 	%r534, %r1010, %r127;
	add.s32 	%r535, %r128, %r534;
	add.s32 	%r536, %r129, %r535;
	add.s32 	%r537, %r130, %r536;
	add.s32 	%r538, %r131, %r537;
	add.s32 	%r539, %r132, %r538;
	add.s32 	%r540, %r133, %r539;
	add.s32 	%r541, %r134, %r540;
	add.s32 	%r542, %r135, %r541;
	add.s32 	%r543, %r136, %r542;
	add.s32 	%r544, %r137, %r543;
	add.s32 	%r545, %r138, %r544;
	add.s32 	%r546, %r139, %r545;
	add.s32 	%r547, %r140, %r546;
	add.s32 	%r548, %r141, %r547;
	add.s32 	%r549, %r142, %r548;
	add.s32 	%r550, %r143, %r549;
	add.s32 	%r551, %r144, %r550;
	bar.sync 	0;
	st.shared.u32 	[%r126], %r1010;
	st.shared.u32 	[%r126+4], %r534;
	st.shared.u32 	[%r126+8], %r535;
	st.shared.u32 	[%r126+12], %r536;
	st.shared.u32 	[%r126+16], %r537;
	st.shared.u32 	[%r126+20], %r538;
	st.shared.u32 	[%r126+24], %r539;
	st.shared.u32 	[%r126+28], %r540;
	st.shared.u32 	[%r126+32], %r541;
	st.shared.u32 	[%r126+36], %r542;
	st.shared.u32 	[%r126+40], %r543;
	st.shared.u32 	[%r126+44], %r544;
	st.shared.u32 	[%r126+48], %r545;
	st.shared.u32 	[%r126+52], %r546;
	st.shared.u32 	[%r126+56], %r547;
	st.shared.u32 	[%r126+60], %r548;
	st.shared.u32 	[%r126+64], %r549;
	st.shared.u32 	[%r126+68], %r550;
	st.shared.u32 	[%r126+72], %r551;
	bar.warp.sync 	-1;
	ld.shared.u32 	%r187, [%r125];
	ld.shared.u32 	%r188, [%r125+128];
	ld.shared.u32 	%r189, [%r125+256];
	ld.shared.u32 	%r190, [%r125+384];
	ld.shared.u32 	%r191, [%r125+512];
	ld.shared.u32 	%r192, [%r125+640];
	ld.shared.u32 	%r193, [%r125+768];
	ld.shared.u32 	%r194, [%r125+896];
	ld.shared.u32 	%r195, [%r125+1024];
	ld.shared.u32 	%r196, [%r125+1152];
	ld.shared.u32 	%r197, [%r125+1280];
	ld.shared.u32 	%r198, [%r125+1408];
	ld.shared.u32 	%r199, [%r125+1536];
	ld.shared.u32 	%r200, [%r125+1664];
	ld.shared.u32 	%r201, [%r125+1792];
	ld.shared.u32 	%r202, [%r125+1920];
	ld.shared.u32 	%r203, [%r125+2048];
	ld.shared.u32 	%r204, [%r125+2176];
	ld.shared.u32 	%r205, [%r125+2304];
	setp.ne.s32 	%p80, %r77, 0;
	@%p80 bra 	$L__BB32_93;
	st.volatile.shared.u32 	[_ZZN3cub18CUB_300001_SM_10006detail4scan16DeviceScanKernelINS2_10policy_hubIiiimN4cuda3std3__44plusIvEEE10Policy1000EPiSC_NS0_13ScanTileStateIiLb1EEES9_NS1_10InputValueIiSC_EEmiLb0EiEEvT0_T1_T2_iT3_T4_T5_E12temp_storage+31616], %r75;
$L__BB32_93:
	ld.param.u64 	%rd96, [_ZN3cub18CUB_300001_SM_10006detail4scan16DeviceScanKernelINS2_10policy_hubIiiimN4cuda3std3__44plusIvEEE10Policy1000EPiSC_NS0_13ScanTileStateIiLb1EEES9_NS1_10InputValueIiSC_EEmiLb0EiEEvT0_T1_T2_iT3_T4_T5__param_1];
	bar.sync 	0;
	ld.volatile.shared.u32 	%r206, [_ZZN3cub18CUB_300001_SM_10006detail4scan16DeviceScanKernelINS2_10policy_hubIiiimN4cuda3std3__44plusIvEEE10Policy1000EPiSC_NS0_13ScanTileStateIiLb1EEES9_NS1_10InputValueIiSC_EEmiLb0EiEEvT0_T1_T2_iT3_T4_T5_E12temp_storage+31616];
	setp.ge.s32 	%p81, %r78, %r206;
	cvt.u64.u32 	%rd56, %r78;
	add.s64 	%rd57, %rd3, %rd56;
	cvta.to.global.u64 	%rd58, %rd96;
	shl.b64 	%rd59, %rd57, 2;
	add.s64 	%rd13, %rd58, %rd59;
	@%p81 bra 	$L__BB32_95;
	st.global.u32 	[%rd13], %r187;
$L__BB32_95:
	setp.ge.s32 	%p82, %r81, %r206;
	@%p82 bra 	$L__BB32_97;
	st.global.u32 	[%rd13+128], %r188;
$L__BB32_97:
	mov.u32 	%r552, %tid.x;
	and.b32  	%r553, %r552, 992;
	mul.lo.s32 	%r554, %r553, 19;
	and.b32  	%r555, %r552, 31;
	or.b32  	%r556, %r554, %r555;
	add.s32 	%r557, %r556, 64;
	setp.ge.s32 	%p83, %r557, %r206;
	@%p83 bra 	$L__BB32_99;
	st.global.u32 	[%rd13+256], %r189;
$L__BB32_99:
	add.s32 	%r563, %r556, 96;
	setp.ge.s32 	%p84, %r563, %r206;
	@%p84 bra 	$L__BB32_101;
	st.global.u32 	[%rd13+384], %r190;
$L__BB32_101:
	add.s32 	%r569, %r556, 128;
	setp.ge.s32 	%p85, %r569, %r206;
	@%p85 bra 	$L__BB32_103;
	st.global.u32 	[%rd13+512], %r191;
$L__BB32_103:
	add.s32 	%r575, %r556, 160;
	setp.ge.s32 	%p86, %r575, %r206;
	@%p86 bra 	$L__BB32_105;
	st.global.u32 	[%rd13+640], %r192;
$L__BB32_105:
	add.s32 	%r581, %r556, 192;
	setp.ge.s32 	%p87, %r581, %r206;
	@%p87 bra 	$L__BB32_107;
	st.global.u32 	[%rd13+768], %r193;
$L__BB32_107:
	add.s32 	%r587, %r556, 224;
	setp.ge.s32 	%p88, %r587, %r206;
	@%p88 bra 	$L__BB32_109;
	st.global.u32 	[%rd13+896], %r194;
$L__BB32_109:
	setp.ge.s32 	%p89, %r96, %r206;
	@%p89 bra 	$L__BB32_111;
	st.global.u32 	[%rd13+1024], %r195;
$L__BB32_111:
	setp.ge.s32 	%p90, %r99, %r206;
	@%p90 bra 	$L__BB32_113;
	st.global.u32 	[%rd13+1152], %r196;
$L__BB32_113:
	add.s32 	%r593, %r556, 320;
	setp.ge.s32 	%p91, %r593, %r206;
	@%p91 bra 	$L__BB32_115;
	st.global.u32 	[%rd13+1280], %r197;
$L__BB32_115:
	add.s32 	%r599, %r556, 352;
	setp.ge.s32 	%p92, %r599, %r206;
	@%p92 bra 	$L__BB32_117;
	st.global.u32 	[%rd13+1408], %r198;
$L__BB32_117:
	add.s32 	%r605, %r556, 384;
	setp.ge.s32 	%p93, %r605, %r206;
	@%p93 bra 	$L__BB32_119;
	st.global.u32 	[%rd13+1536], %r199;
$L__BB32_119:
	add.s32 	%r611, %r556, 416;
	setp.ge.s32 	%p94, %r611, %r206;
	@%p94 bra 	$L__BB32_121;
	st.global.u32 	[%rd13+1664], %r200;
$L__BB32_121:
	setp.ge.s32 	%p95, %r110, %r206;
	@%p95 bra 	$L__BB32_123;
	st.global.u32 	[%rd13+1792], %r201;
$L__BB32_123:
	add.s32 	%r617, %r556, 480;
	setp.ge.s32 	%p96, %r617, %r206;
	@%p96 bra 	$L__BB32_125;
	st.global.u32 	[%rd13+1920], %r202;
$L__BB32_125:
	add.s32 	%r623, %r556, 512;
	setp.ge.s32 	%p97, %r623, %r206;
	@%p97 bra 	$L__BB32_127;
	st.global.u32 	[%rd13+2048], %r203;
$L__BB32_127:
	setp.ge.s32 	%p98, %r117, %r206;
	@%p98 bra 	$L__BB32_129;
	st.global.u32 	[%rd13+2176], %r204;
$L__BB32_129:
	setp.ge.s32 	%p99, %r120, %r206;
	@%p99 bra 	$L__BB32_131;
	st.global.u32 	[%rd13+2304], %r205;
$L__BB32_131:
	ret;

}
	// .globl	_ZN3cub18CUB_300001_SM_10006detail10radix_sort31DeviceRadixSortSingleTileKernelINS1_5radix10policy_hubIiNS0_8NullTypeEyE10Policy1000ELNS0_9SortOrderE0EiS6_yNS1_21identity_decomposer_tEEEvPKT1_PSB_PKT2_PSF_T3_iiT4_
.visible .entry _ZN3cub18CUB_300001_SM_10006detail10radix_sort31DeviceRadixSortSingleTileKernelINS1_5radix10policy_hubIiNS0_8NullTypeEyE10Policy1000ELNS0_9SortOrderE0EiS6_yNS1_21identity_decomposer_tEEEvPKT1_PSB_PKT2_PSF_T3_iiT4_(
	.param .u64 .ptr .align 1 _ZN3cub18CUB_300001_SM_10006detail10radix_sort31DeviceRadixSortSingleTileKernelINS1_5radix10policy_hubIiNS0_8NullTypeEyE10Policy1000ELNS0_9SortOrderE0EiS6_yNS1_21identity_decomposer_tEEEvPKT1_PSB_PKT2_PSF_T3_iiT4__param_0,
	.param .u64 .ptr .align 1 _ZN3cub18CUB_300001_SM_10006detail10radix_sort31DeviceRadixSortSingleTileKernelINS1_5radix10policy_hubIiNS0_8NullTypeEyE10Policy1000ELNS0_9SortOrderE0EiS6_yNS1_21identity_decomposer_tEEEvPKT1_PSB_PKT2_PSF_T3_iiT4__param_1,
	.param .u64 .ptr .align 1 _ZN3cub18CUB_300001_SM_10006detail10radix_sort31DeviceRadixSortSingleTileKernelINS1_5radix10policy_hubIiNS0_8NullTypeEyE10Policy1000ELNS0_9SortOrderE0EiS6_yNS1_21identity_decomposer_tEEEvPKT1_PSB_PKT2_PSF_T3_iiT4__param_2,
	.param .u64 .ptr .align 1 _ZN3cub18CUB_300001_SM_10006detail10radix_sort31DeviceRadixSortSingleTileKernelINS1_5radix10policy_hubIiNS0_8NullTypeEyE10Policy1000ELNS0_9SortOrderE0EiS6_yNS1_21identity_decomposer_tEEEvPKT1_PSB_PKT2_PSF_T3_iiT4__param_3,
	.param .u64 _ZN3cub18CUB_300001_SM_10006detail10radix_sort31DeviceRadixSortSingleTileKernelINS1_5radix10policy_hubIiNS0_8NullTypeEyE10Policy1000ELNS0_9SortOrderE0EiS6_yNS1_21identity_decomposer_tEEEvPKT1_PSB_PKT2_PSF_T3_iiT4__param_4,
	.param .u32 _ZN3cub18CUB_300001_SM_10006detail10radix_sort31DeviceRadixSortSingleTileKernelINS1_5radix10policy_hubIiNS0_8NullTypeEyE10Policy1000ELNS0_9SortOrderE0EiS6_yNS1_21identity_decomposer_tEEEvPKT1_PSB_PKT2_PSF_T3_iiT4__param_5,
	.param .u32 _ZN3cub18CUB_300001_SM_10006detail10radix_sort31DeviceRadixSortSingleTileKernelINS1_5radix10policy_hubIiNS0_8NullTypeEyE10Policy1000ELNS0_9SortOrderE0EiS6_yNS1_21identity_decomposer_tEEEvPKT1_PSB_PKT2_PSF_T3_iiT4__param_6,
	.param .align 1 .b8 _ZN3cub18CUB_300001_SM_10006detail10radix_sort31DeviceRadixSortSingleTileKernelINS1_5radix10policy_hubIiNS0_8NullTypeEyE10Policy1000ELNS0_9SortOrderE0EiS6_yNS1_21identity_decomposer_tEEEvPKT1_PSB_PKT2_PSF_T3_iiT4__param_7[1]
)
.maxntid 256
.minnctapersm 1
{
	.reg .pred 	%p<52>;
	.reg .b16 	%rs<39>;
	.reg .b32 	%r<744>;
	.reg .b64 	%rd<29>;
	// demoted variable
	.shared .align 16 .b8 _ZZN3cub18CUB_300001_SM_10006detail10radix_sort31DeviceRadixSortSingleTileKernelINS1_5radix10policy_hubIiNS0_8NullTypeEyE10Policy1000ELNS0_9SortOrderE0EiS6_yNS1_21identity_decomposer_tEEEvPKT1_PSB_PKT2_PSF_T3_iiT4_E12temp_storage[33856];
	ld.param.u64 	%rd5, [_ZN3cub18CUB_300001_SM_10006detail10radix_sort31DeviceRadixSortSingleTileKernelINS1_5radix10policy_hubIiNS0_8NullTypeEyE10Policy1000ELNS0_9SortOrderE0EiS6_yNS1_21identity_decomposer_tEEEvPKT1_PSB_PKT2_PSF_T3_iiT4__param_0];
	ld.param.u64 	%rd3, [_ZN3cub18CUB_300001_SM_10006detail10radix_sort31DeviceRadixSortSingleTileKernelINS1_5radix10policy_hubIiNS0_8NullTypeEyE10Policy1000ELNS0_9SortOrderE0EiS6_yNS1_21identity_decomposer_tEEEvPKT1_PSB_PKT2_PSF_T3_iiT4__param_1];
	ld.param.u64 	%rd4, [_ZN3cub18CUB_300001_SM_10006detail10radix_sort31DeviceRadixSortSingleTileKernelINS1_5radix10policy_hubIiNS0_8NullTypeEyE10Policy1000ELNS0_9SortOrderE0EiS6_yNS1_21identity_decomposer_tEEEvPKT1_PSB_PKT2_PSF_T3_iiT4__param_4];
	ld.param.u32 	%r189, [_ZN3cub18CUB_300001_SM_10006detail10radix_sort31DeviceRadixSortSingleTileKernelINS1_5radix10policy_hubIiNS0_8NullTypeEyE10Policy1000ELNS0_9SortOrderE0EiS6_yNS1_21identity_decomposer_tEEEvPKT1_PSB_PKT2_PSF_T3_iiT4__param_5];
	ld.param.u32 	%r190, [_ZN3cub18CUB_300001_SM_10006detail10radix_sort31DeviceRadixSortSingleTileKernelINS1_5radix10policy_hubIiNS0_8NullTypeEyE10Policy1000ELNS0_9SortOrderE0EiS6_yNS1_21identity_decomposer_tEEEvPKT1_PSB_PKT2_PSF_T3_iiT4__param_6];
	cvta.to.global.u64 	%rd6, %rd5;
	cvt.u32.u64 	%r1, %rd4;
	mov.u32 	%r2, %tid.x;
	mul.lo.s32 	%r3, %r2, 19;
	setp.ge.s32 	%p1, %r3, %r1;
	mul.wide.u32 	%rd7, %r3, 4;
	add.s64 	%rd1, %rd6, %rd7;
	mov.b32 	%r741, -1;
	@%p1 bra 	$L__BB33_2;
	ld.global.u32 	%r192, [%rd1];
	xor.b32  	%r741, %r192, -2147483648;
$L__BB33_2:
	add.s32 	%r194, %r3, 1;
	setp.ge.s32 	%p2, %r194, %r1;
	mov.b32 	%r740, -1;
	@%p2 bra 	$L__BB33_4;
	ld.global.u32 	%r195, [%rd1+4];
	xor.b32  	%r740, %r195, -2147483648;
$L__BB33_4:
	add.s32 	%r197, %r3, 2;
	setp.ge.s32 	%p3, %r197, %r1;
	mov.b32 	%r739, -1;
	@%p3 bra 	$L__BB33_6;
	ld.global.u32 	%r198, [%rd1+8];
	xor.b32  	%r739, %r198, -2147483648;
$L__BB33_6:
	add.s32 	%r200, %r3, 3;
	setp.ge.s32 	%p4, %r200, %r1;
	mov.b32 	%r738, -1;
	@%p4 bra 	$L__BB33_8;
	ld.global.u32 	%r201, [%rd1+12];
	xor.b32  	%r738, %r201, -2147483648;
$L__BB33_8:
	add.s32 	%r203, %r3, 4;
	setp.ge.s32 	%p5, %r203, %r1;
	mov.b32 	%r737, -1;
	@%p5 bra 	$L__BB33_10;
	ld.global.u32 	%r204, [%rd1+16];
	xor.b32  	%r737, %r204, -2147483648;
$L__BB33_10:
	add.s32 	%r206, %r3, 5;
	setp.ge.s32 	%p6, %r206, %r1;
	mov.b32 	%r736, -1;
	@%p6 bra 	$L__BB33_12;
	ld.global.u32 	%r207, [%rd1+20];
	xor.b32  	%r736, %r207, -2147483648;
$L__BB33_12:
	add.s32 	%r209, %r3, 6;
	setp.ge.s32 	%p7, %r209, %r1;
	mov.b32 	%r735, -1;
	@%p7 bra 	$L__BB33_14;
	ld.global.u32 	%r210, [%rd1+24];
	xor.b32  	%r735, %r210, -2147483648;
$L__BB33_14:
	add.s32 	%r212, %r3, 7;
	setp.ge.s32 	%p8, %r212, %r1;
	mov.b32 	%r734, -1;
	@%p8 bra 	$L__BB33_16;
	ld.global.u32 	%r213, [%rd1+28];
	xor.b32  	%r734, %r213, -2147483648;
$L__BB33_16:
	add.s32 	%r215, %r3, 8;
	setp.ge.s32 	%p9, %r215, %r1;
	mov.b32 	%r733, -1;
	@%p9 bra 	$L__BB33_18;
	ld.global.u32 	%r216, [%rd1+32];
	xor.b32  	%r733, %r216, -2147483648;
$L__BB33_18:
	add.s32 	%r218, %r3, 9;
	setp.ge.s32 	%p10, %r218, %r1;
	mov.b32 	%r732, -1;
	@%p10 bra 	$L__BB33_20;
	ld.global.u32 	%r219, [%rd1+36];
	xor.b32  	%r732, %r219, -2147483648;
$L__BB33_20:
	add.s32 	%r221, %r3, 10;
	setp.ge.s32 	%p11, %r221, %r1;
	mov.b32 	%r731, -1;
	@%p11 bra 	$L__BB33_22;
	ld.global.u32 	%r222, [%rd1+40];
	xor.b32  	%r731, %r222, -2147483648;
$L__BB33_22:
	add.s32 	%r224, %r3, 11;
	setp.ge.s32 	%p12, %r224, %r1;
	mov.b32 	%r730, -1;
	@%p12 bra 	$L__BB33_24;
	ld.global.u32 	%r225, [%rd1+44];
	xor.b32  	%r730, %r225, -2147483648;
$L__BB33_24:
	add.s32 	%r227, %r3, 12;
	setp.ge.s32 	%p13, %r227, %r1;
	mov.b32 	%r729, -1;
	@%p13 bra 	$L__BB33_26;
	ld.global.u32 	%r228, [%rd1+48];
	xor.b32  	%r729, %r228, -2147483648;
$L__BB33_26:
	add.s32 	%r230, %r3, 13;
	setp.ge.s32 	%p14, %r230, %r1;
	mov.b32 	%r728, -1;
	@%p14 bra 	$L__BB33_28;
	ld.global.u32 	%r231, [%rd1+52];
	xor.b32  	%r728, %r231, -2147483648;
$L__BB33_28:
	add.s32 	%r233, %r3, 14;
	setp.ge.s32 	%p15, %r233, %r1;
	mov.b32 	%r727, -1;
	@%p15 bra 	$L__BB33_30;
	ld.global.u32 	%r234, [%rd1+56];
	xor.b32  	%r727, %r234, -2147483648;
$L__BB33_30:
	add.s32 	%r236, %r3, 15;
	setp.ge.s32 	%p16, %r236, %r1;
	mov.b32 	%r726, -1;
	@%p16 bra 	$L__BB33_32;
	ld.global.u32 	%r237, [%rd1+60];
	xor.b32  	%r726, %r237, -2147483648;
$L__BB33_32:
	add.s32 	%r239, %r3, 16;
	setp.ge.s32 	%p17, %r239, %r1;
	mov.b32 	%r725, -1;
	@%p17 bra 	$L__BB33_34;
	ld.global.u32 	%r240, [%rd1+64];
	xor.b32  	%r725, %r240, -2147483648;
$L__BB33_34:
	add.s32 	%r242, %r3, 17;
	setp.ge.s32 	%p18, %r242, %r1;
	mov.b32 	%r724, -1;
	@%p18 bra 	$L__BB33_36;
	ld.global.u32 	%r243, [%rd1+68];
	xor.b32  	%r724, %r243, -2147483648;
$L__BB33_36:
	add.s32 	%r245, %r3, 18;
	setp.ge.s32 	%p19, %r245, %r1;
	mov.b32 	%r723, -1;
	@%p19 bra 	$L__BB33_38;
	ld.global.u32 	%r246, [%rd1+72];
	xor.b32  	%r723, %r246, -2147483648;
$L__BB33_38:
	bar.sync 	0;
	shr.u32 	%r42, %r2, 5;
	shl.b32 	%r248, %r2, 2;
	mov.u32 	%r249, _ZZN3cub18CUB_300001_SM_10006detail10radix_sort31DeviceRadixSortSingleTileKernelINS1_5radix10policy_hubIiNS0_8NullTypeEyE10Policy1000ELNS0_9SortOrderE0EiS6_yNS1_21identity_decomposer_tEEEvPKT1_PSB_PKT2_PSF_T3_iiT4_E12temp_storage;
	add.s32 	%r43, %r249, %r248;
	shl.b32 	%r250, %r2, 7;
	add.s32 	%r44, %r43, %r250;
	shl.b32 	%r251, %r42, 2;
	add.s32 	%r252, %r249, %r251;
	add.s32 	%r45, %r252, 33792;
	mad.lo.s32 	%r46, %r2, -56, %r44;
	add.s32 	%r722, %r189, 6;
	sub.s32 	%r721, %r190, %r189;
$L__BB33_39:
	add.s32 	%r312, %r722, -6;
	min.s32 	%r255, %r721, 6;
	mov.b32 	%r341, 0;
	st.shared.u32 	[%r43], %r341;
	st.shared.u32 	[%r43+1024], %r341;
	st.shared.u32 	[%r43+2048], %r341;
	st.shared.u32 	[%r43+3072], %r341;
	st.shared.u32 	[%r43+4096], %r341;
	st.shared.u32 	[%r43+5120], %r341;
	st.shared.u32 	[%r43+6144], %r341;
	st.shared.u32 	[%r43+7168], %r341;
	st.shared.u32 	[%r43+8192], %r341;
	st.shared.u32 	[%r43+9216], %r341;
	st.shared.u32 	[%r43+10240], %r341;
	st.shared.u32 	[%r43+11264], %r341;
	st.shared.u32 	[%r43+12288], %r341;
	st.shared.u32 	[%r43+13312], %r341;
	st.shared.u32 	[%r43+14336], %r341;
	st.shared.u32 	[%r43+15360], %r341;
	st.shared.u32 	[%r43+16384], %r341;
	st.shared.u32 	[%r43+17408], %r341;
	st.shared.u32 	[%r43+18432], %r341;
	st.shared.u32 	[%r43+19456], %r341;
	st.shared.u32 	[%r43+20480], %r341;
	st.shared.u32 	[%r43+21504], %r341;
	st.shared.u32 	[%r43+22528], %r341;
	st.shared.u32 	[%r43+23552], %r341;
	st.shared.u32 	[%r43+24576], %r341;
	st.shared.u32 	[%r43+25600], %r341;
	st.shared.u32 	[%r43+26624], %r341;
	st.shared.u32 	[%r43+27648], %r341;
	st.shared.u32 	[%r43+28672], %r341;
	st.shared.u32 	[%r43+29696], %r341;
	st.shared.u32 	[%r43+30720], %r341;
	st.shared.u32 	[%r43+31744], %r341;
	st.shared.u32 	[%r43+32768], %r341;
	// begin inline asm
	bmsk.clamp.b32 %r253, %r341, %r255;
	// end inline asm
	// begin inline asm
	shr.b32 %r256, %r741, %r312;
	// end inline asm
	and.b32  	%r344, %r253, %r256;
	shl.b32 	%r345, %r344, 10;
	and.b32  	%r346, %r345, 31744;
	add.s32 	%r347, %r43, %r346;
	shr.u32 	%r348, %r344, 4;
	and.b32  	%r349, %r348, 268435454;
	add.s32 	%r71, %r347, %r349;
	ld.shared.u16 	%rs1, [%r71];
	add.s16 	%rs20, %rs1, 1;
	st.shared.u16 	[%r71], %rs20;
	// begin inline asm
	shr.b32 %r259, %r740, %r312;
	// end inline asm
	and.b32  	%r350, %r253, %r259;
	shl.b32 	%r351, %r350, 10;
	and.b32  	%r352, %r351, 31744;
	add.s32 	%r353, %r43, %r352;
	shr.u32 	%r354, %r350, 4;
	and.b32  	%r355, %r354, 268435454;
	add.s32 	%r72, %r353, %r355;
	ld.shared.u16 	%rs2, [%r72];
	add.s16 	%rs21, %rs2, 1;
	st.shared.u16 	[%r72], %rs21;
	// begin inline asm
	shr.b32 %r262, %r739, %r312;
	// end inline asm
	and.b32  	%r356, %r253, %r262;
	shl.b32 	%r357, %r356, 10;
	and.b32  	%r358, %r357, 31744;
	add.s32 	%r359, %r43, %r358;
	shr.u32 	%r360, %r356, 4;
	and.b32  	%r361, %r360, 268435454;
	add.s32 	%r73, %r359, %r361;
	ld.shared.u16 	%rs3, [%r73];
	add.s16 	%rs22, %rs3, 1;
	st.shared.u16 	[%r73], %rs22;
	// begin inline asm
	shr.b32 %r265, %r738, %r312;
	// end inline asm
	and.b32  	%r362, %r253, %r265;
	shl.b32 	%r363, %r362, 10;
	and.b32  	%r364, %r363, 31744;
	add.s32 	%r365, %r43, %r364;
	shr.u32 	%r366, %r362, 4;
	and.b32  	%r367, %r366, 268435454;
	add.s32 	%r74, %r365, %r367;
	ld.shared.u16 	%rs4, [%r74];
	add.s16 	%rs23, %rs4, 1;
	st.shared.u16 	[%r74], %rs23;
	// begin inline asm
	shr.b32 %r268, %r737, %r312;
	// end inline asm
	and.b32  	%r368, %r253, %r268;
	shl.b32 	%r369, %r368, 10;
	and.b32  	%r370, %r369, 31744;
	add.s32 	%r371, %r43, %r370;
	shr.u32 	%r372, %r368, 4;
	and.b32  	%r373, %r372, 268435454;
	add.s32 	%r75, %r371, %r373;
	ld.shared.u16 	%rs5, [%r75];
	add.s16 	%rs24, %rs5, 1;
	st.shared.u16 	[%r75], %rs24;
	// begin inline asm
	shr.b32 %r271, %r736, %r312;
	// end inline asm
	and.b32  	%r374, %r253, %r271;
	shl.b32 	%r375, %r374, 10;
	and.b32  	%r376, %r375, 31744;
	add.s32 	%r377, %r43, %r376;
	shr.u32 	%r378, %r374, 4;
	and.b32  	%r379, %r378, 268435454;
	add.s32 	%r76, %r377, %r379;
	ld.shared.u16 	%rs6, [%r76];
	add.s16 	%rs25, %rs6, 1;
	st.shared.u16 	[%r76], %rs25;
	// begin inline asm
	shr.b32 %r274, %r735, %r312;
	// end inline asm
	and.b32  	%r380, %r253, %r274;
	shl.b32 	%r381, %r380, 10;
	and.b32  	%r382, %r381, 31744;
	add.s32 	%r383, %r43, %r382;
	shr.u32 	%r384, %r380, 4;
	and.b32  	%r385, %r384, 268435454;
	add.s32 	%r77, %r383, %r385;
	ld.shared.u16 	%rs7, [%r77];
	add.s16 	%rs26, %rs7, 1;
	st.shared.u16 	[%r77], %rs26;
	// begin inline asm
	shr.b32 %r277, %r734, %r312;
	// end inline asm
	and.b32  	%r386, %r253, %r277;
	shl.b32 	%r387, %r386, 10;
	and.b32  	%r388, %r387, 31744;
	add.s32 	%r389, %r43, %r388;
	shr.u32 	%r390, %r386, 4;
	and.b32  	%r391, %r390, 268435454;
	add.s32 	%r78, %r389, %r391;
	ld.shared.u16 	%rs8, [%r78];
	add.s16 	%rs27, %rs8, 1;
	st.shared.u16 	[%r78], %rs27;
	// begin inline asm
	shr.b32 %r280, %r733, %r312;
	// end inline asm
	and.b32  	%r392, %r253, %r280;
	shl.b32 	%r393, %r392, 10;
	and.b32  	%r394, %r393, 31744;
	add.s32 	%r395, %r43, %r394;
	shr.u32 	%r396, %r392, 4;
	and.b32  	%r397, %r396, 268435454;
	add.s32 	%r79, %r395, %r397;
	ld.shared.u16 	%rs9, [%r79];
	add.s16 	%rs28, %rs9, 1;
	st.shared.u16 	[%r79], %rs28;
	// begin inline asm
	shr.b32 %r283, %r732, %r312;
	// end inline asm
	and.b32  	%r398, %r253, %r283;
	shl.b32 	%r399, %r398, 10;
	and.b32  	%r400, %r399, 31744;
	add.s32 	%r401, %r43, %r400;
	shr.u32 	%r402, %r398, 4;
	and.b32  	%r403, %r402, 268435454;
	add.s32 	%r80, %r401, %r403;
	ld.shared.u16 	%rs10, [%r80];
	add.s16 	%rs29, %rs10, 1;
	st.shared.u16 	[%r80], %rs29;
	// begin inline asm
	shr.b32 %r286, %r731, %r312;
	// end inline asm
	and.b32  	%r404, %r253, %r286;
	shl.b32 	%r405, %r404, 10;
	and.b32  	%r406, %r405, 31744;
	add.s32 	%r407, %r43, %r406;
	shr.u32 	%r408, %r404, 4;
	and.b32  	%r409, %r408, 268435454;
	add.s32 	%r81, %r407, %r409;
	ld.shared.u16 	%rs11, [%r81];
	add.s16 	%rs30, %rs11, 1;
	st.shared.u16 	[%r81], %rs30;
	// begin inline asm
	shr.b32 %r289, %r730, %r312;
	// end inline asm
	and.b32  	%r410, %r253, %r289;
	shl.b32 	%r411, %r410, 10;
	and.b32  	%r412, %r411, 31744;
	add.s32 	%r413, %r43, %r412;
	shr.u32 	%r414, %r410, 4;
	and.b32  	%r415, %r414, 268435454;
	add.s32 	%r82, %r413, %r415;
	ld.shared.u16 	%rs12, [%r82];
	add.s16 	%rs31, %rs12, 1;
	st.shared.u16 	[%r82], %rs31;
	// begin inline asm
	shr.b32 %r292, %r729, %r312;
	// end inline asm
	and.b32  	%r416, %r253, %r292;
	shl.b32 	%r417, %r416, 10;
	and.b32  	%r418, %r417, 31744;
	add.s32 	%r419, %r43, %r418;
	shr.u32 	%r420, %r416, 4;
	and.b32  	%r421, %r420, 268435454;
	add.s32 	%r83, %r419, %r421;
	ld.shared.u16 	%rs13, [%r83];
	add.s16 	%rs32, %rs13, 1;
	st.shared.u16 	[%r83], %rs32;
	// begin inline asm
	shr.b32 %r295, %r728, %r312;
	// end inline asm
	and.b32  	%r422, %r253, %r295;
	shl.b32 	%r423, %r422, 10;
	and.b32  	%r424, %r423, 31744;
	add.s32 	%r425, %r43, %r424;
	shr.u32 	%r426, %r422, 4;
	and.b32  	%r427, %r426, 268435454;
	add.s32 	%r84, %r425, %r427;
	ld.shared.u16 	%rs14, [%r84];
	add.s16 	%rs33, %rs14, 1;
	st.shared.u16 	[%r84], %rs33;
	// begin inline asm
	shr.b32 %r298, %r727, %r312;
	// end inline asm
	and.b32  	%r428, %r253, %r298;
	shl.b32 	%r429, %r428, 10;
	and.b32  	%r430, %r429, 31744;
	add.s32 	%r431, %r43, %r430;
	shr.u32 	%r432, %r428, 4;
	and.b32  	%r433, %r432, 268435454;
	add.s32 	%r85, %r431, %r433;
	ld.shared.u16 	%rs15, [%r85];
	add.s16 	%rs34, %rs15, 1;
	st.shared.u16 	[%r85], %rs34;
	// begin inline asm
	shr.b32 %r301, %r726, %r312;
	// end inline asm
	and.b32  	%r434, %r253, %r301;
	shl.b32 	%r435, %r434, 10;
	and.b32  	%r436, %r435, 31744;
	add.s32 	%r437, %r43, %r436;
	shr.u32 	%r438, %r434, 4;
	and.b32  	%r439, %r438, 268435454;
	add.s32 	%r86, %r437, %r439;
	ld.shared.u16 	%rs16, [%r86];
	add.s16 	%rs35, %rs16, 1;
	st.shared.u16 	[%r86], %rs35;
	// begin inline asm
	shr.b32 %r304, %r725, %r312;
	// end inline asm
	and.b32  	%r440, %r253, %r304;
	shl.b32 	%r441, %r440, 10;
	and.b32  	%r442, %r441, 31744;
	add.s32 	%r443, %r43, %r442;
	shr.u32 	%r444, %r440, 4;
	and.b32  	%r445, %r444, 268435454;
	add.s32 	%r87, %r443, %r445;
	ld.shared.u16 	%rs17, [%r87];
	add.s16 	%rs36, %rs17, 1;
	st.shared.u16 	[%r87], %rs36;
	// begin inline asm
	shr.b32 %r307, %r724, %r312;
	// end inline asm
	and.b32  	%r446, %r253, %r307;
	shl.b32 	%r447, %r446, 10;
	and.b32  	%r448, %r447, 31744;
	add.s32 	%r449, %r43, %r448;
	shr.u32 	%r450, %r446, 4;
	and.b32  	%r451, %r450, 268435454;
	add.s32 	%r88, %r449, %r451;
	ld.shared.u16 	%rs18, [%r88];
	add.s16 	%rs37, %rs18, 1;
	st.shared.u16 	[%r88], %rs37;
	// begin inline asm
	shr.b32 %r310, %r723, %r312;
	// end inline asm
	and.b32  	%r452, %r253, %r310;
	shl.b32 	%r453, %r452, 10;
	and.b32  	%r454, %r453, 31744;
	add.s32 	%r455, %r43, %r454;
	shr.u32 	%r456, %r452, 4;
	and.b32  	%r457, %r456, 268435454;
	add.s32 	%r89, %r455, %r457;
	ld.shared.u16 	%rs19, [%r89];
	add.s16 	%rs38, %rs19, 1;
	st.shared.u16 	[%r89], %rs38;
	bar.sync 	0;
	ld.shared.u32 	%r90, [%r44];
	ld.shared.u32 	%r458, [%r44+4];
	ld.shared.u32 	%r459, [%r44+8];
	ld.shared.u32 	%r460, [%r44+12];
	ld.shared.u32 	%r461, [%r44+16];
	ld.shared.u32 	%r462, [%r44+20];
	ld.shared.u32 	%r463, [%r44+24];
	ld.shared.u32 	%r464, [%r44+28];
	ld.shared.u32 	%r465, [%r44+32];
	ld.shared.u32 	%r466, [%r44+36];
	ld.shared.u32 	%r467, [%r44+40];
	ld.shared.u32 	%r468, [%r44+44];
	ld.shared.u32 	%r469, [%r44+48];
	ld.shared.u32 	%r470, [%r44+52];
	ld.shared.u32 	%r471, [%r44+56];
	ld.shared.u32 	%r472, [%r44+60];
	ld.shared.u32 	%r473, [%r44+64];
	ld.shared.u32 	%r474, [%r44+68];
	ld.shared.u32 	%r475, [%r44+72];
	ld.shared.u32 	%r476, [%r44+76];
	ld.shared.u32 	%r477, [%r44+80];
	ld.shared.u32 	%r478, [%r44+84];
	ld.shared.u32 	%r479, [%r44+88];
	ld.shared.u32 	%r480, [%r44+92];
	ld.shared.u32 	%r481, [%r44+96];
	ld.shared.u32 	%r482, [%r44+100];
	ld.shared.u32 	%r483, [%r44+104];
	ld.shared.u32 	%r484, [%r44+108];
	ld.shared.u32 	%r485, [%r44+112];
	ld.shared.u32 	%r486, [%r44+116];
	ld.shared.u32 	%r487, [%r44+120];
	ld.shared.u32 	%r488, [%r44+124];
	ld.shared.u32 	%r489, [%r44+128];
	add.s32 	%r91, %r458, %r90;
	add.s32 	%r92, %r459, %r91;
	add.s32 	%r93, %r460, %r92;
	add.s32 	%r94, %r461, %r93;
	add.s32 	%r95, %r462, %r94;
	add.s32 	%r96, %r463, %r95;
	add.s32 	%r97, %r464, %r96;
	add.s32 	%r98, %r465, %r97;
	add.s32 	%r99, %r466, %r98;
	add.s32 	%r100, %r467, %r99;
	add.s32 	%r101, %r468, %r100;
	add.s32 	%r102, %r469, %r101;
	add.s32 	%r103, %r470, %r102;
	add.s32 	%r104, %r471, %r103;
	add.s32 	%r105, %r472, %r104;
	add.s32 	%r106, %r473, %r105;
	add.s32 	%r107, %r474, %r106;
	add.s32 	%r108, %r475, %r107;
	add.s32 	%r109, %r476, %r108;
	add.s32 	%r110, %r477, %r109;
	add.s32 	%r111, %r478, %r110;
	add.s32 	%r112, %r479, %r111;
	add.s32 	%r113, %r480, %r112;
	add.s32 	%r114, %r481, %r113;
	add.s32 	%r115, %r482, %r114;
	add.s32 	%r116, %r483, %r115;
	add.s32 	%r117, %r484, %r116;
	add.s32 	%r118, %r485, %r117;
	add.s32 	%r119, %r486, %r118;
	add.s32 	%r120, %r487, %r119;
	add.s32 	%r121, %r488, %r120;
	add.s32 	%r318, %r489, %r121;
	// begin inline asm
	mov.u32 %r313, %laneid;
	// end inline asm
	mov.b32 	%r316, 1;
	mov.b32 	%r343, -1;
	// begin inline asm
	{  .reg .u32 r0;  .reg .pred p;  shfl.sync.up.b32 r0|p, %r318, %r316, %r341, %r343;  @p add.u32 r0, r0, %r318;  mov.u32 %r314, r0;}
	// end inline asm
	mov.b32 	%r322, 2;
	// begin inline asm
	{  .reg .u32 r0;  .reg .pred p;  shfl.sync.up.b32 r0|p, %r314, %r322, %r341, %r343;  @p add.u32 r0, r0, %r314;  mov.u32 %r320, r0;}
	// end inline asm
	mov.b32 	%r328, 4;
	// begin inline asm
	{  .reg .u32 r0;  .reg .pred p;  shfl.sync.up.b32 r0|p, %r320, %r328, %r341, %r343;  @p add.u32 r0, r0, %r320;  mov.u32 %r326, r0;}
	// end inline asm
	mov.b32 	%r334, 8;
	// begin inline asm
	{  .reg .u32 r0;  .reg .pred p;  shfl.sync.up.b32 r0|p, %r326, %r334, %r341, %r343;  @p add.u32 r0, r0, %r326;  mov.u32 %r332, r0;}
	// end inline asm
	mov.b32 	%r340, 16;
	// begin inline asm
	{  .reg .u32 r0;  .reg .pred p;  shfl.sync.up.b32 r0|p, %r332, %r340, %r341, %r343;  @p add.u32 r0, r0, %r332;  mov.u32 %r338, r0;}
	// end inline asm
	setp.ne.s32 	%p20, %r313, 31;
	@%p20 bra 	$L__BB33_41;
	st.shared.u32 	[%r45], %r338;
$L__BB33_41:
	sub.s32 	%r490, %r338, %r318;
	setp.gt.u32 	%p21, %r2, 31;
	setp.eq.s32 	%p22, %r42, 7;
	setp.eq.s32 	%p23, %r42, 6;
	setp.eq.s32 	%p24, %r42, 5;
	setp.eq.s32 	%p25, %r42, 4;
	setp.eq.s32 	%p26, %r42, 3;
	setp.eq.s32 	%p27, %r42, 2;
	setp.eq.s32 	%p28, %r42, 1;
	bar.sync 	0;
	ld.shared.v4.u32 	{%r491, %r492, %r493, %r494}, [_ZZN3cub18CUB_300001_SM_10006detail10radix_sort31DeviceRadixSortSingleTileKernelINS1_5radix10policy_hubIiNS0_8NullTypeEyE10Policy1000ELNS0_9SortOrderE0EiS6_yNS1_21identity_decomposer_tEEEvPKT1_PSB_PKT2_PSF_T3_iiT4_E12temp_storage+33792];
	selp.b32 	%r495, %r491, %r742, %p28;
	add.s32 	%r496, %r492, %r491;
	selp.b32 	%r497, %r496, %r495, %p27;
	add.s32 	%r498, %r496, %r493;
	selp.b32 	%r499, %r498, %r497, %p26;
	add.s32 	%r500, %r498, %r494;
	selp.b32 	%r501, %r500, %r499, %p25;
	ld.shared.v4.u32 	{%r502, %r503, %r504, %r505}, [_ZZN3cub18CUB_300001_SM_10006detail10radix_sort31DeviceRadixSortSingleTileKernelINS1_5radix10policy_hubIiNS0_8NullTypeEyE10Policy1000ELNS0_9SortOrderE0EiS6_yNS1_21identity_decomposer_tEEEvPKT1_PSB_PKT2_PSF_T3_iiT4_E12temp_storage+33808];
	add.s32 	%r506, %r500, %r502;
	selp.b32 	%r507, %r506, %r501, %p24;
	add.s32 	%r508, %r506, %r503;
	selp.b32 	%r509, %r508, %r507, %p23;
	add.s32 	%r510, %r508, %r504;
	selp.b32 	%r742, %r510, %r509, %p22;
	add.s32 	%r126, %r510, %r505;
	setp.ne.s32 	%p29, %r313, 0;
	selp.b32 	%r511, %r490, 0, %p29;
	add.s32 	%r512, %r742, %r511;
	or.pred  	%p30, %p21, %p29;
	selp.b32 	%r743, %r512, %r490, %p21;
	@%p30 bra 	$L__BB33_43;
	shl.b32 	%r743, %r126, 16;
	st.shared.u32 	[_ZZN3cub18CUB_300001_SM_10006detail10radix_sort31DeviceRadixSortSingleTileKernelINS1_5radix10policy_hubIiNS0_8NullTypeEyE10Policy1000ELNS0_9SortOrderE0EiS6_yNS1_21identity_decomposer_tEEEvPKT1_PSB_PKT2_PSF_T3_iiT4_E12temp_storage+33832], %r743;
$L__BB33_43:
	setp.eq.s32 	%p31, %r2, 0;
	bar.sync 	0;
	ld.shared.u32 	%r513, [_ZZN3cub18CUB_300001_SM_10006detail10radix_sort31DeviceRadixSortSingleTileKernelINS1_5radix10policy_hubIiNS0_8NullTypeEyE10Policy1000ELNS0_9SortOrderE0EiS6_yNS1_21identity_decomposer_tEEEvPKT1_PSB_PKT2_PSF_T3_iiT4_E12temp_storage+33832];
	selp.b32 	%r514, 0, %r513, %p31;
	add.s32 	%r515, %r743, %r514;
	add.s32 	%r516, %r90, %r515;
	add.s32 	%r517, %r91, %r515;
	add.s32 	%r518, %r92, %r515;
	add.s32 	%r519, %r93, %r515;
	add.s32 	%r520, %r94, %r515;
	add.s32 	%r521, %r95, %r515;
	add.s32 	%r522, %r96, %r515;
	add.s32 	%r523, %r97, %r515;
	add.s32 	%r524, %r98, %r515;
	add.s32 	%r525, %r99, %r515;
	add.s32 	%r526, %r100, %r515;
	add.s32 	%r527, %r101, %r515;
	add.s32 	%r528, %r102, %r515;
	add.s32 	%r529, %r103, %r515;
	add.s32 	%r530, %r104, %r515;
	add.s32 	%r531, %r105, %r515;
	add.s32 	%r532, %r106, %r515;
	add.s32 	%r533, %r107, %r515;
	add.s32 	%r534, %r108, %r515;
	add.s32 	%r535, %r109, %r515;
	add.s32 	%r536, %r110, %r515;
	add.s32 	%r537, %r111, %r515;
	add.s32 	%r538, %r112, %r515;
	add.s32 	%r539, %r113, %r515;
	add.s32 	%r540, %r114, %r515;
	add.s32 	%r541, %r115, %r515;
	add.s32 	%r542, %r116, %r515;
	add.s32 	%r543, %r117, %r515;
	add.s32 	%r544, %r118, %r515;
	add.s32 	%r545, %r119, %r515;
	add.s32 	%r546, %r120, %r515;
	add.s32 	%r547, %r121, %r515;
	st.shared.u32 	[%r44], %r515;
	st.shared.u32 	[%r44+4], %r516;
	st.shared.u32 	[%r44+8], %r517;
	st.shared.u32 	[%r44+12], %r518;
	st.shared.u32 	[%r44+16], %r519;
	st.shared.u32 	[%r44+20], %r520;
	st.shared.u32 	[%r44+24], %r521;
	st.shared.u32 	[%r44+28], %r522;
	st.shared.u32 	[%r44+32], %r523;
	st.shared.u32 	[%r44+36], %r524;
	st.shared.u32 	[%r44+40], %r525;
	st.shared.u32 	[%r44+44], %r526;
	st.shared.u32 	[%r44+48], %r527;
	st.shared.u32 	[%r44+52], %r528;
	st.shared.u32 	[%r44+56], %r529;
	st.shared.u32 	[%r44+60], %r530;
	st.shared.u32 	[%r44+64], %r531;
	st.shared.u32 	[%r44+68], %r532;
	st.shared.u32 	[%r44+72], %r533;
	st.shared.u32 	[%r44+76], %r534;
	st.shared.u32 	[%r44+80], %r535;
	st.shared.u32 	[%r44+84], %r536;
	st.shared.u32 	[%r44+88], %r537;
	st.shared.u32 	[%r44+92], %r538;
	st.shared.u32 	[%r44+96], %r539;
	st.shared.u32 	[%r44+100], %r540;
	st.shared.u32 	[%r44+104], %r541;
	st.shared.u32 	[%r44+108], %r542;
	st.shared.u32 	[%r44+112], %r543;
	st.shared.u32 	[%r44+116], %r544;
	st.shared.u32 	[%r44+120], %r545;
	st.shared.u32 	[%r44+124], %r546;
	st.shared.u32 	[%r44+128], %r547;
	bar.sync 	0;
	cvt.u32.u16 	%r548, %rs1;
	ld.shared.u16 	%r549, [%r71];
	add.s32 	%r130, %r549, %r548;
	cvt.u32.u16 	%r550, %rs2;
	ld.shared.u16 	%r551, [%r72];
	add.s32 	%r131, %r551, %r550;
	cvt.u32.u16 	%r552, %rs3;
	ld.shared.u16 	%r553, [%r73];
	add.s32 	%r132, %r553, %r552;
	cvt.u32.u16 	%r554, %rs4;
	ld.shared.u16 	%r555, [%r74];
	add.s32 	%r133, %r555, %r554;
	cvt.u32.u16 	%r556, %rs5;
	ld.shared.u16 	%r557, [%r75];
	add.s32 	%r134, %r557, %r556;
	cvt.u32.u16 	%r558, %rs6;
	ld.shared.u16 	%r559, [%r76];
	add.s32 	%r135, %r559, %r558;
	cvt.u32.u16 	%r560, %rs7;
	ld.shared.u16 	%r561, [%r77];
	add.s32 	%r136, %r561, %r560;
	cvt.u32.u16 	%r562, %rs8;
	ld.shared.u16 	%r563, [%r78];
	add.s32 	%r137, %r563, %r562;
	cvt.u32.u16 	%r564, %rs9;
	ld.shared.u16 	%r565, [%r79];
	add.s32 	%r138, %r565, %r564;
	cvt.u32.u16 	%r566, %rs10;
	ld.shared.u16 	%r567, [%r80];
	add.s32 	%r139, %r567, %r566;
	cvt.u32.u16 	%r568, %rs11;
	ld.shared.u16 	%r569, [%r81];
	add.s32 	%r140, %r569, %r568;
	cvt.u32.u16 	%r570, %rs12;
	ld.shared.u16 	%r571, [%r82];
	add.s32 	%r141, %r571, %r570;
	cvt.u32.u16 	%r572, %rs13;
	ld.shared.u16 	%r573, [%r83];
	add.s32 	%r142, %r573, %r572;
	cvt.u32.u16 	%r574, %rs14;
	ld.shared.u16 	%r575, [%r84];
	add.s32 	%r143, %r575, %r574;
	cvt.u32.u16 	%r576, %rs15;
	ld.shared.u16 	%r577, [%r85];
	add.s32 	%r144, %r577, %r576;
	cvt.u32.u16 	%r578, %rs16;
	ld.shared.u16 	%r579, [%r86];
	add.s32 	%r145, %r579, %r578;
	cvt.u32.u16 	%r580, %rs17;
	ld.shared.u16 	%r581, [%r87];
	add.s32 	%r146, %r581, %r580;
	cvt.u32.u16 	%r582, %rs18;
	ld.shared.u16 	%r583, [%r88];
	add.s32 	%r147, %r583, %r582;
	cvt.u32.u16 	%r584, %rs19;
	ld.shared.u16 	%r585, [%r89];
	add.s32 	%r148, %r585, %r584;
	bar.sync 	0;
	setp.lt.s32 	%p32, %r722, %r190;
	@%p32 bra 	$L__BB33_83;
	cvt.u64.u32 	%rd8, %r2;
	shl.b32 	%r586, %r130, 2;
	mov.u32 	%r587, _ZZN3cub18CUB_300001_SM_10006detail10radix_sort31DeviceRadixSortSingleTileKernelINS1_5radix10policy_hubIiNS0_8NullTypeEyE10Policy1000ELNS0_9SortOrderE0EiS6_yNS1_21identity_decomposer_tEEEvPKT1_PSB_PKT2_PSF_T3_iiT4_E12temp_storage;
	add.s32 	%r588, %r587, %r586;
	st.shared.u32 	[%r588], %r741;
	shl.b32 	%r589, %r131, 2;
	add.s32 	%r590, %r587, %r589;
	st.shared.u32 	[%r590], %r740;
	shl.b32 	%r591, %r132, 2;
	add.s32 	%r592, %r587, %r591;
	st.shared.u32 	[%r592], %r739;
	shl.b32 	%r593, %r133, 2;
	add.s32 	%r594, %r587, %r593;
	st.shared.u32 	[%r594], %r738;
	shl.b32 	%r595, %r134, 2;
	add.s32 	%r596, %r587, %r595;
	st.shared.u32 	[%r596], %r737;
	shl.b32 	%r597, %r135, 2;
	add.s32 	%r598, %r587, %r597;
	st.shared.u32 	[%r598], %r736;
	shl.b32 	%r599, %r136, 2;
	add.s32 	%r600, %r587, %r599;
	st.shared.u32 	[%r600], %r735;
	shl.b32 	%r601, %r137, 2;
	add.s32 	%r602, %r587, %r601;
	st.shared.u32 	[%r602], %r734;
	shl.b32 	%r603, %r138, 2;
	add.s32 	%r604, %r587, %r603;
	st.shared.u32 	[%r604], %r733;
	shl.b32 	%r605, %r139, 2;
	add.s32 	%r606, %r587, %r605;
	st.shared.u32 	[%r606], %r732;
	shl.b32 	%r607, %r140, 2;
	add.s32 	%r608, %r587, %r607;
	st.shared.u32 	[%r608], %r731;
	shl.b32 	%r609, %r141, 2;
	add.s32 	%r610, %r587, %r609;
	st.shared.u32 	[%r610], %r730;
	shl.b32 	%r611, %r142, 2;
	add.s32 	%r612, %r587, %r611;
	st.shared.u32 	[%r612], %r729;
	shl.b32 	%r613, %r143, 2;
	add.s32 	%r614, %r587, %r613;
	st.shared.u32 	[%r614], %r728;
	shl.b32 	%r615, %r144, 2;
	add.s32 	%r616, %r587, %r615;
	st.shared.u32 	[%r616], %r727;
	shl.b32 	%r617, %r145, 2;
	add.s32 	%r618, %r587, %r617;
	st.shared.u32 	[%r618], %r726;
	shl.b32 	%r619, %r146, 2;
	add.s32 	%r620, %r587, %r619;
	st.shared.u32 	[%r620], %r725;
	shl.b32 	%r621, %r147, 2;
	add.s32 	%r622, %r587, %r621;
	st.shared.u32 	[%r622], %r724;
	shl.b32 	%r623, %r148, 2;
	add.s32 	%r624, %r587, %r623;
	st.shared.u32 	[%r624], %r723;
	bar.sync 	0;
	mad.lo.s32 	%r149, %r2, -72, %r46;
	ld.shared.u32 	%r150, [%r149+1024];
	ld.shared.u32 	%r151, [%r149+2048];
	ld.shared.u32 	%r152, [%r149+3072];
	ld.shared.u32 	%r153, [%r149+4096];
	ld.shared.u32 	%r154, [%r149+5120];
	ld.shared.u32 	%r155, [%r149+6144];
	ld.shared.u32 	%r156, [%r149+7168];
	ld.shared.u32 	%r157, [%r149+8192];
	ld.shared.u32 	%r158, [%r149+9216];
	ld.shared.u32 	%r159, [%r149+10240];
	ld.shared.u32 	%r160, [%r149+11264];
	ld.shared.u32 	%r161, [%r149+12288];
	ld.shared.u32 	%r162, [%r149+13312];
	ld.shared.u32 	%r163, [%r149+14336];
	ld.shared.u32 	%r164, [%r149+15360];
	ld.shared.u32 	%r165, [%r149+16384];
	ld.shared.u32 	%r166, [%r149+17408];
	ld.shared.u32 	%r167, [%r149+18432];
	setp.gt.u64 	%p33, %rd4, %rd8;
	cvta.to.global.u64 	%rd9, %rd3;
	mul.wide.u32 	%rd10, %r2, 4;
	add.s64 	%rd2, %rd9, %rd10;
	@%p33 bra 	$L__BB33_45;
	bra.uni 	$L__BB33_46;
$L__BB33_45:
	ld.shared.u32 	%r625, [%r149];
	xor.b32  	%r626, %r625, -2147483648;
	st.global.u32 	[%rd2], %r626;
$L__BB33_46:
	add.s32 	%r627, %r2, 256;
	cvt.u64.u32 	%rd11, %r627;
	setp.le.u64 	%p34, %rd4, %rd11;
	@%p34 bra 	$L__BB33_48;
	xor.b32  	%r628, %r150, -2147483648;
	st.global.u32 	[%rd2+1024], %r628;
$L__BB33_48:
	add.s32 	%r629, %r2, 512;
	cvt.u64.u32 	%rd12, %r629;
	setp.le.u64 	%p35, %rd4, %rd12;
	@%p35 bra 	$L__BB33_50;
	xor.b32  	%r630, %r151, -2147483648;
	st.global.u32 	[%rd2+2048], %r630;
$L__BB33_50:
	add.s32 	%r631, %r2, 768;
	cvt.u64.u32 	%rd13, %r631;
	setp.le.u64 	%p36, %rd4, %rd13;
	@%p36 bra 	$L__BB33_52;
	xor.b32  	%r632, %r152, -2147483648;
	st.global.u32 	[%rd2+3072], %r632;
$L__BB33_52:
	or.b32  	%r633, %r2, 1024;
	cvt.u64.u32 	%rd14, %r633;
	setp.le.u64 	%p37, %rd4, %rd14;
	@%p37 bra 	$L__BB33_54;
	xor.b32  	%r634, %r153, -2147483648;
	st.global.u32 	[%rd2+4096], %r634;
$L__BB33_54:
	add.s32 	%r635, %r2, 1280;
	cvt.u64.u32 	%rd15, %r635;
	setp.le.u64 	%p38, %rd4, %rd15;
	@%p38 bra 	$L__BB33_56;
	xor.b32  	%r636, %r154, -2147483648;
	st.global.u32 	[%rd2+5120], %r636;
$L__BB33_56:
	add.s32 	%r637, %r2, 1536;
	cvt.u64.u32 	%rd16, %r637;
	setp.le.u64 	%p39, %rd4, %rd16;
	@%p39 bra 	$L__BB33_58;
	xor.b32  	%r638, %r155, -2147483648;
	st.global.u32 	[%rd2+6144], %r638;
$L__BB33_58:
	add.s32 	%r639, %r2, 1792;
	cvt.u64.u32 	%rd17, %r639;
	setp.le.u64 	%p40, %rd4, %rd17;
	@%p40 bra 	$L__BB33_60;
	xor.b32  	%r640, %r156, -2147483648;
	st.global.u32 	[%rd2+7168], %r640;
$L__BB33_60:
	or.b32  	%r641, %r2, 2048;
	cvt.u64.u32 	%rd18, %r641;
	setp.le.u64 	%p41, %rd4, %rd18;
	@%p41 bra 	$L__BB33_62;
	xor.b32  	%r642, %r157, -2147483648;
	st.global.u32 	[%rd2+8192], %r642;
$L__BB33_62:
	add.s32 	%r643, %r2, 2304;
	cvt.u64.u32 	%rd19, %r643;
	setp.le.u64 	%p42, %rd4, %rd19;
	@%p42 bra 	$L__BB33_64;
	xor.b32  	%r644, %r158, -2147483648;
	st.global.u32 	[%rd2+9216], %r644;
$L__BB33_64:
	add.s32 	%r645, %r2, 2560;
	cvt.u64.u32 	%rd20, %r645;
	setp.le.u64 	%p43, %rd4, %rd20;
	@%p43 bra 	$L__BB33_66;
	xor.b32  	%r646, %r159, -2147483648;
	st.global.u32 	[%rd2+10240], %r646;
$L__BB33_66:
	add.s32 	%r647, %r2, 2816;
	cvt.u64.u32 	%rd21, %r647;
	setp.le.u64 	%p44, %rd4, %rd21;
	@%p44 bra 	$L__BB33_68;
	xor.b32  	%r648, %r160, -2147483648;
	st.global.u32 	[%rd2+11264], %r648;
$L__BB33_68:
	or.b32  	%r649, %r2, 3072;
	cvt.u64.u32 	%rd22, %r649;
	setp.le.u64 	%p45, %rd4, %rd22;
	@%p45 bra 	$L__BB33_70;
	xor.b32  	%r650, %r161, -2147483648;
	st.global.u32 	[%rd2+12288], %r650;
$L__BB33_70:
	add.s32 	%r651, %r2, 3328;
	cvt.u64.u32 	%rd23, %r651;
	setp.le.u64 	%p46, %rd4, %rd23;
	@%p46 bra 	$L__BB33_72;
	xor.b32  	%r652, %r162, -2147483648;
	st.global.u32 	[%rd2+13312], %r652;
$L__BB33_72:
	add.s32 	%r653, %r2, 3584;
	cvt.u64.u32 	%rd24, %r653;
	setp.le.u64 	%p47, %rd4, %rd24;
	@%p47 bra 	$L__BB33_74;
	xor.b32  	%r654, %r163, -2147483648;
	st.global.u32 	[%rd2+14336], %r654;
$L__BB33_74:
	add.s32 	%r655, %r2, 3840;
	cvt.u64.u32 	%rd25, %r655;
	setp.le.u64 	%p48, %rd4, %rd25;
	@%p48 bra 	$L__BB33_76;
	xor.b32  	%r656, %r164, -2147483648;
	st.global.u32 	[%rd2+15360], %r656;
$L__BB33_76:
	or.b32  	%r657, %r2, 4096;
	cvt.u64.u32 	%rd26, %r657;
	setp.le.u64 	%p49, %rd4, %rd26;
	@%p49 bra 	$L__BB33_78;
	xor.b32  	%r658, %r165, -2147483648;
	st.global.u32 	[%rd2+16384], %r658;
$L__BB33_78:
	add.s32 	%r659, %r2, 4352;
	cvt.u64.u32 	%rd27, %r659;
	setp.le.u64 	%p50, %rd4, %rd27;
	@%p50 bra 	$L__BB33_80;
	xor.b32  	%r660, %r166, -2147483648;
	st.global.u32 	[%rd2+17408], %r660;
$L__BB33_80:
	add.s32 	%r661, %r2, 4608;
	cvt.u64.u32 	%rd28, %r661;
	setp.le.u64 	%p51, %rd4, %rd28;
	@%p51 bra 	$L__BB33_82;
	xor.b32  	%r662, %r167, -2147483648;
	st.global.u32 	[%rd2+18432], %r662;
$L__BB33_82:
	ret;
$L__BB33_83:
	shl.b32 	%r663, %r130, 2;
	mov.u32 	%r664, _ZZN3cub18CUB_300001_SM_10006detail10radix_sort31DeviceRadixSortSingleTileKernelINS1_5radix10policy_hubIiNS0_8NullTypeEyE10Policy1000ELNS0_9SortOrderE0EiS6_yNS1_21identity_decomposer_tEEEvPKT1_PSB_PKT2_PSF_T3_iiT4_E12temp_storage;
	add.s32 	%r665, %r664, %r663;
	st.shared.u32 	[%r665], %r741;
	shl.b32 	%r666, %r131, 2;
	add.s32 	%r667, %r664, %r666;
	st.shared.u32 	[%r667], %r740;
	shl.b32 	%r668, %r132, 2;
	add.s32 	%r669, %r664, %r668;
	st.shared.u32 	[%r669], %r739;
	shl.b32 	%r670, %r133, 2;
	add.s32 	%r671, %r664, %r670;
	st.shared.u32 	[%r671], %r738;
	shl.b32 	%r672, %r134, 2;
	add.s32 	%r673, %r664, %r672;
	st.shared.u32 	[%r673], %r737;
	shl.b32 	%r674, %r135, 2;
	add.s32 	%r675, %r664, %r674;
	st.shared.u32 	[%r675], %r736;
	shl.b32 	%r676, %r136, 2;
	add.s32 	%r677, %r664, %r676;
	st.shared.u32 	[%r677], %r735;
	shl.b32 	%r678, %r137, 2;
	add.s32 	%r679, %r664, %r678;
	st.shared.u32 	[%r679], %r734;
	shl.b32 	%r680, %r138, 2;
	add.s32 	%r681, %r664, %r680;
	st.shared.u32 	[%r681], %r733;
	shl.b32 	%r682, %r139, 2;
	add.s32 	%r683, %r664, %r682;
	st.shared.u32 	[%r683], %r732;
	shl.b32 	%r684, %r140, 2;
	add.s32 	%r685, %r664, %r684;
	st.shared.u32 	[%r685], %r731;
	shl.b32 	%r686, %r141, 2;
	add.s32 	%r687, %r664, %r686;
	st.shared.u32 	[%r687], %r730;
	shl.b32 	%r688, %r142, 2;
	add.s32 	%r689, %r664, %r688;
	st.shared.u32 	[%r689], %r729;
	shl.b32 	%r690, %r143, 2;
	add.s32 	%r691, %r664, %r690;
	st.shared.u32 	[%r691], %r728;
	shl.b32 	%r692, %r144, 2;
	add.s32 	%r693, %r664, %r692;
	st.shared.u32 	[%r693], %r727;
	shl.b32 	%r694, %r145, 2;
	add.s32 	%r695, %r664, %r694;
	st.shared.u32 	[%r695], %r726;
	shl.b32 	%r696, %r146, 2;
	add.s32 	%r697, %r664, %r696;
	st.shared.u32 	[%r697], %r725;
	shl.b32 	%r698, %r147, 2;
	add.s32 	%r699, %r664, %r698;
	st.shared.u32 	[%r699], %r724;
	shl.b32 	%r700, %r148, 2;
	add.s32 	%r701, %r664, %r700;
	st.shared.u32 	[%r701], %r723;
	bar.sync 	0;
	ld.shared.u32 	%r741, [%r46];
	ld.shared.u32 	%r740, [%r46+4];
	ld.shared.u32 	%r739, [%r46+8];
	ld.shared.u32 	%r738, [%r46+12];
	ld.shared.u32 	%r737, [%r46+16];
	ld.shared.u32 	%r736, [%r46+20];
	ld.shared.u32 	%r735, [%r46+24];
	ld.shared.u32 	%r734, [%r46+28];
	ld.shared.u32 	%r733, [%r46+32];
	ld.shared.u32 	%r732, [%r46+36];
	ld.shared.u32 	%r731, [%r46+40];
	ld.shared.u32 	%r730, [%r46+44];
	ld.shared.u32 	%r729, [%r46+48];
	ld.shared.u32 	%r728, [%r46+52];
	ld.shared.u32 	%r727, [%r46+56];
	ld.shared.u32 	%r726, [%r46+60];
	ld.shared.u32 	%r725, [%r46+64];
	ld.shared.u32 	%r724, [%r46+68];
	ld.shared.u32 	%r723, [%r46+72];
	bar.sync 	0;
	add.s32 	%r722, %r722, 6;
	add.s32 	%r721, %r721, -6;
	bra.uni 	$L__BB33_39;

}
	// .globl	_ZN3cub18CUB_300001_SM_10006detail10radix_sort30DeviceRadixSortHistogramKernelINS1_5radix10policy_hubIiNS0_8NullTypeEyE10Policy1000ELNS0_9SortOrderE0EiyNS1_21identity_decomposer_tEEEvPT2_PKT1_SB_iiT3_
.visible .entry _ZN3cub18CUB_300001_SM_10006detail10radix_sort30DeviceRadixSortHistogramKernelINS1_5radix10policy_hubIiNS0_8NullTypeEyE10Policy1000ELNS0_9SortOrderE0EiyNS1_21identity_decomposer_tEEEvPT2_PKT1_SB_iiT3_(
	.param .u64 .ptr .align 1 _ZN3cub18CUB_300001_SM_10006detail10radix_sort30DeviceRadixSortHistogramKernelINS1_5radix10policy_hubIiNS0_8NullTypeEyE10Policy1000ELNS0_9SortOrderE0EiyNS1_21identity_decomposer_tEEEvPT2_PKT1_SB_iiT3__param_0,
	.param .u64 .ptr .align 1 _ZN3cub18CUB_300001_SM_10006detail10radix_sort30DeviceRadixSortHistogramKernelINS1_5radix10policy_hubIiNS0_8NullTypeEyE10Policy1000ELNS0_9SortOrderE0EiyNS1_21identity_decomposer_tEEEvPT2_PKT1_SB_iiT3__param_1,
	.param .u64 _ZN3cub18CUB_300001_SM_10006detail10radix_sort30DeviceRadixSortHistogramKernelINS1_5radix10policy_hubIiNS0_8NullTypeEyE10Policy1000ELNS0_9SortOrderE0EiyNS1_21identity_decomposer_tEEEvPT2_PKT1_SB_iiT3__param_2,
	.param .u32 _ZN3cub18CUB_300001_SM_10006detail10radix_sort30DeviceRadixSortHistogramKernelINS1_5radix10policy_hubIiNS0_8NullTypeEyE10Policy1000ELNS0_9SortOrderE0EiyNS1_21identity_decomposer_tEEEvPT2_PKT1_SB_iiT3__param_3,
	.param .u32 _ZN3cub18CUB_300001_SM_10006detail10radix_sort30DeviceRadixSortHistogramKernelINS1_5radix10policy_hubIiNS0_8NullTypeEyE10Policy1000ELNS0_9SortOrderE0EiyNS1_21identity_decomposer_tEEEvPT2_PKT1_SB_iiT3__param_4,
	.param .align 1 .b8 _ZN3cub18CUB_300001_SM_10006detail10radix_sort30DeviceRadixSortHistogramKernelINS1_5radix10policy_hubIiNS0_8NullTypeEyE10Policy1000ELNS0_9SortOrderE0EiyNS1_21identity_decomposer_tEEEvPT2_PKT1_SB_iiT3__param_5[1]
)
.maxntid 128
{
	.reg .pred 	%p<91>;
	.reg .b32 	%r<486>;
	.reg .b64 	%rd<137>;
	// demoted variable
	.shared .align 4 .b8 _ZZN3cub18CUB_300001_SM_10006detail10radix_sort30DeviceRadixSortHistogramKernelINS1_5radix10policy_hubIiNS0_8NullTypeEyE10Policy1000ELNS0_9SortOrderE0EiyNS1_21identity_decomposer_tEEEvPT2_PKT1_SB_iiT3_E12temp_storage[4096];
	ld.param.u64 	%rd18, [_ZN3cub18CUB_300001_SM_10006detail10radix_sort30DeviceRadixSortHistogramKernelINS1_5radix10policy_hubIiNS0_8NullTypeEyE10Policy1000ELNS0_9SortOrderE0EiyNS1_21identity_decomposer_tEEEvPT2_PKT1_SB_iiT3__param_0];
	ld.param.u64 	%rd19, [_ZN3cub18CUB_300001_SM_10006detail10radix_sort30DeviceRadixSortHistogramKernelINS1_5radix10policy_hubIiNS0_8NullTypeEyE10Policy1000ELNS0_9SortOrderE0EiyNS1_21identity_decomposer_tEEEvPT2_PKT1_SB_iiT3__param_1];
	ld.param.u64 	%rd17, [_ZN3cub18CUB_300001_SM_10006detail10radix_sort30DeviceRadixSortHistogramKernelINS1_5radix10policy_hubIiNS0_8NullTypeEyE10Policy1000ELNS0_9SortOrderE0EiyNS1_21identity_decomposer_tEEEvPT2_PKT1_SB_iiT3__param_2];
	ld.param.u32 	%r174, [_ZN3cub18CUB_300001_SM_10006detail10radix_sort30DeviceRadixSortHistogramKernelINS1_5radix10policy_hubIiNS0_8NullTypeEyE10Policy1000ELNS0_9SortOrderE0EiyNS1_21identity_decomposer_tEEEvPT2_PKT1_SB_iiT3__param_3];
	ld.param.u32 	%r175, [_ZN3cub18CUB_300001_SM_10006detail10radix_sort30DeviceRadixSortHistogramKernelINS1_5radix10policy_hubIiNS0_8NullTypeEyE10Policy1000ELNS0_9SortOrderE0EiyNS1_21identity_decomposer_tEEEvPT2_PKT1_SB_iiT3__param_4];
	cvta.to.global.u64 	%rd1, %rd19;
	cvta.to.global.u64 	%rd2, %rd18;
	setp.eq.s64 	%p2, %rd17, 0;
	@%p2 bra 	$L__BB34_153;
	sub.s32 	%r176, %r175, %r174;
	add.s32 	%r177, %r176, 7;
	shr.s32 	%r178, %r177, 31;
	shr.u32 	%r179, %r178, 29;
	add.s32 	%r180, %r177, %r179;
	shr.s32 	%r181, %r180, 3;
	mov.u32 	%r182, %tid.x;
	setp.gt.u32 	%p3, %r182, 255;
	setp.lt.s32 	%p4, %r177, 8;
	mov.u32 	%r183, %ctaid.x;
	shl.b32 	%r184, %r183, 11;
	cvt.u64.u32 	%rd3, %r184;
	mov.u32 	%r185, %nctaid.x;
	shl.b32 	%r186, %r185, 11;
	cvt.u64.u32 	%rd4, %r186;
	add.s32 	%r1, %r181, -1;
	and.b32  	%r2, %r181, 15;
	and.b32  	%r3, %r181, 7;
	add.s32 	%r4, %r3, -1;
	and.b32  	%r5, %r181, 3;
	or.pred  	%p1, %p3, %p4;
	shl.b32 	%r187, %r182, 2;
	mov.u32 	%r188, _ZZN3cub18CUB_300001_SM_10006detail10radix_sort30DeviceRadixSortHistogramKernelINS1_5radix10policy_hubIiNS0_8NullTypeEyE10Policy1000ELNS0_9SortOrderE0EiyNS1_21identity_decomposer_tEEEvPT2_PKT1_SB_iiT3_E12temp_storage;
	add.s32 	%r6, %r188, %r187;
	and.b32  	%r7, %r181, 268435440;
	cvt.u64.u32 	%rd5, %r182;
	add.s32 	%r8, %r182, 128;
	add.s32 	%r9, %r182, 256;
	add.s32 	%r10, %r182, 384;
	add.s32 	%r11, %r182, 512;
	add.s32 	%r12, %r182, 640;
	add.s32 	%r13, %r182, 768;
	or.b32  	%r14, %r182, 1024;
	add.s32 	%r15, %r182, 1920;
	and.b32  	%r16, %r181, 268435448;
	and.b32  	%r17, %r181, 1;
	neg.s32 	%r18, %r7;
	add.s32 	%r19, %r6, 8192;
	add.s64 	%rd21, %rd17, -1;
	shr.u64 	%rd22, %rd21, 30;
	add.s64 	%rd23, %rd22, 1;
	min.u64 	%rd6, %rd23, %rd17;
	mov.b64 	%rd135, 0;
$L__BB34_2:
	@%p1 bra 	$L__BB34_30;
	setp.lt.u32 	%p5, %r1, 15;
	mov.b32 	%r439, 0;
	@%p5 bra 	$L__BB34_6;
	mov.u32 	%r436, %r19;
	mov.u32 	%r437, %r18;
$L__BB34_5:
	.pragma "nounroll";
	mov.b32 	%r190, 0;
	st.shared.u32 	[%r436+-8192], %r190;
	st.shared.u32 	[%r436+-7168], %r190;
	st.shared.u32 	[%r436+-6144], %r190;
	st.shared.u32 	[%r436+-5120], %r190;
	st.shared.u32 	[%r436+-4096], %r190;
	st.shared.u32 	[%r436+-3072], %r190;
	st.shared.u32 	[%r436+-2048], %r190;
	st.shared.u32 	[%r436+-1024], %r190;
	st.shared.u32 	[%r436], %r190;
	st.shared.u32 	[%r436+1024], %r190;
	st.shared.u32 	[%r436+2048], %r190;
	st.shared.u32 	[%r436+3072], %r190;
	st.shared.u32 	[%r436+4096], %r190;
	st.shared.u32 	[%r436+5120], %r190;
	st.shared.u32 	[%r436+6144], %r190;
	st.shared.u32 	[%r436+7168], %r190;
	add.s32 	%r437, %r437, 16;
	add.s32 	%r436, %r436, 16384;
	setp.ne.s32 	%p6, %r437, 0;
	mov.u32 	%r439, %r7;
	@%p6 bra 	$L__BB34_5;
$L__BB34_6:
	add.s32 	%r25, %r2, -1;
	setp.eq.s32 	%p7, %r2, 0;
	@%p7 bra 	$L__BB34_16;
	setp.lt.u32 	%p8, %r25, 7;
	@%p8 bra 	$L__BB34_9;
	shl.b32 	%r191, %r439, 10;
	add.s32 	%r192, %r6, %r191;
	mov.b32 	%r193, 0;
	st.shared.u32 	[%r192], %r193;
	st.shared.u32 	[%r192+1024], %r193;
	st.shared.u32 	[%r192+2048], %r193;
	st.shared.u32 	[%r192+3072], %r193;
	st.shared.u32 	[%r192+4096], %r193;
	st.shared.u32 	[%r192+5120], %r193;
	st.shared.u32 	[%r192+6144], %r193;
	st.shared.u32 	[%r192+7168], %r193;
	add.s32 	%r439, %r439, 8;
$L__BB34_9:
	setp.eq.s32 	%p9, %r3, 0;
	@%p9 bra 	$L__BB34_16;
	setp.lt.u32 	%p10, %r4, 3;
	@%p10 bra 	$L__BB34_12;
	shl.b32 	%r194, %r439, 10;
	add.s32 	%r195, %r6, %r194;
	mov.b32 	%r196, 0;
	st.shared.u32 	[%r195], %r196;
	st.shared.u32 	[%r195+1024], %r196;
	st.shared.u32 	[%r195+2048], %r196;
	st.shared.u32 	[%r195+3072], %r196;
	add.s32 	%r439, %r439, 4;
$L__BB34_12:
	setp.eq.s32 	%p11, %r5, 0;
	@%p11 bra 	$L__BB34_16;
	setp.eq.s32 	%p12, %r5, 1;
	shl.b32 	%r197, %r439, 10;
	add.s32 	%r30, %r6, %r197;
	mov.b32 	%r198, 0;
	st.shared.u32 	[%r30], %r198;
	@%p12 bra 	$L__BB34_16;
	setp.eq.s32 	%p13, %r5, 2;
	mov.b32 	%r199, 0;
	st.shared.u32 	[%r30+1024], %r199;
	@%p13 bra 	$L__BB34_16;
	mov.b32 	%r200, 0;
	st.shared.u32 	[%r30+2048], %r200;
$L__BB34_16:
	cvt.u32.u64 	%r201, %rd5;
	setp.gt.u32 	%p14, %r201, 127;
	@%p14 bra 	$L__BB34_30;
	setp.lt.u32 	%p15, %r1, 15;
	mov.b32 	%r443, 0;
	@%p15 bra 	$L__BB34_20;
	mov.b32 	%r441, 0;
$L__BB34_19:
	.pragma "nounroll";
	shl.b32 	%r204, %r441, 10;
	add.s32 	%r205, %r6, %r204;
	mov.b32 	%r206, 0;
	st.shared.u32 	[%r205+512], %r206;
	st.shared.u32 	[%r205+1536], %r206;
	st.shared.u32 	[%r205+2560], %r206;
	st.shared.u32 	[%r205+3584], %r206;
	st.shared.u32 	[%r205+4608], %r206;
	st.shared.u32 	[%r205+5632], %r206;
	st.shared.u32 	[%r205+6656], %r206;
	st.shared.u32 	[%r205+7680], %r206;
	st.shared.u32 	[%r205+8704], %r206;
	st.shared.u32 	[%r205+9728], %r206;
	st.shared.u32 	[%r205+10752], %r206;
	st.shared.u32 	[%r205+11776], %r206;
	st.shared.u32 	[%r205+12800], %r206;
	st.shared.u32 	[%r205+13824], %r206;
	st.shared.u32 	[%r205+14848], %r206;
	st.shared.u32 	[%r205+15872], %r206;
	add.s32 	%r441, %r441, 16;
	setp.ne.s32 	%p16, %r441, %r7;
	mov.u32 	%r443, %r7;
	@%p16 bra 	$L__BB34_19;
$L__BB34_20:
	setp.eq.s32 	%p17, %r2, 0;
	@%p17 bra 	$L__BB34_30;
	setp.lt.u32 	%p18, %r25, 7;
	@%p18 bra 	$L__BB34_23;
	shl.b32 	%r207, %r443, 10;
	add.s32 	%r208, %r6, %r207;
	mov.b32 	%r209, 0;
	st.shared.u32 	[%r208+512], %r209;
	st.shared.u32 	[%r208+1536], %r209;
	st.shared.u32 	[%r208+2560], %r209;
	st.shared.u32 	[%r208+3584], %r209;
	st.shared.u32 	[%r208+4608], %r209;
	st.shared.u32 	[%r208+5632], %r209;
	st.shared.u32 	[%r208+6656], %r209;
	st.shared.u32 	[%r208+7680], %r209;
	add.s32 	%r443, %r443, 8;
$L__BB34_23:
	setp.eq.s32 	%p19, %r3, 0;
	@%p19 bra 	$L__BB34_30;
	setp.lt.u32 	%p20, %r4, 3;
	@%p20 bra 	$L__BB34_26;
	shl.b32 	%r210, %r443, 10;
	add.s32 	%r211, %r6, %r210;
	mov.b32 	%r212, 0;
	st.shared.u32 	[%r211+512], %r212;
	st.shared.u32 	[%r211+1536], %r212;
	st.shared.u32 	[%r211+2560], %r212;
	st.shared.u32 	[%r211+3584], %r212;
	add.s32 	%r443, %r443, 4;
$L__BB34_26:
	setp.eq.s32 	%p21, %r5, 0;
	@%p21 bra 	$L__BB34_30;
	setp.eq.s32 	%p22, %r5, 1;
	shl.b32 	%r213, %r443, 10;
	add.s32 	%r38, %r6, %r213;
	mov.b32 	%r214, 0;
	st.shared.u32 	[%r38+512], %r214;
	@%p22 bra 	$L__BB34_30;
	setp.eq.s32 	%p23, %r5, 2;
	mov.b32 	%r215, 0;
	st.shared.u32 	[%r38+1536], %r215;
	@%p23 bra 	$L__BB34_30;
	mov.b32 	%r216, 0;
	st.shared.u32 	[%r38+2560], %r216;
$L__BB34_30:
	bar.sync 	0;
	bar.sync 	0;
	shl.b64 	%rd8, %rd135, 30;
	sub.s64 	%rd24, %rd17, %rd8;
	min.u64 	%rd9, %rd24, 1073741824;
	setp.le.u64 	%p24, %rd9, %rd3;
	@%p24 bra 	$L__BB34_70;
	mov.u64 	%rd136, %rd3;
$L__BB34_32:
	add.s64 	%rd11, %rd136, %rd8;
	sub.s64 	%rd12, %rd17, %rd11;
	setp.lt.u64 	%p25, %rd12, 2048;
	@%p25 bra 	$L__BB34_34;
	add.s64 	%rd27, %rd11, %rd5;
	shl.b64 	%rd28, %rd27, 2;
	add.s64 	%rd29, %rd1, %rd28;
	ld.global.u32 	%r475, [%rd29];
	ld.global.u32 	%r474, [%rd29+512];
	ld.global.u32 	%r473, [%rd29+1024];
	ld.global.u32 	%r472, [%rd29+1536];
	ld.global.u32 	%r471, [%rd29+2048];
	ld.global.u32 	%r470, [%rd29+2560];
	ld.global.u32 	%r469, [%rd29+3072];
	ld.global.u32 	%r468, [%rd29+3584];
	ld.global.u32 	%r467, [%rd29+4096];
	ld.global.u32 	%r466, [%rd29+4608];
	ld.global.u32 	%r465, [%rd29+5120];
	ld.global.u32 	%r464, [%rd29+5632];
	ld.global.u32 	%r463, [%rd29+6144];
	ld.global.u32 	%r462, [%rd29+6656];
	ld.global.u32 	%r461, [%rd29+7168];
	ld.global.u32 	%r460, [%rd29+7680];
	bra.uni 	$L__BB34_66;
$L__BB34_34:
	cvt.u32.u64 	%r218, %rd5;
	cvt.u32.u64 	%r55, %rd12;
	setp.ge.s32 	%p26, %r218, %r55;
	add.s64 	%rd25, %rd11, %rd5;
	shl.b64 	%rd26, %rd25, 2;
	add.s64 	%rd13, %rd1, %rd26;
	mov.b32 	%r475, 2147483647;
	@%p26 bra 	$L__BB34_36;
	ld.global.u32 	%r475, [%rd13];
$L__BB34_36:
	setp.ge.s32 	%p27, %r8, %r55;
	mov.b32 	%r474, 2147483647;
	@%p27 bra 	$L__BB34_38;
	ld.global.u32 	%r474, [%rd13+512];
$L__BB34_38:
	setp.ge.s32 	%p28, %r9, %r55;
	mov.b32 	%r473, 2147483647;
	@%p28 bra 	$L__BB34_40;
	ld.global.u32 	%r473, [%rd13+1024];
$L__BB34_40:
	setp.ge.s32 	%p29, %r10, %r55;
	mov.b32 	%r472, 2147483647;
	@%p29 bra 	$L__BB34_42;
	ld.global.u32 	%r472, [%rd13+1536];
$L__BB34_42:
	setp.ge.s32 	%p30, %r11, %r55;
	mov.b32 	%r471, 2147483647;
	@%p30 bra 	$L__BB34_44;
	ld.global.u32 	%r471, [%rd13+2048];
$L__BB34_44:
	setp.ge.s32 	%p31, %r12, %r55;
	mov.b32 	%r470, 2147483647;
	@%p31 bra 	$L__BB34_46;
	ld.global.u32 	%r470, [%rd13+2560];
$L__BB34_46:
	setp.ge.s32 	%p32, %r13, %r55;
	mov.b32 	%r469, 2147483647;
	@%p32 bra 	$L__BB34_48;
	ld.global.u32 	%r469, [%rd13+3072];
$L__BB34_48:
	mov.u32 	%r226, %tid.x;
	add.s32 	%r227, %r226, 896;
	setp.ge.s32 	%p33, %r227, %r55;
	mov.b32 	%r468, 2147483647;
	@%p33 bra 	$L__BB34_50;
	ld.global.u32 	%r468, [%rd13+3584];
$L__BB34_50:
	setp.ge.s32 	%p34, %r14, %r55;
	mov.b32 	%r467, 2147483647;
	@%p34 bra 	$L__BB34_52;
	ld.global.u32 	%r467, [%rd13+4096];
$L__BB34_52:
	add.s32 	%r231, %r226, 1152;
	setp.ge.s32 	%p35, %r231, %r55;
	mov.b32 	%r466, 2147483647;
	@%p35 bra 	$L__BB34_54;
	ld.global.u32 	%r466, [%rd13+4608];
$L__BB34_54:
	add.s32 	%r234, %r226, 1280;
	setp.ge.s32 	%p36, %r234, %r55;
	mov.b32 	%r465, 2147483647;
	@%p36 bra 	$L__BB34_56;
	ld.global.u32 	%r465, [%rd13+5120];
$L__BB34_56:
	add.s32 	%r237, %r226, 1408;
	setp.ge.s32 	%p37, %r237, %r55;
	mov.b32 	%r464, 2147483647;
	@%p37 bra 	$L__BB34_58;
	ld.global.u32 	%r464, [%rd13+5632];
$L__BB34_58:
	add.s32 	%r240, %r226, 1536;
	setp.ge.s32 	%p38, %r240, %r55;
	mov.b32 	%r463, 2147483647;
	@%p38 bra 	$L__BB34_60;
	ld.global.u32 	%r463, [%rd13+6144];
$L__BB34_60:
	add.s32 	%r243, %r226, 1664;
	setp.ge.s32 	%p39, %r243, %r55;
	mov.b32 	%r462, 2147483647;
	@%p39 bra 	$L__BB34_62;
	ld.global.u32 	%r462, [%rd13+6656];
$L__BB34_62:
	add.s32 	%r246, %r226, 1792;
	setp.ge.s32 	%p40, %r246, %r55;
	mov.b32 	%r461, 2147483647;
	@%p40 bra 	$L__BB34_64;
	ld.global.u32 	%r461, [%rd13+7168];
$L__BB34_64:
	setp.ge.s32 	%p41, %r15, %r55;
	mov.b32 	%r460, 2147483647;
	@%p41 bra 	$L__BB34_66;
	ld.global.u32 	%r460, [%rd13+7680];
$L__BB34_66:
	setp.le.s32 	%p42, %r175, %r174;
	@%p42 bra 	$L__BB34_69;
	xor.b32  	%r103, %r460, -2147483648;
	xor.b32  	%r104, %r461, -2147483648;
	xor.b32  	%r105, %r462, -2147483648;
	xor.b32  	%r106, %r463, -2147483648;
	xor.b32  	%r107, %r464, -2147483648;
	xor.b32  	%r108, %r465, -2147483648;
	xor.b32  	%r109, %r466, -2147483648;
	xor.b32  	%r110, %r467, -2147483648;
	xor.b32  	%r111, %r468, -2147483648;
	xor.b32  	%r112, %r469, -2147483648;
	xor.b32  	%r113, %r470, -2147483648;
	xor.b32  	%r114, %r471, -2147483648;
	xor.b32  	%r115, %r472, -2147483648;
	xor.b32  	%r116, %r473, -2147483648;
	xor.b32  	%r117, %r474, -2147483648;
	xor.b32  	%r118, %r475, -2147483648;
	mov.b32 	%r476, 0;
	mov.u32 	%r477, %r174;
$L__BB34_68:
	sub.s32 	%r249, %r175, %r477;
	shl.b32 	%r250, %r476, 10;
	mov.u32 	%r251, _ZZN3cub18CUB_300001_SM_10006detail10radix_sort30DeviceRadixSortHistogramKernelINS1_5radix10policy_hubIiNS0_8NullTypeEyE10Policy1000ELNS0_9SortOrderE0EiyNS1_21identity_decomposer_tEEEvPT2_PKT1_SB_iiT3_E12temp_storage;
	add.s32 	%r252, %r251, %r250;
	min.s32 	%r253, %r249, 8;
	mov.b32 	%r254, -1;
	shl.b32 	%r255, %r254, %r253;
	not.b32 	%r256, %r255;
	shr.u32 	%r257, %r118, %r477;
	and.b32  	%r258, %r257, %r256;
	shl.b32 	%r259, %r258, 2;
	add.s32 	%r260, %r252, %r259;
	atom.shared.add.u32 	%r261, [%r260], 1;
	shr.u32 	%r262, %r117, %r477;
	and.b32  	%r263, %r262, %r256;
	shl.b32 	%r264, %r263, 2;
	add.s32 	%r265, %r252, %r264;
	atom.shared.add.u32 	%r266, [%r265], 1;
	shr.u32 	%r267, %r116, %r477;
	and.b32  	%r268, %r267, %r256;
	shl.b32 	%r269, %r268, 2;
	add.s32 	%r270, %r252, %r269;
	atom.shared.add.u32 	%r271, [%r270], 1;
	shr.u32 	%r272, %r115, %r477;
	and.b32  	%r273, %r272, %r256;
	shl.b32 	%r274, %r273, 2;
	add.s32 	%r275, %r252, %r274;
	atom.shared.add.u32 	%r276, [%r275], 1;
	shr.u32 	%r277, %r114, %r477;
	and.b32  	%r278, %r277, %r256;
	shl.b32 	%r279, %r278, 2;
	add.s32 	%r280, %r252, %r279;
	atom.shared.add.u32 	%r281, [%r280], 1;
	shr.u32 	%r282, %r113, %r477;
	and.b32  	%r283, %r282, %r256;
	shl.b32 	%r284, %r283, 2;
	add.s32 	%r285, %r252, %r284;
	atom.shared.add.u32 	%r286, [%r285], 1;
	shr.u32 	%r287, %r112, %r477;
	and.b32  	%r288, %r287, %r256;
	shl.b32 	%r289, %r288, 2;
	add.s32 	%r290, %r252, %r289;
	atom.shared.add.u32 	%r291, [%r290], 1;
	shr.u32 	%r292, %r111, %r477;
	and.b32  	%r293, %r292, %r256;
	shl.b32 	%r294, %r293, 2;
	add.s32 	%r295, %r252, %r294;
	atom.shared.add.u32 	%r296, [%r295], 1;
	shr.u32 	%r297, %r110, %r477;
	and.b32  	%r298, %r297, %r256;
	shl.b32 	%r299, %r298, 2;
	add.s32 	%r300, %r252, %r299;
	atom.shared.add.u32 	%r301, [%r300], 1;
	shr.u32 	%r302, %r109, %r477;
	and.b32  	%r303, %r302, %r256;
	shl.b32 	%r304, %r303, 2;
	add.s32 	%r305, %r252, %r304;
	atom.shared.add.u32 	%r306, [%r305], 1;
	shr.u32 	%r307, %r108, %r477;
	and.b32  	%r308, %r307, %r256;
	shl.b32 	%r309, %r308, 2;
	add.s32 	%r310, %r252, %r309;
	atom.shared.add.u32 	%r311, [%r310], 1;
	shr.u32 	%r312, %r107, %r477;
	and.b32  	%r313, %r312, %r256;
	shl.b32 	%r314, %r313, 2;
	add.s32 	%r315, %r252, %r314;
	atom.shared.add.u32 	%r316, [%r315], 1;
	shr.u32 	%r317, %r106, %r477;
	and.b32  	%r318, %r317, %r256;
	shl.b32 	%r319, %r318, 2;
	add.s32 	%r320, %r252, %r319;
	atom.shared.add.u32 	%r321, [%r320], 1;
	shr.u32 	%r322, %r105, %r477;
	and.b32  	%r323, %r322, %r256;
	shl.b32 	%r324, %r323, 2;
	add.s32 	%r325, %r252, %r324;
	atom.shared.add.u32 	%r326, [%r325], 1;
	shr.u32 	%r327, %r104, %r477;
	and.b32  	%r328, %r327, %r256;
	shl.b32 	%r329, %r328, 2;
	add.s32 	%r330, %r252, %r329;
	atom.shared.add.u32 	%r331, [%r330], 1;
	shr.u32 	%r332, %r103, %r477;
	and.b32  	%r333, %r332, %r256;
	shl.b32 	%r334, %r333, 2;
	add.s32 	%r335, %r252, %r334;
	atom.shared.add.u32 	%r336, [%r335], 1;
	add.s32 	%r477, %r477, 8;
	add.s32 	%r476, %r476, 1;
	setp.lt.s32 	%p43, %r477, %r175;
	@%p43 bra 	$L__BB34_68;
$L__BB34_69:
	add.s64 	%rd136, %rd136, %rd4;
	setp.lt.u64 	%p44, %rd136, %rd9;
	@%p44 bra 	$L__BB34_32;
$L__BB34_70:
	bar.sync 	0;
	@%p1 bra 	$L__BB34_152;
	setp.lt.u32 	%p45, %r1, 7;
	mov.b32 	%r480, 0;
	@%p45 bra 	$L__BB34_90;
	mov.b32 	%r478, 0;
$L__BB34_73:
	.pragma "nounroll";
	shl.b32 	%r339, %r478, 10;
	add.s32 	%r124, %r6, %r339;
	ld.shared.u32 	%r125, [%r124];
	setp.eq.s32 	%p46, %r125, 0;
	@%p46 bra 	$L__BB34_75;
	cvt.u32.u64 	%r340, %rd5;
	shl.b32 	%r341, %r478, 8;
	add.s32 	%r342, %r341, %r340;
	mul.wide.u32 	%rd30, %r342, 8;
	add.s64 	%rd31, %rd2, %rd30;
	cvt.u64.u32 	%rd32, %r125;
	atom.global.add.u64 	%rd33, [%rd31], %rd32;
$L__BB34_75:
	ld.shared.u32 	%r126, [%r124+1024];
	setp.eq.s32 	%p47, %r126, 0;
	@%p47 bra 	$L__BB34_77;
	cvt.u32.u64 	%r343, %rd5;
	shl.b32 	%r344, %r478, 8;
	add.s32 	%r345, %r344, %r343;
	add.s32 	%r346, %r345, 256;
	mul.wide.u32 	%rd34, %r346, 8;
	add.s64 	%rd35, %rd2, %rd34;
	cvt.u64.u32 	%rd36, %r126;
	atom.global.add.u64 	%rd37, [%rd35], %rd36;
$L__BB34_77:
	ld.shared.u32 	%r127, [%r124+2048];
	setp.eq.s32 	%p48, %r127, 0;
	@%p48 bra 	$L__BB34_79;
	cvt.u32.u64 	%r347, %rd5;
	shl.b32 	%r348, %r478, 8;
	add.s32 	%r349, %r348, %r347;
	add.s32 	%r350, %r349, 512;
	mul.wide.u32 	%rd38, %r350, 8;
	add.s64 	%rd39, %rd2, %rd38;
	cvt.u64.u32 	%rd40, %r127;
	atom.global.add.u64 	%rd41, [%rd39], %rd40;
$L__BB34_79:
	ld.shared.u32 	%r128, [%r124+3072];
	setp.eq.s32 	%p49, %r128, 0;
	@%p49 bra 	$L__BB34_81;
	cvt.u32.u64 	%r351, %rd5;
	shl.b32 	%r352, %r478, 8;
	add.s32 	%r353, %r352, %r351;
	add.s32 	%r354, %r353, 768;
	mul.wide.u32 	%rd42, %r354, 8;
	add.s64 	%rd43, %rd2, %rd42;
	cvt.u64.u32 	%rd44, %r128;
	atom.global.add.u64 	%rd45, [%rd43], %rd44;
$L__BB34_81:
	ld.shared.u32 	%r129, [%r124+4096];
	setp.eq.s32 	%p50, %r129, 0;
	@%p50 bra 	$L__BB34_83;
	cvt.u32.u64 	%r355, %rd5;
	shl.b32 	%r356, %r478, 8;
	add.s32 	%r357, %r356, %r355;
	add.s32 	%r358, %r357, 1024;
	mul.wide.u32 	%rd46, %r358, 8;
	add.s64 	%rd47, %rd2, %rd46;
	cvt.u64.u32 	%rd48, %r129;
	atom.global.add.u64 	%rd49, [%rd47], %rd48;
$L__BB34_83:
	ld.shared.u32 	%r130, [%r124+5120];
	setp.eq.s32 	%p51, %r130, 0;
	@%p51 bra 	$L__BB34_85;
	cvt.u32.u64 	%r359, %rd5;
	shl.b32 	%r360, %r478, 8;
	add.s32 	%r361, %r360, %r359;
	add.s32 	%r362, %r361, 1280;
	mul.wide.u32 	%rd50, %r362, 8;
	add.s64 	%rd51, %rd2, %rd50;
	cvt.u64.u32 	%rd52, %r130;
	atom.global.add.u64 	%rd53, [%rd51], %rd52;
$L__BB34_85:
	ld.shared.u32 	%r131, [%r124+6144];
	setp.eq.s32 	%p52, %r131, 0;
	@%p52 bra 	$L__BB34_87;
	cvt.u32.u64 	%r363, %rd5;
	shl.b32 	%r364, %r478, 8;
	add.s32 	%r365, %r364, %r363;
	add.s32 	%r366, %r365, 1536;
	mul.wide.u32 	%rd54, %r366, 8;
	add.s64 	%rd55, %rd2, %rd54;
	cvt.u64.u32 	%rd56, %r131;
	atom.global.add.u64 	%rd57, [%rd55], %rd56;
$L__BB34_87:
	ld.shared.u32 	%r132, [%r124+7168];
	setp.eq.s32 	%p53, %r132, 0;
	@%p53 bra 	$L__BB34_89;
	cvt.u32.u64 	%r367, %rd5;
	shl.b32 	%r368, %r478, 8;
	add.s32 	%r369, %r368, %r367;
	add.s32 	%r370, %r369, 1792;
	mul.wide.u32 	%rd58, %r370, 8;
	add.s64 	%rd59, %rd2, %rd58;
	cvt.u64.u32 	%rd60, %r132;
	atom.global.add.u64 	%rd61, [%rd59], %rd60;
$L__BB34_89:
	add.s32 	%r478, %r478, 8;
	setp.ne.s32 	%p54, %r478, %r16;
	mov.u32 	%r480, %r16;
	@%p54 bra 	$L__BB34_73;
$L__BB34_90:
	add.s32 	%r135, %r5, -1;
	setp.eq.s32 	%p55, %r3, 0;
	@%p55 bra 	$L__BB34_111;
	setp.lt.u32 	%p56, %r4, 3;
	@%p56 bra 	$L__BB34_101;
	shl.b32 	%r371, %r480, 10;
	add.s32 	%r136, %r6, %r371;
	ld.shared.u32 	%r137, [%r136];
	setp.eq.s32 	%p57, %r137, 0;
	@%p57 bra 	$L__BB34_94;
	cvt.u32.u64 	%r372, %rd5;
	shl.b32 	%r373, %r480, 8;
	add.s32 	%r374, %r373, %r372;
	mul.wide.u32 	%rd62, %r374, 8;
	add.s64 	%rd63, %rd2, %rd62;
	cvt.u64.u32 	%rd64, %r137;
	atom.global.add.u64 	%rd65, [%rd63], %rd64;
$L__BB34_94:
	ld.shared.u32 	%r138, [%r136+1024];
	setp.eq.s32 	%p58, %r138, 0;
	@%p58 bra 	$L__BB34_96;
	cvt.u32.u64 	%r375, %rd5;
	shl.b32 	%r376, %r480, 8;
	add.s32 	%r377, %r376, %r375;
	add.s32 	%r378, %r377, 256;
	mul.wide.u32 	%rd66, %r378, 8;
	add.s64 	%rd67, %rd2, %rd66;
	cvt.u64.u32 	%rd68, %r138;
	atom.global.add.u64 	%rd69, [%rd67], %rd68;
$L__BB34_96:
	ld.shared.u32 	%r139, [%r136+2048];
	setp.eq.s32 	%p59, %r139, 0;
	@%p59 bra 	$L__BB34_98;
	cvt.u32.u64 	%r379, %rd5;
	shl.b32 	%r380, %r480, 8;
	add.s32 	%r381, %r380, %r379;
	add.s32 	%r382, %r381, 512;
	mul.wide.u32 	%rd70, %r382, 8;
	add.s64 	%rd71, %rd2, %rd70;
	cvt.u64.u32 	%rd72, %r139;
	atom.global.add.u64 	%rd73, [%rd71], %rd72;
$L__BB34_98:
	ld.shared.u32 	%r140, [%r136+3072];
	setp.eq.s32 	%p60, %r140, 0;
	@%p60 bra 	$L__BB34_100;
	cvt.u32.u64 	%r383, %rd5;
	shl.b32 	%r384, %r480, 8;
	add.s32 	%r385, %r384, %r383;
	add.s32 	%r386, %r385, 768;
	mul.wide.u32 	%rd74, %r386, 8;
	add.s64 	%rd75, %rd2, %rd74;
	cvt.u64.u32 	%rd76, %r140;
	atom.global.add.u64 	%rd77, [%rd75], %rd76;
$L__BB34_100:
	add.s32 	%r480, %r480, 4;
$L__BB34_101:
	setp.eq.s32 	%p61, %r5, 0;
	@%p61 bra 	$L__BB34_111;
	setp.eq.s32 	%p62, %r135, 0;
	@%p62 bra 	$L__BB34_108;
	shl.b32 	%r387, %r480, 10;
	add.s32 	%r143, %r6, %r387;
	ld.shared.u32 	%r144, [%r143];
	setp.eq.s32 	%p63, %r144, 0;
	@%p63 bra 	$L__BB34_105;
	cvt.u32.u64 	%r388, %rd5;
	shl.b32 	%r389, %r480, 8;
	add.s32 	%r390, %r389, %r388;
	mul.wide.u32 	%rd78, %r390, 8;
	add.s64 	%rd79, %rd2, %rd78;
	cvt.u64.u32 	%rd80, %r144;
	atom.global.add.u64 	%rd81, [%rd79], %rd80;
$L__BB34_105:
	ld.shared.u32 	%r145, [%r143+1024];
	setp.eq.s32 	%p64, %r145, 0;
	@%p64 bra 	$L__BB34_107;
	cvt.u32.u64 	%r391, %rd5;
	shl.b32 	%r392, %r480, 8;
	add.s32 	%r393, %r392, %r391;
	add.s32 	%r394, %r393, 256;
	mul.wide.u32 	%rd82, %r394, 8;
	add.s64 	%rd83, %rd2, %rd82;
	cvt.u64.u32 	%rd84, %r145;
	atom.global.add.u64 	%rd85, [%rd83], %rd84;
$L__BB34_107:
	add.s32 	%r480, %r480, 2;
$L__BB34_108:
	setp.eq.s32 	%p65, %r17, 0;
	@%p65 bra 	$L__BB34_111;
	shl.b32 	%r395, %r480, 10;
	add.s32 	%r396, %r6, %r395;
	ld.shared.u32 	%r148, [%r396];
	setp.eq.s32 	%p66, %r148, 0;
	@%p66 bra 	$L__BB34_111;
	cvt.u32.u64 	%r397, %rd5;
	shl.b32 	%r398, %r480, 8;
	add.s32 	%r399, %r398, %r397;
	mul.wide.u32 	%rd86, %r399, 8;
	add.s64 	%rd87, %rd2, %rd86;
	cvt.u64.u32 	%rd88, %r148;
	atom.global.add.u64 	%rd89, [%rd87], %rd88;
$L__BB34_111:
	cvt.u32.u64 	%r400, %rd5;
	setp.gt.u32 	%p67, %r400, 127;
	@%p67 bra 	$L__BB34_152;
	setp.lt.u32 	%p68, %r1, 7;
	mov.b32 	%r484, 0;
	@%p68 bra 	$L__BB34_131;
	mov.b32 	%r482, 0;
$L__BB34_114:
	.pragma "nounroll";
	shl.b32 	%r404, %r482, 10;
	add.s32 	%r150, %r6, %r404;
	ld.shared.u32 	%r151, [%r150+512];
	setp.eq.s32 	%p69, %r151, 0;
	shl.b32 	%r405, %r482, 8;
	add.s32 	%r406, %r405, %r400;
	mul.wide.u32 	%rd90, %r406, 8;
	add.s64 	%rd15, %rd2, %rd90;
	@%p69 bra 	$L__BB34_116;
	cvt.u64.u32 	%rd91, %r151;
	atom.global.add.u64 	%rd92, [%rd15+1024], %rd91;
$L__BB34_116:
	ld.shared.u32 	%r152, [%r150+1536];
	setp.eq.s32 	%p70, %r152, 0;
	@%p70 bra 	$L__BB34_118;
	cvt.u64.u32 	%rd93, %r152;
	atom.global.add.u64 	%rd94, [%rd15+3072], %rd93;
$L__BB34_118:
	ld.shared.u32 	%r153, [%r150+2560];
	setp.eq.s32 	%p71, %r153, 0;
	@%p71 bra 	$L__BB34_120;
	cvt.u64.u32 	%rd95, %r153;
	atom.global.add.u64 	%rd96, [%rd15+5120], %rd95;
$L__BB34_120:
	ld.shared.u32 	%r154, [%r150+3584];
	setp.eq.s32 	%p72, %r154, 0;
	@%p72 bra 	$L__BB34_122;
	cvt.u64.u32 	%rd97, %r154;
	atom.global.add.u64 	%rd98, [%rd15+7168], %rd97;
$L__BB34_122:
	ld.shared.u32 	%r155, [%r150+4608];
	setp.eq.s32 	%p73, %r155, 0;
	@%p73 bra 	$L__BB34_124;
	cvt.u64.u32 	%rd99, %r155;
	atom.global.add.u64 	%rd100, [%rd15+9216], %rd99;
$L__BB34_124:
	ld.shared.u32 	%r156, [%r150+5632];
	setp.eq.s32 	%p74, %r156, 0;
	@%p74 bra 	$L__BB34_126;
	cvt.u64.u32 	%rd101, %r156;
	atom.global.add.u64 	%rd102, [%rd15+11264], %rd101;
$L__BB34_126:
	ld.shared.u32 	%r157, [%r150+6656];
	setp.eq.s32 	%p75, %r157, 0;
	@%p75 bra 	$L__BB34_128;
	cvt.u64.u32 	%rd103, %r157;
	atom.global.add.u64 	%rd104, [%rd15+13312], %rd103;
$L__BB34_128:
	ld.shared.u32 	%r158, [%r150+7680];
	setp.eq.s32 	%p76, %r158, 0;
	@%p76 bra 	$L__BB34_130;
	cvt.u64.u32 	%rd105, %r158;
	atom.global.add.u64 	%rd106, [%rd15+15360], %rd105;
$L__BB34_130:
	add.s32 	%r482, %r482, 8;
	setp.ne.s32 	%p77, %r482, %r16;
	mov.u32 	%r484, %r16;
	@%p77 bra 	$L__BB34_114;
$L__BB34_131:
	setp.eq.s32 	%p78, %r3, 0;
	@%p78 bra 	$L__BB34_152;
	setp.lt.u32 	%p79, %r4, 3;
	@%p79 bra 	$L__BB34_142;
	shl.b32 	%r407, %r484, 10;
	add.s32 	%r161, %r6, %r407;
	ld.shared.u32 	%r162, [%r161+512];
	setp.eq.s32 	%p80, %r162, 0;
	@%p80 bra 	$L__BB34_135;
	shl.b32 	%r409, %r484, 8;
	add.s32 	%r410, %r409, %r400;
	mul.wide.u32 	%rd107, %r410, 8;
	add.s64 	%rd108, %rd2, %rd107;
	cvt.u64.u32 	%rd109, %r162;
	atom.global.add.u64 	%rd110, [%rd108+1024], %rd109;
$L__BB34_135:
	ld.shared.u32 	%r163, [%r161+1536];
	setp.eq.s32 	%p81, %r163, 0;
	@%p81 bra 	$L__BB34_137;
	shl.b32 	%r412, %r484, 8;
	add.s32 	%r413, %r412, %r400;
	add.s32 	%r414, %r413, 256;
	mul.wide.u32 	%rd111, %r414, 8;
	add.s64 	%rd112, %rd2, %rd111;
	cvt.u64.u32 	%rd113, %r163;
	atom.global.add.u64 	%rd114, [%rd112+1024], %rd113;
$L__BB34_137:
	ld.shared.u32 	%r164, [%r161+2560];
	setp.eq.s32 	%p82, %r164, 0;
	@%p82 bra 	$L__BB34_139;
	shl.b32 	%r416, %r484, 8;
	add.s32 	%r417, %r416, %r400;
	add.s32 	%r418, %r417, 512;
	mul.wide.u32 	%rd115, %r418, 8;
	add.s64 	%rd116, %rd2, %rd115;
	cvt.u64.u32 	%rd117, %r164;
	atom.global.add.u64 	%rd118, [%rd116+1024], %rd117;
$L__BB34_139:
	ld.shared.u32 	%r165, [%r161+3584];
	setp.eq.s32 	%p83, %r165, 0;
	@%p83 bra 	$L__BB34_141;
	shl.b32 	%r420, %r484, 8;
	add.s32 	%r421, %r420, %r400;
	add.s32 	%r422, %r421, 768;
	mul.wide.u32 	%rd119, %r422, 8;
	add.s64 	%rd120, %rd2, %rd119;
	cvt.u64.u32 	%rd121, %r165;
	atom.global.add.u64 	%rd122, [%rd120+1024], %rd121;
$L__BB34_141:
	add.s32 	%r484, %r484, 4;
$L__BB34_142:
	setp.eq.s32 	%p84, %r5, 0;
	@%p84 bra 	$L__BB34_152;
	setp.eq.s32 	%p85, %r135, 0;
	@%p85 bra 	$L__BB34_149;
	shl.b32 	%r423, %r484, 10;
	add.s32 	%r168, %r6, %r423;
	ld.shared.u32 	%r169, [%r168+512];
	setp.eq.s32 	%p86, %r169, 0;
	@%p86 bra 	$L__BB34_146;
	shl.b32 	%r425, %r484, 8;
	add.s32 	%r426, %r425, %r400;
	mul.wide.u32 	%rd123, %r426, 8;
	add.s64 	%rd124, %rd2, %rd123;
	cvt.u64.u32 	%rd125, %r169;
	atom.global.add.u64 	%rd126, [%rd124+1024], %rd125;
$L__BB34_146:
	ld.shared.u32 	%r170, [%r168+1536];
	setp.eq.s32 	%p87, %r170, 0;
	@%p87 bra 	$L__BB34_148;
	shl.b32 	%r428, %r484, 8;
	add.s32 	%r429, %r428, %r400;
	add.s32 	%r430, %r429, 256;
	mul.wide.u32 	%rd127, %r430, 8;
	add.s64 	%rd128, %rd2, %rd127;
	cvt.u64.u32 	%rd129, %r170;
	atom.global.add.u64 	%rd130, [%rd128+1024], %rd129;
$L__BB34_148:
	add.s32 	%r484, %r484, 2;
$L__BB34_149:
	setp.eq.s32 	%p88, %r17, 0;
	@%p88 bra 	$L__BB34_152;
	shl.b32 	%r431, %r484, 10;
	add.s32 	%r432, %r6, %r431;
	ld.shared.u32 	%r173, [%r432+512];
	setp.eq.s32 	%p89, %r173, 0;
	@%p89 bra 	$L__BB34_152;
	shl.b32 	%r434, %r484, 8;
	add.s32 	%r435, %r434, %r400;
	mul.wide.u32 	%rd131, %r435, 8;
	add.s64 	%rd132, %rd2, %rd131;
	cvt.u64.u32 	%rd133, %r173;
	atom.global.add.u64 	%rd134, [%rd132+1024], %rd133;
$L__BB34_152:
	bar.sync 	0;
	add.s64 	%rd135, %rd135, 1;
	setp.ne.s64 	%p90, %rd135, %rd6;
	@%p90 bra 	$L__BB34_2;
$L__BB34_153:
	ret;

}
	// .globl	_ZN3cub18CUB_300001_SM_10006detail10radix_sort33DeviceRadixSortExclusiveSumKernelINS1_5radix10policy_hubIiNS0_8NullTypeEyE10Policy1000EyEEvPT0_
.visible .entry _ZN3cub18CUB_300001_SM_10006detail10radix_sort33DeviceRadixSortExclusiveSumKernelINS1_5radix10policy_hubIiNS0_8NullTypeEyE10Policy1000EyEEvPT0_(
	.param .u64 .ptr .align 1 _ZN3cub18CUB_300001_SM_10006detail10radix_sort33DeviceRadixSortExclusiveSumKernelINS1_5radix10policy_hubIiNS0_8NullTypeEyE10Policy1000EyEEvPT0__param_0
)
{
	.reg .pred 	%p<4>;
	.reg .b32 	%r<28>;
	.reg .b64 	%rd<54>;
	// demoted variable
	.shared .align 16 .b8 _ZZN3cub18CUB_300001_SM_10006detail10radix_sort33DeviceRadixSortExclusiveSumKernelINS1_5radix10policy_hubIiNS0_8NullTypeEyE10Policy1000EyEEvPT0_E12temp_storage[2336];
	ld.param.u64 	%rd5, [_ZN3cub18CUB_300001_SM_10006detail10radix_sort33DeviceRadixSortExclusiveSumKernelINS1_5radix10policy_hubIiNS0_8NullTypeEyE10Policy1000EyEEvPT0__param_0];
	cvta.to.global.u64 	%rd6, %rd5;
	mov.u32 	%r3, %ctaid.x;
	shl.b32 	%r4, %r3, 8;
	mov.u32 	%r1, %tid.x;
	setp.gt.u32 	%p1, %r1, 255;
	add.s32 	%r5, %r4, %r1;
	mul.wide.s32 	%rd7, %r5, 8;
	add.s64 	%rd1, %rd6, %rd7;
	@%p1 bra 	$L__BB35_2;
	ld.global.u64 	%rd53, [%rd1];
$L__BB35_2:
	shr.u32 	%r6, %r1, 3;
	add.s32 	%r7, %r6, %r1;
	shl.b32 	%r8, %r7, 3;
	mov.u32 	%r9, _ZZN3cub18CUB_300001_SM_10006detail10radix_sort33DeviceRadixSortExclusiveSumKernelINS1_5radix10policy_hubIiNS0_8NullTypeEyE10Policy1000EyEEvPT0_E12temp_storage;
	add.s32 	%r10, %r9, %r8;
	add.s32 	%r2, %r10, 16;
	st.shared.u64 	[%r10+16], %rd53;
	bar.sync 	0;
	setp.gt.u32 	%p2, %r1, 31;
	@%p2 bra 	$L__BB35_4;
	mad.lo.s32 	%r27, %r1, 72, %r9;
	ld.shared.u64 	%rd23, [%r27+16];
	ld.shared.u64 	%rd24, [%r27+24];
	ld.shared.u64 	%rd25, [%r27+32];
	ld.shared.u64 	%rd26, [%r27+40];
	ld.shared.u64 	%rd27, [%r27+48];
	ld.shared.u64 	%rd28, [%r27+56];
	ld.shared.u64 	%rd29, [%r27+64];
	ld.shared.u64 	%rd30, [%r27+72];
	add.s64 	%rd31, %rd24, %rd23;
	add.s64 	%rd32, %rd31, %rd25;
	add.s64 	%rd33, %rd32, %rd26;
	add.s64 	%rd34, %rd33, %rd27;
	add.s64 	%rd35, %rd34, %rd28;
	add.s64 	%rd36, %rd35, %rd29;
	add.s64 	%rd10, %rd36, %rd30;
	mov.b32 	%r11, 1;
	mov.b32 	%r24, 0;
	mov.b32 	%r25, -1;
	// begin inline asm
	{  .reg .u64 r0;  .reg .u32 lo;  .reg .u32 hi;  .reg .pred p;  mov.b64 {lo, hi}, %rd10;  shfl.sync.up.b32 lo|p, lo, %r11, %r24, %r25;  shfl.sync.up.b32 hi|p, hi, %r11, %r24, %r25;  mov.b64 r0, {lo, hi};  @p add.u64 r0, r0, %rd10;  mov.u64 %rd8, r0;}
	// end inline asm
	mov.b32 	%r14, 2;
	// begin inline asm
	{  .reg .u64 r0;  .reg .u32 lo;  .reg .u32 hi;  .reg .pred p;  mov.b64 {lo, hi}, %rd8;  shfl.sync.up.b32 lo|p, lo, %r14, %r24, %r25;  shfl.sync.up.b32 hi|p, hi, %r14, %r24, %r25;  mov.b64 r0, {lo, hi};  @p add.u64 r0, r0, %rd8;  mov.u64 %rd11, r0;}
	// end inline asm
	mov.b32 	%r17, 4;
	// begin inline asm
	{  .reg .u64 r0;  .reg .u32 lo;  .reg .u32 hi;  .reg .pred p;  mov.b64 {lo, hi}, %rd11;  shfl.sync.up.b32 lo|p, lo, %r17, %r24, %r25;  shfl.sync.up.b32 hi|p, hi, %r17, %r24, %r25;  mov.b64 r0, {lo, hi};  @p add.u64 r0, r0, %rd11;  mov.u64 %rd14, r0;}
	// end inline asm
	mov.b32 	%r20, 8;
	// begin inline asm
	{  .reg .u64 r0;  .reg .u32 lo;  .reg .u32 hi;  .reg .pred p;  mov.b64 {lo, hi}, %rd14;  shfl.sync.up.b32 lo|p, lo, %r20, %r24, %r25;  shfl.sync.up.b32 hi|p, hi, %r20, %r24, %r25;  mov.b64 r0, {lo, hi};  @p add.u64 r0, r0, %rd14;  mov.u64 %rd17, r0;}
	// end inline asm
	mov.b32 	%r23, 16;
	// begin inline asm
	{  .reg .u64 r0;  .reg .u32 lo;  .reg .u32 hi;  .reg .pred p;  mov.b64 {lo, hi}, %rd17;  shfl.sync.up.b32 lo|p, lo, %r23, %r24, %r25;  shfl.sync.up.b32 hi|p, hi, %r23, %r24, %r25;  mov.b64 r0, {lo, hi};  @p add.u64 r0, r0, %rd17;  mov.u64 %rd20, r0;}
	// end inline asm
	sub.s64 	%rd37, %rd20, %rd10;
	ld.shared.u64 	%rd38, [%r27+16];
	ld.shared.u64 	%rd39, [%r27+24];
	ld.shared.u64 	%rd40, [%r27+32];
	ld.shared.u64 	%rd41, [%r27+40];
	ld.shared.u64 	%rd42, [%r27+48];
	ld.shared.u64 	%rd43, [%r27+56];
	ld.shared.u64 	%rd44, [%r27+64];
	add.s64 	%rd45, %rd38, %rd37;
	add.s64 	%rd46, %rd39, %rd45;
	add.s64 	%rd47, %rd40, %rd46;
	add.s64 	%rd48, %rd41, %rd47;
	add.s64 	%rd49, %rd42, %rd48;
	add.s64 	%rd50, %rd43, %rd49;
	add.s64 	%rd51, %rd44, %rd50;
	st.shared.u64 	[%r27+16], %rd37;
	st.shared.u64 	[%r27+24], %rd45;
	st.shared.u64 	[%r27+32], %rd46;
	st.shared.u64 	[%r27+40], %rd47;
	st.shared.u64 	[%r27+48], %rd48;
	st.shared.u64 	[%r27+56], %rd49;
	st.shared.u64 	[%r27+64], %rd50;
	st.shared.u64 	[%r27+72], %rd51;
$L__BB35_4:
	setp.gt.u32 	%p3, %r1, 255;
	bar.sync 	0;
	@%p3 bra 	$L__BB35_6;
	ld.shared.u64 	%rd52, [%r2];
	st.global.u64 	[%rd1], %rd52;
$L__BB35_6:
	ret;

}
	// .globl	_ZN3cub18CUB_300001_SM_10006detail10radix_sort29DeviceRadixSortOnesweepKernelINS1_5radix10policy_hubIiNS0_8NullTypeEyE10Policy1000ELNS0_9SortOrderE0EiS6_yiiNS1_21identity_decomposer_tEEEvPT5_SC_PT3_PKSD_PT1_PKSH_PT2_PKSL_T4_iiT6_
.visible .entry _ZN3cub18CUB_300001_SM_10006detail10radix_sort29DeviceRadixSortOnesweepKernelINS1_5radix10policy_hubIiNS0_8NullTypeEyE10Policy1000ELNS0_9SortOrderE0EiS6_yiiNS1_21identity_decomposer_tEEEvPT5_SC_PT3_PKSD_PT1_PKSH_PT2_PKSL_T4_iiT6_(
	.param .u64 .ptr .align 1 _ZN3cub18CUB_300001_SM_10006detail10radix_sort29DeviceRadixSortOnesweepKernelINS1_5radix10policy_hubIiNS0_8NullTypeEyE10Policy1000ELNS0_9SortOrderE0EiS6_yiiNS1_21identity_decomposer_tEEEvPT5_SC_PT3_PKSD_PT1_PKSH_PT2_PKSL_T4_iiT6__param_0,
	.param .u64 .ptr .align 1 _ZN3cub18CUB_300001_SM_10006detail10radix_sort29DeviceRadixSortOnesweepKernelINS1_5radix10policy_hubIiNS0_8NullTypeEyE10Policy1000ELNS0_9SortOrderE0EiS6_yiiNS1_21identity_decomposer_tEEEvPT5_SC_PT3_PKSD_PT1_PKSH_PT2_PKSL_T4_iiT6__param_1,
	.param .u64 .ptr .align 1 _ZN3cub18CUB_300001_SM_10006detail10radix_sort29DeviceRadixSortOnesweepKernelINS1_5radix10policy_hubIiNS0_8NullTypeEyE10Policy1000ELNS0_9SortOrderE0EiS6_yiiNS1_21identity_decomposer_tEEEvPT5_SC_PT3_PKSD_PT1_PKSH_PT2_PKSL_T4_iiT6__param_2,
	.param .u64 .ptr .align 1 _ZN3cub18CUB_300001_SM_10006detail10radix_sort29DeviceRadixSortOnesweepKernelINS1_5radix10policy_hubIiNS0_8NullTypeEyE10Policy1000ELNS0_9SortOrderE0EiS6_yiiNS1_21identity_decomposer_tEEEvPT5_SC_PT3_PKSD_PT1_PKSH_PT2_PKSL_T4_iiT6__param_3,
	.param .u64 .ptr .align 1 _ZN3cub18CUB_300001_SM_10006detail10radix_sort29DeviceRadixSortOnesweepKernelINS1_5radix10policy_hubIiNS0_8NullTypeEyE10Policy1000ELNS0_9SortOrderE0EiS6_yiiNS1_21identity_decomposer_tEEEvPT5_SC_PT3_PKSD_PT1_PKSH_PT2_PKSL_T4_iiT6__param_4,
	.param .u64 .ptr .align 1 _ZN3cub18CUB_300001_SM_10006detail10radix_sort29DeviceRadixSortOnesweepKernelINS1_5radix10policy_hubIiNS0_8NullTypeEyE10Policy1000ELNS0_9SortOrderE0EiS6_yiiNS1_21identity_decomposer_tEEEvPT5_SC_PT3_PKSD_PT1_PKSH_PT2_PKSL_T4_iiT6__param_5,
	.param .u64 .ptr .align 1 _ZN3cub18CUB_300001_SM_10006detail10radix_sort29DeviceRadixSortOnesweepKernelINS1_5radix10policy_hubIiNS0_8NullTypeEyE10Policy1000ELNS0_9SortOrderE0EiS6_yiiNS1_21identity_decomposer_tEEEvPT5_SC_PT3_PKSD_PT1_PKSH_PT2_PKSL_T4_iiT6__param_6,
	.param .u64 .ptr .align 1 _ZN3cub18CUB_300001_SM_10006detail10radix_sort29DeviceRadixSortOnesweepKernelINS1_5radix10policy_hubIiNS0_8NullTypeEyE10Policy1000ELNS0_9SortOrderE0EiS6_yiiNS1_21identity_decomposer_tEEEvPT5_SC_PT3_PKSD_PT1_PKSH_PT2_PKSL_T4_iiT6__param_7,
	.param .u32 _ZN3cub18CUB_300001_SM_10006detail10radix_sort29DeviceRadixSortOnesweepKernelINS1_5radix10policy_hubIiNS0_8NullTypeEyE10Policy1000ELNS0_9SortOrderE0EiS6_yiiNS1_21identity_decomposer_tEEEvPT5_SC_PT3_PKSD_PT1_PKSH_PT2_PKSL_T4_iiT6__param_8,
	.param .u32 _ZN3cub18CUB_300001_SM_10006detail10radix_sort29DeviceRadixSortOnesweepKernelINS1_5radix10policy_hubIiNS0_8NullTypeEyE10Policy1000ELNS0_9SortOrderE0EiS6_yiiNS1_21identity_decomposer_tEEEvPT5_SC_PT3_PKSD_PT1_PKSH_PT2_PKSL_T4_iiT6__param_9,
	.param .u32 _ZN3cub18CUB_300001_SM_10006detail10radix_sort29DeviceRadixSortOnesweepKernelINS1_5radix10policy_hubIiNS0_8NullTypeEyE10Policy1000ELNS0_9SortOrderE0EiS6_yiiNS1_21identity_decomposer_tEEEvPT5_SC_PT3_PKSD_PT1_PKSH_PT2_PKSL_T4_iiT6__param_10,
	.param .align 1 .b8 _ZN3cub18CUB_300001_SM_10006detail10radix_sort29DeviceRadixSortOnesweepKernelINS1_5radix10policy_hubIiNS0_8NullTypeEyE10Policy1000ELNS0_9SortOrderE0EiS6_yiiNS1_21identity_decomposer_tEEEvPT5_SC_PT3_PKSD_PT1_PKSH_PT2_PKSL_T4_iiT6__param_11[1]
)
.maxntid 384
{
	.reg .pred 	%p<142>;
	.reg .b32 	%r<1806>;
	.reg .b64 	%rd<239>;
	// demoted variable
	.shared .align 16 .b8 _ZZN3cub18CUB_300001_SM_10006detail10radix_sort29DeviceRadixSortOnesweepKernelINS1_5radix10policy_hubIiNS0_8NullTypeEyE10Policy1000ELNS0_9SortOrderE0EiS6_yiiNS1_21identity_decomposer_tEEEvPT5_SC_PT3_PKSD_PT1_PKSH_PT2_PKSL_T4_iiT6_E1s[31232];
	ld.param.u64 	%rd21, [_ZN3cub18CUB_300001_SM_10006detail10radix_sort29DeviceRadixSortOnesweepKernelINS1_5radix10policy_hubIiNS0_8NullTypeEyE10Policy1000ELNS0_9SortOrderE0EiS6_yiiNS1_21identity_decomposer_tEEEvPT5_SC_PT3_PKSD_PT1_PKSH_PT2_PKSL_T4_iiT6__param_1];
	ld.param.u64 	%rd24, [_ZN3cub18CUB_300001_SM_10006detail10radix_sort29DeviceRadixSortOnesweepKernelINS1_5radix10policy_hubIiNS0_8NullTypeEyE10Policy1000ELNS0_9SortOrderE0EiS6_yiiNS1_21identity_decomposer_tEEEvPT5_SC_PT3_PKSD_PT1_PKSH_PT2_PKSL_T4_iiT6__param_4];
	ld.param.u64 	%rd25, [_ZN3cub18CUB_300001_SM_10006detail10radix_sort29DeviceRadixSortOnesweepKernelINS1_5radix10policy_hubIiNS0_8NullTypeEyE10Policy1000ELNS0_9SortOrderE0EiS6_yiiNS1_21identity_decomposer_tEEEvPT5_SC_PT3_PKSD_PT1_PKSH_PT2_PKSL_T4_iiT6__param_5];
	ld.param.u32 	%r293, [_ZN3cub18CUB_300001_SM_10006detail10radix_sort29DeviceRadixSortOnesweepKernelINS1_5radix10policy_hubIiNS0_8NullTypeEyE10Policy1000ELNS0_9SortOrderE0EiS6_yiiNS1_21identity_decomposer_tEEEvPT5_SC_PT3_PKSD_PT1_PKSH_PT2_PKSL_T4_iiT6__param_9];
	ld.param.u32 	%r294, [_ZN3cub18CUB_300001_SM_10006detail10radix_sort29DeviceRadixSortOnesweepKernelINS1_5radix10policy_hubIiNS0_8NullTypeEyE10Policy1000ELNS0_9SortOrderE0EiS6_yiiNS1_21identity_decomposer_tEEEvPT5_SC_PT3_PKSD_PT1_PKSH_PT2_PKSL_T4_iiT6__param_10];
	cvta.to.global.u64 	%rd1, %rd24;
	cvta.to.global.u64 	%rd2, %rd25;
	mov.u32 	%r1, %tid.x;
	// begin inline asm
	mov.u32 %r295, %laneid;
	// end inline asm
	setp.ne.s32 	%p1, %r1, 0;
	@%p1 bra 	$L__BB36_2;
	cvta.to.global.u64 	%rd26, %rd21;
	atom.global.add.u32 	%r296, [%rd26], 1;
	st.shared.u32 	[_ZZN3cub18CUB_300001_SM_10006detail10radix_sort29DeviceRadixSortOnesweepKernelINS1_5radix10policy_hubIiNS0_8NullTypeEyE10Policy1000ELNS0_9SortOrderE0EiS6_yiiNS1_21identity_decomposer_tEEEvPT5_SC_PT3_PKSD_PT1_PKSH_PT2_PKSL_T4_iiT6_E1s+29184], %r296;
$L__BB36_2:
	ld.param.u32 	%r1706, [_ZN3cub18CUB_300001_SM_10006detail10radix_sort29DeviceRadixSortOnesweepKernelINS1_5radix10policy_hubIiNS0_8NullTypeEyE10Policy1000ELNS0_9SortOrderE0EiS6_yiiNS1_21identity_decomposer_tEEEvPT5_SC_PT3_PKSD_PT1_PKSH_PT2_PKSL_T4_iiT6__param_8];
	bar.sync 	0;
	ld.shared.u32 	%r3, [_ZZN3cub18CUB_300001_SM_10006detail10radix_sort29DeviceRadixSortOnesweepKernelINS1_5radix10policy_hubIiNS0_8NullTypeEyE10Policy1000ELNS0_9SortOrderE0EiS6_yiiNS1_21identity_decomposer_tEEEvPT5_SC_PT3_PKSD_PT1_PKSH_PT2_PKSL_T4_iiT6_E1s+29184];
	mul.lo.s32 	%r297, %r3, 7296;
	add.s32 	%r4, %r297, 7296;
	setp.gt.s32 	%p2, %r4, %r1706;
	cvt.s64.s32 	%rd3, %r297;
	@%p2 bra 	$L__BB36_4;
	and.b32  	%r298, %r1, 31;
	and.b32  	%r299, %r1, 992;
	mul.lo.s32 	%r300, %r299, 19;
	or.b32  	%r301, %r300, %r298;
	cvt.u64.u32 	%rd27, %r301;
	add.s64 	%rd28, %rd27, %rd3;
	shl.b64 	%rd29, %rd28, 2;
	add.s64 	%rd30, %rd2, %rd29;
	ld.global.u32 	%r1732, [%rd30];
	ld.global.u32 	%r1733, [%rd30+128];
	ld.global.u32 	%r1734, [%rd30+256];
	ld.global.u32 	%r1735, [%rd30+384];
	ld.global.u32 	%r1736, [%rd30+512];
	ld.global.u32 	%r1737, [%rd30+640];
	ld.global.u32 	%r1738, [%rd30+768];
	ld.global.u32 	%r1739, [%rd30+896];
	ld.global.u32 	%r1740, [%rd30+1024];
	ld.global.u32 	%r1741, [%rd30+1152];
	ld.global.u32 	%r1742, [%rd30+1280];
	ld.global.u32 	%r1743, [%rd30+1408];
	ld.global.u32 	%r1744, [%rd30+1536];
	ld.global.u32 	%r1745, [%rd30+1664];
	ld.global.u32 	%r1746, [%rd30+1792];
	ld.global.u32 	%r1747, [%rd30+1920];
	ld.global.u32 	%r1748, [%rd30+2048];
	ld.global.u32 	%r1749, [%rd30+2176];
	ld.global.u32 	%r1750, [%rd30+2304];
	bra.uni 	$L__BB36_42;
$L__BB36_4:
	ld.param.u32 	%r1707, [_ZN3cub18CUB_300001_SM_10006detail10radix_sort29DeviceRadixSortOnesweepKernelINS1_5radix10policy_hubIiNS0_8NullTypeEyE10Policy1000ELNS0_9SortOrderE0EiS6_yiiNS1_21identity_decomposer_tEEEvPT5_SC_PT3_PKSD_PT1_PKSH_PT2_PKSL_T4_iiT6__param_8];
	cvt.u32.u64 	%r303, %rd3;
	sub.s32 	%r24, %r1707, %r303;
	and.b32  	%r304, %r1, 31;
	and.b32  	%r305, %r1, 992;
	mul.lo.s32 	%r306, %r305, 19;
	or.b32  	%r25, %r306, %r304;
	setp.ge.s32 	%p3, %r25, %r24;
	cvt.u64.u32 	%rd31, %r25;
	add.s64 	%rd32, %rd31, %rd3;
	shl.b64 	%rd33, %rd32, 2;
	add.s64 	%rd4, %rd2, %rd33;
	mov.b32 	%r1732, 2147483647;
	@%p3 bra 	$L__BB36_6;
	ld.global.u32 	%r1732, [%rd4];
$L__BB36_6:
	add.s32 	%r308, %r25, 32;
	setp.ge.s32 	%p4, %r308, %r24;
	mov.b32 	%r1733, 2147483647;
	@%p4 bra 	$L__BB36_8;
	ld.global.u32 	%r1733, [%rd4+128];
$L__BB36_8:
	add.s32 	%r310, %r25, 64;
	setp.ge.s32 	%p5, %r310, %r24;
	mov.b32 	%r1734, 2147483647;
	@%p5 bra 	$L__BB36_10;
	ld.global.u32 	%r1734, [%rd4+256];
$L__BB36_10:
	add.s32 	%r312, %r25, 96;
	setp.ge.s32 	%p6, %r312, %r24;
	mov.b32 	%r1735, 2147483647;
	@%p6 bra 	$L__BB36_12;
	ld.global.u32 	%r1735, [%rd4+384];
$L__BB36_12:
	add.s32 	%r314, %r25, 128;
	setp.ge.s32 	%p7, %r314, %r24;
	mov.b32 	%r1736, 2147483647;
	@%p7 bra 	$L__BB36_14;
	ld.global.u32 	%r1736, [%rd4+512];
$L__BB36_14:
	add.s32 	%r316, %r25, 160;
	setp.ge.s32 	%p8, %r316, %r24;
	mov.b32 	%r1737, 2147483647;
	@%p8 bra 	$L__BB36_16;
	ld.global.u32 	%r1737, [%rd4+640];
$L__BB36_16:
	add.s32 	%r318, %r25, 192;
	setp.ge.s32 	%p9, %r318, %r24;
	mov.b32 	%r1738, 2147483647;
	@%p9 bra 	$L__BB36_18;
	ld.global.u32 	%r1738, [%rd4+768];
$L__BB36_18:
	add.s32 	%r320, %r25, 224;
	setp.ge.s32 	%p10, %r320, %r24;
	mov.b32 	%r1739, 2147483647;
	@%p10 bra 	$L__BB36_20;
	ld.global.u32 	%r1739, [%rd4+896];
$L__BB36_20:
	add.s32 	%r322, %r25, 256;
	setp.ge.s32 	%p11, %r322, %r24;
	mov.b32 	%r1740, 2147483647;
	@%p11 bra 	$L__BB36_22;
	ld.global.u32 	%r1740, [%rd4+1024];
$L__BB36_22:
	add.s32 	%r324, %r25, 288;
	setp.ge.s32 	%p12, %r324, %r24;
	mov.b32 	%r1741, 2147483647;
	@%p12 bra 	$L__BB36_24;
	ld.global.u32 	%r1741, [%rd4+1152];
$L__BB36_24:
	add.s32 	%r326, %r25, 320;
	setp.ge.s32 	%p13, %r326, %r24;
	mov.b32 	%r1742, 2147483647;
	@%p13 bra 	$L__BB36_26;
	ld.global.u32 	%r1742, [%rd4+1280];
$L__BB36_26:
	add.s32 	%r328, %r25, 352;
	setp.ge.s32 	%p14, %r328, %r24;
	mov.b32 	%r1743, 2147483647;
	@%p14 bra 	$L__BB36_28;
	ld.global.u32 	%r1743, [%rd4+1408];
$L__BB36_28:
	add.s32 	%r330, %r25, 384;
	setp.ge.s32 	%p15, %r330, %r24;
	mov.b32 	%r1744, 2147483647;
	@%p15 bra 	$L__BB36_30;
	ld.global.u32 	%r1744, [%rd4+1536];
$L__BB36_30:
	add.s32 	%r332, %r25, 416;
	setp.ge.s32 	%p16, %r332, %r24;
	mov.b32 	%r1745, 2147483647;
	@%p16 bra 	$L__BB36_32;
	ld.global.u32 	%r1745, [%rd4+1664];
$L__BB36_32:
	add.s32 	%r334, %r25, 448;
	setp.ge.s32 	%p17, %r334, %r24;
	mov.b32 	%r1746, 2147483647;
	@%p17 bra 	$L__BB36_34;
	ld.global.u32 	%r1746, [%rd4+1792];
$L__BB36_34:
	add.s32 	%r336, %r25, 480;
	setp.ge.s32 	%p18, %r336, %r24;
	mov.b32 	%r1747, 2147483647;
	@%p18 bra 	$L__BB36_36;
	ld.global.u32 	%r1747, [%rd4+1920];
$L__BB36_36:
	add.s32 	%r338, %r25, 512;
	setp.ge.s32 	%p19, %r338, %r24;
	mov.b32 	%r1748, 2147483647;
	@%p19 bra 	$L__BB36_38;
	ld.global.u32 	%r1748, [%rd4+2048];
$L__BB36_38:
	add.s32 	%r340, %r25, 544;
	setp.ge.s32 	%p20, %r340, %r24;
	mov.b32 	%r1749, 2147483647;
	@%p20 bra 	$L__BB36_40;
	ld.global.u32 	%r1749, [%rd4+2176];
$L__BB36_40:
	add.s32 	%r342, %r25, 576;
	setp.ge.s32 	%p21, %r342, %r24;
	mov.b32 	%r1750, 2147483647;
	@%p21 bra 	$L__BB36_42;
	ld.global.u32 	%r1750, [%rd4+2304];
$L__BB36_42:
	mov.b32 	%r343, -1;
	shl.b32 	%r344, %r343, %r294;
	not.b32 	%r82, %r344;
	shr.u32 	%r83, %r1, 5;
	shl.b32 	%r345, %r83, 10;
	mov.u32 	%r346, _ZZN3cub18CUB_300001_SM_10006detail10radix_sort29DeviceRadixSortOnesweepKernelINS1_5radix10policy_hubIiNS0_8NullTypeEyE10Policy1000ELNS0_9SortOrderE0EiS6_yiiNS1_21identity_decomposer_tEEEvPT5_SC_PT3_PKSD_PT1_PKSH_PT2_PKSL_T4_iiT6_E1s;
	add.s32 	%r84, %r346, %r345;
	setp.gt.s32 	%p22, %r295, 255;
	@%p22 bra 	$L__BB36_55;
	max.s32 	%r347, %r295, 224;
	sub.s32 	%r348, %r347, %r295;
	add.s32 	%r349, %r348, 31;
	shr.u32 	%r350, %r349, 5;
	add.s32 	%r85, %r350, 1;
	and.b32  	%r86, %r85, 15;
	setp.lt.u32 	%p23, %r349, 480;
	mov.u32 	%r1754, %r295;
	@%p23 bra 	$L__BB36_46;
	and.b32  	%r351, %r85, 268435440;
	neg.s32 	%r1752, %r351;
	shl.b32 	%r353, %r295, 2;
	add.s32 	%r354, %r345, %r353;
	add.s32 	%r356, %r354, %r346;
	add.s32 	%r1751, %r356, 1024;
	mov.u32 	%r1754, %r295;
$L__BB36_45:
	.pragma "nounroll";
	mov.b32 	%r357, 0;
	st.shared.u32 	[%r1751+-1024], %r357;
	st.shared.u32 	[%r1751+-896], %r357;
	st.shared.u32 	[%r1751+-768], %r357;
	st.shared.u32 	[%r1751+-640], %r357;
	st.shared.u32 	[%r1751+-512], %r357;
	st.shared.u32 	[%r1751+-384], %r357;
	st.shared.u32 	[%r1751+-256], %r357;
	st.shared.u32 	[%r1751+-128], %r357;
	st.shared.u32 	[%r1751], %r357;
	st.shared.u32 	[%r1751+128], %r357;
	st.shared.u32 	[%r1751+256], %r357;
	st.shared.u32 	[%r1751+384], %r357;
	st.shared.u32 	[%r1751+512], %r357;
	st.shared.u32 	[%r1751+640], %r357;
	st.shared.u32 	[%r1751+768], %r357;
	st.shared.u32 	[%r1751+896], %r357;
	add.s32 	%r1754, %r1754, 512;
	add.s32 	%r1752, %r1752, 16;
	add.s32 	%r1751, %r1751, 2048;
	setp.ne.s32 	%p24, %r1752, 0;
	@%p24 bra 	$L__BB36_45;
$L__BB36_46:
	setp.eq.s32 	%p25, %r86, 0;
	@%p25 bra 	$L__BB36_55;
	and.b32  	%r96, %r85, 7;
	setp.lt.u32 	%p26, %r86, 8;
	@%p26 bra 	$L__BB36_49;
	shl.b32 	%r358, %r1754, 2;
	add.s32 	%r359, %r84, %r358;
	mov.b32 	%r360, 0;
	st.shared.u32 	[%r359], %r360;
	st.shared.u32 	[%r359+128], %r360;
	st.shared.u32 	[%r359+256], %r360;
	st.shared.u32 	[%r359+384], %r360;
	st.shared.u32 	[%r359+512], %r360;
	st.shared.u32 	[%r359+640], %r360;
	st.shared.u32 	[%r359+768], %r360;
	st.shared.u32 	[%r359+896], %r360;
	add.s32 	%r1754, %r1754, 256;
$L__BB36_49:
	setp.eq.s32 	%p27, %r96, 0;
	@%p27 bra 	$L__BB36_55;
	and.b32  	%r99, %r85, 3;
	setp.lt.u32 	%p28, %r96, 4;
	@%p28 bra 	$L__BB36_52;
	shl.b32 	%r361, %r1754, 2;
	add.s32 	%r362, %r84, %r361;
	mov.b32 	%r363, 0;
	st.shared.u32 	[%r362], %r363;
	st.shared.u32 	[%r362+128], %r363;
	st.shared.u32 	[%r362+256], %r363;
	st.shared.u32 	[%r362+384], %r363;
	add.s32 	%r1754, %r1754, 128;
$L__BB36_52:
	setp.eq.s32 	%p29, %r99, 0;
	@%p29 bra 	$L__BB36_55;
	shl.b32 	%r365, %r1754, 2;
	add.s32 	%r366, %r345, %r365;
	add.s32 	%r1758, %r346, %r366;
	neg.s32 	%r1757, %r99;
$L__BB36_54:
	.pragma "nounroll";
	mov.b32 	%r368, 0;
	st.shared.u32 	[%r1758], %r368;
	add.s32 	%r1758, %r1758, 128;
	add.s32 	%r1757, %r1757, 1;
	setp.ne.s32 	%p30, %r1757, 0;
	@%p30 bra 	$L__BB36_54;
$L__BB36_55:
	bar.warp.sync 	-1;
	xor.b32  	%r370, %r1732, -2147483648;
	shr.u32 	%r371, %r370, %r293;
	and.b32  	%r108, %r371, %r82;
	shl.b32 	%r372, %r108, 2;
	add.s32 	%r373, %r84, %r372;
	atom.shared.add.u32 	%r374, [%r373], 1;
	xor.b32  	%r375, %r1733, -2147483648;
	shr.u32 	%r376, %r375, %r293;
	and.b32  	%r377, %r376, %r82;
	shl.b32 	%r378, %r377, 2;
	add.s32 	%r379, %r84, %r378;
	atom.shared.add.u32 	%r380, [%r379], 1;
	xor.b32  	%r381, %r1734, -2147483648;
	shr.u32 	%r382, %r381, %r293;
	and.b32  	%r383, %r382, %r82;
	shl.b32 	%r384, %r383, 2;
	add.s32 	%r385, %r84, %r384;
	atom.shared.add.u32 	%r386, [%r385], 1;
	xor.b32  	%r387, %r1735, -2147483648;
	shr.u32 	%r388, %r387, %r293;
	and.b32  	%r389, %r388, %r82;
	shl.b32 	%r390, %r389, 2;
	add.s32 	%r391, %r84, %r390;
	atom.shared.add.u32 	%r392, [%r391], 1;
	xor.b32  	%r393, %r1736, -2147483648;
	shr.u32 	%r394, %r393, %r293;
	and.b32  	%r395, %r394, %r82;
	shl.b32 	%r396, %r395, 2;
	add.s32 	%r397, %r84, %r396;
	atom.shared.add.u32 	%r398, [%r397], 1;
	xor.b32  	%r399, %r1737, -2147483648;
	shr.u32 	%r400, %r399, %r293;
	and.b32  	%r401, %r400, %r82;
	shl.b32 	%r402, %r401, 2;
	add.s32 	%r403, %r84, %r402;
	atom.shared.add.u32 	%r404, [%r403], 1;
	xor.b32  	%r405, %r1738, -2147483648;
	shr.u32 	%r406, %r405, %r293;
	and.b32  	%r407, %r406, %r82;
	shl.b32 	%r408, %r407, 2;
	add.s32 	%r409, %r84, %r408;
	atom.shared.add.u32 	%r410, [%r409], 1;
	xor.b32  	%r1771, %r1739, -2147483648;
	shr.u32 	%r411, %r1771, %r293;
	and.b32  	%r412, %r411, %r82;
	shl.b32 	%r413, %r412, 2;
	add.s32 	%r414, %r84, %r413;
	atom.shared.add.u32 	%r415, [%r414], 1;
	xor.b32  	%r1772, %r1740, -2147483648;
	shr.u32 	%r416, %r1772, %r293;
	and.b32  	%r417, %r416, %r82;
	shl.b32 	%r418, %r417, 2;
	add.s32 	%r419, %r84, %r418;
	atom.shared.add.u32 	%r420, [%r419], 1;
	xor.b32  	%r421, %r1741, -2147483648;
	shr.u32 	%r422, %r421, %r293;
	and.b32  	%r423, %r422, %r82;
	shl.b32 	%r424, %r423, 2;
	add.s32 	%r425, %r84, %r424;
	atom.shared.add.u32 	%r426, [%r425], 1;
	xor.b32  	%r427, %r1742, -2147483648;
	shr.u32 	%r428, %r427, %r293;
	and.b32  	%r429, %r428, %r82;
	shl.b32 	%r430, %r429, 2;
	add.s32 	%r431, %r84, %r430;
	atom.shared.add.u32 	%r432, [%r431], 1;
	xor.b32  	%r433, %r1743, -2147483648;
	shr.u32 	%r434, %r433, %r293;
	and.b32  	%r435, %r434, %r82;
	shl.b32 	%r436, %r435, 2;
	add.s32 	%r437, %r84, %r436;
	atom.shared.add.u32 	%r438, [%r437], 1;
	xor.b32  	%r439, %r1744, -2147483648;
	shr.u32 	%r440, %r439, %r293;
	and.b32  	%r441, %r440, %r82;
	shl.b32 	%r442, %r441, 2;
	add.s32 	%r443, %r84, %r442;
	atom.shared.add.u32 	%r444, [%r443], 1;
	xor.b32  	%r445, %r1745, -2147483648;
	shr.u32 	%r446, %r445, %r293;
	and.b32  	%r447, %r446, %r82;
	shl.b32 	%r448, %r447, 2;
	add.s32 	%r449, %r84, %r448;
	atom.shared.add.u32 	%r450, [%r449], 1;
	xor.b32  	%r451, %r1746, -2147483648;
	shr.u32 	%r452, %r451, %r293;
	and.b32  	%r453, %r452, %r82;
	shl.b32 	%r454, %r453, 2;
	add.s32 	%r455, %r84, %r454;
	atom.shared.add.u32 	%r456, [%r455], 1;
	xor.b32  	%r457, %r1747, -2147483648;
	shr.u32 	%r458, %r457, %r293;
	and.b32  	%r459, %r458, %r82;
	shl.b32 	%r460, %r459, 2;
	add.s32 	%r461, %r84, %r460;
	atom.shared.add.u32 	%r462, [%r461], 1;
	xor.b32  	%r463, %r1748, -2147483648;
	shr.u32 	%r464, %r463, %r293;
	and.b32  	%r465, %r464, %r82;
	shl.b32 	%r466, %r465, 2;
	add.s32 	%r467, %r84, %r466;
	atom.shared.add.u32 	%r468, [%r467], 1;
	xor.b32  	%r469, %r1749, -2147483648;
	shr.u32 	%r470, %r469, %r293;
	and.b32  	%r471, %r470, %r82;
	shl.b32 	%r472, %r471, 2;
	add.s32 	%r473, %r84, %r472;
	atom.shared.add.u32 	%r474, [%r473], 1;
	xor.b32  	%r475, %r1750, -2147483648;
	shr.u32 	%r476, %r475, %r293;
	and.b32  	%r477, %r476, %r82;
	shl.b32 	%r478, %r477, 2;
	add.s32 	%r479, %r84, %r478;
	atom.shared.add.u32 	%r480, [%r479], 1;
	bar.sync 	0;
	setp.gt.u32 	%p31, %r1, 255;
	shl.b32 	%r481, %r1, 2;
	add.s32 	%r111, %r346, %r481;
	mov.b32 	%r1759, 0;
	@%p31 bra 	$L__BB36_57;
	ld.shared.u32 	%r483, [%r111];
	mov.b32 	%r484, 0;
	st.shared.u32 	[%r111], %r484;
	ld.shared.u32 	%r485, [%r111+1024];
	st.shared.u32 	[%r111+1024], %r483;
	add.s32 	%r486, %r485, %r483;
	ld.shared.u32 	%r487, [%r111+2048];
	st.shared.u32 	[%r111+2048], %r486;
	add.s32 	%r488, %r487, %r486;
	ld.shared.u32 	%r489, [%r111+3072];
	st.shared.u32 	[%r111+3072], %r488;
	add.s32 	%r490, %r489, %r488;
	ld.shared.u32 	%r491, [%r111+4096];
	st.shared.u32 	[%r111+4096], %r490;
	add.s32 	%r492, %r491, %r490;
	ld.shared.u32 	%r493, [%r111+5120];
	st.shared.u32 	[%r111+5120], %r492;
	add.s32 	%r494, %r493, %r492;
	ld.shared.u32 	%r495, [%r111+6144];
	st.shared.u32 	[%r111+6144], %r494;
	add.s32 	%r496, %r495, %r494;
	ld.shared.u32 	%r497, [%r111+7168];
	st.shared.u32 	[%r111+7168], %r496;
	add.s32 	%r498, %r497, %r496;
	ld.shared.u32 	%r499, [%r111+8192];
	st.shared.u32 	[%r111+8192], %r498;
	add.s32 	%r500, %r499, %r498;
	ld.shared.u32 	%r501, [%r111+9216];
	st.shared.u32 	[%r111+9216], %r500;
	add.s32 	%r502, %r501, %r500;
	ld.shared.u32 	%r503, [%r111+10240];
	st.shared.u32 	[%r111+10240], %r502;
	add.s32 	%r504, %r503, %r502;
	ld.shared.u32 	%r505, [%r111+11264];
	st.shared.u32 	[%r111+11264], %r504;
	add.s32 	%r1759, %r505, %r504;
$L__BB36_57:
	ld.param.u64 	%rd228, [_ZN3cub18CUB_300001_SM_10006detail10radix_sort29DeviceRadixSortOnesweepKernelINS1_5radix10policy_hubIiNS0_8NullTypeEyE10Policy1000ELNS0_9SortOrderE0EiS6_yiiNS1_21identity_decomposer_tEEEvPT5_SC_PT3_PKSD_PT1_PKSH_PT2_PKSL_T4_iiT6__param_0];
	setp.gt.u32 	%p32, %r1, 255;
	shl.b32 	%r506, %r3, 8;
	add.s32 	%r507, %r506, %r1;
	cvta.to.global.u64 	%rd5, %rd228;
	mul.wide.s32 	%rd34, %r507, 4;
	add.s64 	%rd6, %rd5, %rd34;
	@%p32 bra 	$L__BB36_59;
	or.b32  	%r508, %r1759, 1073741824;
	st.volatile.global.u32 	[%rd6], %r508;
$L__BB36_59:
	ld.param.u64 	%rd235, [_ZN3cub18CUB_300001_SM_10006detail10radix_sort29DeviceRadixSortOnesweepKernelINS1_5radix10policy_hubIiNS0_8NullTypeEyE10Policy1000ELNS0_9SortOrderE0EiS6_yiiNS1_21identity_decomposer_tEEEvPT5_SC_PT3_PKSD_PT1_PKSH_PT2_PKSL_T4_iiT6__param_3];
	xor.b32  	%r1773, %r1741, -2147483648;
	xor.b32  	%r1774, %r1742, -2147483648;
	xor.b32  	%r1765, %r1733, -2147483648;
	xor.b32  	%r1766, %r1734, -2147483648;
	xor.b32  	%r1777, %r1745, -2147483648;
	xor.b32  	%r1778, %r1746, -2147483648;
	xor.b32  	%r1764, %r1732, -2147483648;
	xor.b32  	%r1779, %r1747, -2147483648;
	xor.b32  	%r1780, %r1748, -2147483648;
	xor.b32  	%r1768, %r1736, -2147483648;
	xor.b32  	%r1767, %r1735, -2147483648;
	xor.b32  	%r1775, %r1743, -2147483648;
	xor.b32  	%r1782, %r1750, -2147483648;
	xor.b32  	%r1781, %r1749, -2147483648;
	xor.b32  	%r1769, %r1737, -2147483648;
	xor.b32  	%r1776, %r1744, -2147483648;
	xor.b32  	%r1770, %r1738, -2147483648;
	setp.lt.u32 	%p33, %r1, 256;
	setp.eq.s32 	%p34, %r1759, 7296;
	and.pred  	%p35, %p33, %p34;
	selp.u32 	%r509, 1, 0, %p35;
	{ 
	.reg .pred 	%p1; 
	.reg .pred 	%p2; 
	setp.ne.u32 	%p1, %r509, 0; 
	bar.red.or.pred 	%p2, 0, %p1; 
	selp.u32 	%r510, 1, 0, %p2; 
	}
	setp.eq.s32 	%p36, %r510, 0;
	cvt.u64.u32 	%rd7, %r1;
	cvta.to.global.u64 	%rd35, %rd235;
	mul.wide.u32 	%rd36, %r1, 8;
	add.s64 	%rd8, %rd35, %rd36;
	@%p36 bra 	$L__BB36_111;
	setp.gt.u32 	%p37, %r1, 255;
	setp.gt.u32 	%p38, %r1, %r108;
	selp.b32 	%r131, 7296, 0, %p38;
	shl.b32 	%r511, %r1, 3;
	mov.u32 	%r512, _ZZN3cub18CUB_300001_SM_10006detail10radix_sort29DeviceRadixSortOnesweepKernelINS1_5radix10policy_hubIiNS0_8NullTypeEyE10Policy1000ELNS0_9SortOrderE0EiS6_yiiNS1_21identity_decomposer_tEEEvPT5_SC_PT3_PKSD_PT1_PKSH_PT2_PKSL_T4_iiT6_E1s;
	add.s32 	%r513, %r512, %r511;
	add.s32 	%r132, %r513, 29184;
	@%p37 bra 	$L__BB36_68;
	ld.global.u64 	%rd37, [%rd8];
	cvt.u64.u32 	%rd38, %r131;
	sub.s64 	%rd237, %rd37, %rd38;
	st.shared.u64 	[%r132], %rd237;
	setp.lt.s32 	%p39, %r3, 1;
	mov.u32 	%r1763, %r1759;
	@%p39 bra 	$L__BB36_67;
	mov.b32 	%r1761, -1;
	mov.u32 	%r1760, %r3;
	mov.u32 	%r1763, %r1759;
$L__BB36_63:
	add.s32 	%r136, %r1760, -1;
	shl.b32 	%r515, %r136, 8;
	add.s32 	%r516, %r515, %r1;
	mul.wide.s32 	%rd39, %r516, 4;
	add.s64 	%rd10, %rd5, %rd39;
$L__BB36_64:
	membar.cta;
	ld.volatile.global.u32 	%r137, [%rd10];
	setp.eq.s32 	%p40, %r137, 0;
	@%p40 bra 	$L__BB36_64;
	and.b32  	%r517, %r137, 1073741823;
	add.s32 	%r1763, %r517, %r1763;
	setp.gt.s32 	%p41, %r137, -1;
	vote.sync.ballot.b32 	%r1761, %p41, %r1761;
	setp.gt.u32 	%p43, %r1760, 1;
	and.pred  	%p44, %p41, %p43;
	mov.u32 	%r1760, %r136;
	@%p44 bra 	$L__BB36_63;
	ld.shared.u64 	%rd237, [%r132];
$L__BB36_67:
	or.b32  	%r518, %r1763, -2147483648;
	st.volatile.global.u32 	[%rd6], %r518;
	sub.s32 	%r519, %r1763, %r1759;
	cvt.s64.s32 	%rd40, %r519;
	add.s64 	%rd41, %rd237, %rd40;
	st.shared.u64 	[%r132], %rd41;
$L__BB36_68:
	ld.param.u32 	%r1708, [_ZN3cub18CUB_300001_SM_10006detail10radix_sort29DeviceRadixSortOnesweepKernelINS1_5radix10policy_hubIiNS0_8NullTypeEyE10Policy1000ELNS0_9SortOrderE0EiS6_yiiNS1_21identity_decomposer_tEEEvPT5_SC_PT3_PKSD_PT1_PKSH_PT2_PKSL_T4_iiT6__param_8];
	ld.param.u64 	%rd231, [_ZN3cub18CUB_300001_SM_10006detail10radix_sort29DeviceRadixSortOnesweepKernelINS1_5radix10policy_hubIiNS0_8NullTypeEyE10Policy1000ELNS0_9SortOrderE0EiS6_yiiNS1_21identity_decomposer_tEEEvPT5_SC_PT3_PKSD_PT1_PKSH_PT2_PKSL_T4_iiT6__param_2];
	setp.gt.u32 	%p45, %r1, 255;
	setp.lt.s32 	%p46, %r4, %r1708;
	setp.eq.s64 	%p47, %rd231, 0;
	or.pred  	%p48, %p47, %p46;
	or.pred  	%p49, %p45, %p48;
	@%p49 bra 	$L__BB36_70;
	ld.param.u64 	%rd232, [_ZN3cub18CUB_300001_SM_10006detail10radix_sort29DeviceRadixSortOnesweepKernelINS1_5radix10policy_hubIiNS0_8NullTypeEyE10Policy1000ELNS0_9SortOrderE0EiS6_yiiNS1_21identity_decomposer_tEEEvPT5_SC_PT3_PKSD_PT1_PKSH_PT2_PKSL_T4_iiT6__param_2];
	ld.shared.u64 	%rd42, [%r132];
	cvt.u64.u32 	%rd43, %r131;
	cvt.s64.s32 	%rd44, %r1759;
	add.s64 	%rd45, %rd43, %rd44;
	add.s64 	%rd46, %rd45, %rd42;
	cvta.to.global.u64 	%rd47, %rd232;
	shl.b64 	%rd48, %rd7, 3;
	add.s64 	%rd49, %rd47, %rd48;
	st.global.u64 	[%rd49], %rd46;
$L__BB36_70:
	ld.param.u32 	%r1709, [_ZN3cub18CUB_300001_SM_10006detail10radix_sort29DeviceRadixSortOnesweepKernelINS1_5radix10policy_hubIiNS0_8NullTypeEyE10Policy1000ELNS0_9SortOrderE0EiS6_yiiNS1_21identity_decomposer_tEEEvPT5_SC_PT3_PKSD_PT1_PKSH_PT2_PKSL_T4_iiT6__param_8];
	setp.gt.s32 	%p50, %r4, %r1709;
	bar.sync 	0;
	shl.b32 	%r520, %r108, 3;
	add.s32 	%r522, %r512, %r520;
	ld.shared.u64 	%rd13, [%r522+29184];
	@%p50 bra 	$L__BB36_72;
	and.b32  	%r523, %r1, 31;
	and.b32  	%r524, %r1, 992;
	mul.lo.s32 	%r525, %r524, 19;
	or.b32  	%r526, %r525, %r523;
	cvt.u64.u32 	%rd50, %r526;
	add.s64 	%rd51, %rd13, %rd50;
	shl.b64 	%rd52, %rd51, 2;
	add.s64 	%rd53, %rd1, %rd52;
	st.global.u32 	[%rd53], %r1732;
	st.global.u32 	[%rd53+128], %r1733;
	st.global.u32 	[%rd53+256], %r1734;
	st.global.u32 	[%rd53+384], %r1735;
	st.global.u32 	[%rd53+512], %r1736;
	st.global.u32 	[%rd53+640], %r1737;
	st.global.u32 	[%rd53+768], %r1738;
	st.global.u32 	[%rd53+896], %r1739;
	st.global.u32 	[%rd53+1024], %r1740;
	st.global.u32 	[%rd53+1152], %r1741;
	st.global.u32 	[%rd53+1280], %r1742;
	st.global.u32 	[%rd53+1408], %r1743;
	st.global.u32 	[%rd53+1536], %r1744;
	st.global.u32 	[%rd53+1664], %r1745;
	st.global.u32 	[%rd53+1792], %r1746;
	st.global.u32 	[%rd53+1920], %r1747;
	st.global.u32 	[%rd53+2048], %r1748;
	st.global.u32 	[%rd53+2176], %r1749;
	st.global.u32 	[%rd53+2304], %r1750;
	bra.uni 	$L__BB36_110;
$L__BB36_72:
	ld.param.u32 	%r1710, [_ZN3cub18CUB_300001_SM_10006detail10radix_sort29DeviceRadixSortOnesweepKernelINS1_5radix10policy_hubIiNS0_8NullTypeEyE10Policy1000ELNS0_9SortOrderE0EiS6_yiiNS1_21identity_decomposer_tEEEvPT5_SC_PT3_PKSD_PT1_PKSH_PT2_PKSL_T4_iiT6__param_8];
	mad.lo.s32 	%r141, %r3, -7296, %r1710;
	and.b32  	%r527, %r1, 31;
	and.b32  	%r528, %r1, 992;
	mul.lo.s32 	%r529, %r528, 19;
	or.b32  	%r142, %r529, %r527;
	setp.ge.s32 	%p51, %r142, %r141;
	cvt.u64.u32 	%rd54, %r142;
	add.s64 	%rd55, %rd13, %rd54;
	shl.b64 	%rd56, %rd55, 2;
	add.s64 	%rd14, %rd1, %rd56;
	@%p51 bra 	$L__BB36_74;
	st.global.u32 	[%rd14], %r1732;
$L__BB36_74:
	add.s32 	%r530, %r142, 32;
	setp.ge.s32 	%p52, %r530, %r141;
	@%p52 bra 	$L__BB36_76;
	st.global.u32 	[%rd14+128], %r1733;
$L__BB36_76:
	add.s32 	%r531, %r142, 64;
	setp.ge.s32 	%p53, %r531, %r141;
	@%p53 bra 	$L__BB36_78;
	st.global.u32 	[%rd14+256], %r1734;
$L__BB36_78:
	add.s32 	%r532, %r142, 96;
	setp.ge.s32 	%p54, %r532, %r141;
	@%p54 bra 	$L__BB36_80;
	st.global.u32 	[%rd14+384], %r1735;
$L__BB36_80:
	add.s32 	%r533, %r142, 128;
	setp.ge.s32 	%p55, %r533, %r141;
	@%p55 bra 	$L__BB36_82;
	st.global.u32 	[%rd14+512], %r1736;
$L__BB36_82:
	add.s32 	%r534, %r142, 160;
	setp.ge.s32 	%p56, %r534, %r141;
	@%p56 bra 	$L__BB36_84;
	st.global.u32 	[%rd14+640], %r1737;
$L__BB36_84:
	add.s32 	%r535, %r142, 192;
	setp.ge.s32 	%p57, %r535, %r141;
	@%p57 bra 	$L__BB36_86;
	st.global.u32 	[%rd14+768], %r1738;
$L__BB36_86:
	add.s32 	%r536, %r142, 224;
	setp.ge.s32 	%p58, %r536, %r141;
	@%p58 bra 	$L__BB36_88;
	st.global.u32 	[%rd14+896], %r1739;
$L__BB36_88:
	add.s32 	%r537, %r142, 256;
	setp.ge.s32 	%p59, %r537, %r141;
	@%p59 bra 	$L__BB36_90;
	st.global.u32 	[%rd14+1024], %r1740;
$L__BB36_90:
	add.s32 	%r538, %r142, 288;
	setp.ge.s32 	%p60, %r538, %r141;
	@%p60 bra 	$L__BB36_92;
	st.global.u32 	[%rd14+1152], %r1741;
$L__BB36_92:
	add.s32 	%r539, %r142, 320;
	setp.ge.s32 	%p61, %r539, %r141;
	@%p61 bra 	$L__BB36_94;
	st.global.u32 	[%rd14+1280], %r1742;
$L__BB36_94:
	add.s32 	%r540, %r142, 352;
	setp.ge.s32 	%p62, %r540, %r141;
	@%p62 bra 	$L__BB36_96;
	st.global.u32 	[%rd14+1408], %r1743;
$L__BB36_96:
	add.s32 	%r541, %r142, 384;
	setp.ge.s32 	%p63, %r541, %r141;
	@%p63 bra 	$L__BB36_98;
	st.global.u32 	[%rd14+1536], %r1744;
$L__BB36_98:
	add.s32 	%r542, %r142, 416;
	setp.ge.s32 	%p64, %r542, %r141;
	@%p64 bra 	$L__BB36_100;
	st.global.u32 	[%rd14+1664], %r1745;
$L__BB36_100:
	add.s32 	%r543, %r142, 448;
	setp.ge.s32 	%p65, %r543, %r141;
	@%p65 bra 	$L__BB36_102;
	st.global.u32 	[%rd14+1792], %r1746;
$L__BB36_102:
	add.s32 	%r544, %r142, 480;
	setp.ge.s32 	%p66, %r544, %r141;
	@%p66 bra 	$L__BB36_104;
	st.global.u32 	[%rd14+1920], %r1747;
$L__BB36_104:
	add.s32 	%r545, %r142, 512;
	setp.ge.s32 	%p67, %r545, %r141;
	@%p67 bra 	$L__BB36_106;
	st.global.u32 	[%rd14+2048], %r1748;
$L__BB36_106:
	add.s32 	%r546, %r142, 544;
	setp.ge.s32 	%p68, %r546, %r141;
	@%p68 bra 	$L__BB36_108;
	st.global.u32 	[%rd14+2176], %r1749;
$L__BB36_108:
	add.s32 	%r547, %r142, 576;
	setp.ge.s32 	%p69, %r547, %r141;
	@%p69 bra 	$L__BB36_110;
	st.global.u32 	[%rd14+2304], %r1750;
$L__BB36_110:
	// begin inline asm
	exit;
	// end inline asm
	mov.u32 	%r1764, %r1732;
	mov.u32 	%r1765, %r1733;
	mov.u32 	%r1766, %r1734;
	mov.u32 	%r1767, %r1735;
	mov.u32 	%r1768, %r1736;
	mov.u32 	%r1769, %r1737;
	mov.u32 	%r1770, %r1738;
	mov.u32 	%r1771, %r1739;
	mov.u32 	%r1772, %r1740;
	mov.u32 	%r1773, %r1741;
	mov.u32 	%r1774, %r1742;
	mov.u32 	%r1775, %r1743;
	mov.u32 	%r1776, %r1744;
	mov.u32 	%r1777, %r1745;
	mov.u32 	%r1778, %r1746;
	mov.u32 	%r1779, %r1747;
	mov.u32 	%r1780, %r1748;
	mov.u32 	%r1781, %r1749;
	mov.u32 	%r1782, %r1750;
$L__BB36_111:
	mul.hi.u32 	%r548, %r1, 357913942;
	add.s32 	%r549, %r548, %r1;
	shl.b32 	%r550, %r549, 2;
	mov.u32 	%r551, _ZZN3cub18CUB_300001_SM_10006detail10radix_sort29DeviceRadixSortOnesweepKernelINS1_5radix10policy_hubIiNS0_8NullTypeEyE10Policy1000ELNS0_9SortOrderE0EiS6_yiiNS1_21identity_decomposer_tEEEvPT5_SC_PT3_PKSD_PT1_PKSH_PT2_PKSL_T4_iiT6_E1s;
	add.s32 	%r552, %r551, %r550;
	add.s32 	%r162, %r552, 13328;
	st.shared.u32 	[%r552+13328], %r1759;
	bar.sync 	0;
	setp.gt.u32 	%p70, %r1, 31;
	@%p70 bra 	$L__BB36_113;
	mad.lo.s32 	%r584, %r1, 52, %r551;
	ld.shared.u32 	%r585, [%r584+13328];
	ld.shared.u32 	%r586, [%r584+13332];
	ld.shared.u32 	%r587, [%r584+13336];
	ld.shared.u32 	%r588, [%r584+13340];
	ld.shared.u32 	%r589, [%r584+13344];
	ld.shared.u32 	%r590, [%r584+13348];
	ld.shared.u32 	%r591, [%r584+13352];
	ld.shared.u32 	%r592, [%r584+13356];
	ld.shared.u32 	%r593, [%r584+13360];
	ld.shared.u32 	%r594, [%r584+13364];
	ld.shared.u32 	%r595, [%r584+13368];
	ld.shared.u32 	%r596, [%r584+13372];
	add.s32 	%r597, %r586, %r585;
	add.s32 	%r598, %r597, %r587;
	add.s32 	%r599, %r598, %r588;
	add.s32 	%r600, %r599, %r589;
	add.s32 	%r601, %r600, %r590;
	add.s32 	%r602, %r601, %r591;
	add.s32 	%r603, %r602, %r592;
	add.s32 	%r604, %r603, %r593;
	add.s32 	%r605, %r604, %r594;
	add.s32 	%r606, %r605, %r595;
	add.s32 	%r557, %r606, %r596;
	mov.b32 	%r555, 1;
	mov.b32 	%r580, 0;
	mov.b32 	%r582, -1;
	// begin inline asm
	{  .reg .s32 r0;  .reg .pred p;  shfl.sync.up.b32 r0|p, %r557, %r555, %r580, %r582;  @p add.s32 r0, r0, %r557;  mov.s32 %r553, r0;}
	// end inline asm
	mov.b32 	%r561, 2;
	// begin inline asm
	{  .reg .s32 r0;  .reg .pred p;  shfl.sync.up.b32 r0|p, %r553, %r561, %r580, %r582;  @p add.s32 r0, r0, %r553;  mov.s32 %r559, r0;}
	// end inline asm
	mov.b32 	%r567, 4;
	// begin inline asm
	{  .reg .s32 r0;  .reg .pred p;  shfl.sync.up.b32 r0|p, %r559, %r567, %r580, %r582;  @p add.s32 r0, r0, %r559;  mov.s32 %r565, r0;}
	// end inline asm
	mov.b32 	%r573, 8;
	// begin inline asm
	{  .reg .s32 r0;  .reg .pred p;  shfl.sync.up.b32 r0|p, %r565, %r573, %r580, %r582;  @p add.s32 r0, r0, %r565;  mov.s32 %r571, r0;}
	// end inline asm
	mov.b32 	%r579, 16;
	// begin inline asm
	{  .reg .s32 r0;  .reg .pred p;  shfl.sync.up.b32 r0|p, %r571, %r579, %r580, %r582;  @p add.s32 r0, r0, %r571;  mov.s32 %r577, r0;}
	// end inline asm
	sub.s32 	%r607, %r577, %r557;
	add.s32 	%r608, %r585, %r607;
	add.s32 	%r609, %r586, %r608;
	add.s32 	%r610, %r587, %r609;
	add.s32 	%r611, %r588, %r610;
	add.s32 	%r612, %r589, %r611;
	add.s32 	%r613, %r590, %r612;
	add.s32 	%r614, %r591, %r613;
	add.s32 	%r615, %r592, %r614;
	add.s32 	%r616, %r593, %r615;
	add.s32 	%r617, %r594, %r616;
	add.s32 	%r618, %r595, %r617;
	st.shared.u32 	[%r584+13328], %r607;
	st.shared.u32 	[%r584+13332], %r608;
	st.shared.u32 	[%r584+13336], %r609;
	st.shared.u32 	[%r584+13340], %r610;
	st.shared.u32 	[%r584+13344], %r611;
	st.shared.u32 	[%r584+13348], %r612;
	st.shared.u32 	[%r584+13352], %r613;
	st.shared.u32 	[%r584+13356], %r614;
	st.shared.u32 	[%r584+13360], %r615;
	st.shared.u32 	[%r584+13364], %r616;
	st.shared.u32 	[%r584+13368], %r617;
	st.shared.u32 	[%r584+13372], %r618;
$L__BB36_113:
	setp.gt.u32 	%p71, %r1, 255;
	bar.sync 	0;
	ld.shared.u32 	%r163, [%r162];
	@%p71 bra 	$L__BB36_115;
	shl.b32 	%r619, %r1, 2;
	add.s32 	%r621, %r551, %r619;
	ld.shared.u32 	%r622, [%r621];
	add.s32 	%r623, %r622, %r163;
	st.shared.u32 	[%r621], %r623;
	ld.shared.u32 	%r624, [%r621+1024];
	add.s32 	%r625, %r624, %r163;
	st.shared.u32 	[%r621+1024], %r625;
	ld.shared.u32 	%r626, [%r621+2048];
	add.s32 	%r627, %r626, %r163;
	st.shared.u32 	[%r621+2048], %r627;
	ld.shared.u32 	%r628, [%r621+3072];
	add.s32 	%r629, %r628, %r163;
	st.shared.u32 	[%r621+3072], %r629;
	ld.shared.u32 	%r630, [%r621+4096];
	add.s32 	%r631, %r630, %r163;
	st.shared.u32 	[%r621+4096], %r631;
	ld.shared.u32 	%r632, [%r621+5120];
	add.s32 	%r633, %r632, %r163;
	st.shared.u32 	[%r621+5120], %r633;
	ld.shared.u32 	%r634, [%r621+6144];
	add.s32 	%r635, %r634, %r163;
	st.shared.u32 	[%r621+6144], %r635;
	ld.shared.u32 	%r636, [%r621+7168];
	add.s32 	%r637, %r636, %r163;
	st.shared.u32 	[%r621+7168], %r637;
	ld.shared.u32 	%r638, [%r621+8192];
	add.s32 	%r639, %r638, %r163;
	st.shared.u32 	[%r621+8192], %r639;
	ld.shared.u32 	%r640, [%r621+9216];
	add.s32 	%r641, %r640, %r163;
	st.shared.u32 	[%r621+9216], %r641;
	ld.shared.u32 	%r642, [%r621+10240];
	add.s32 	%r643, %r642, %r163;
	st.shared.u32 	[%r621+10240], %r643;
	ld.shared.u32 	%r644, [%r621+11264];
	add.s32 	%r645, %r644, %r163;
	st.shared.u32 	[%r621+11264], %r645;
$L__BB36_115:
	shl.b32 	%r672, %r1, 5;
	and.b32  	%r673, %r672, 31744;
	add.s32 	%r164, %r551, %r673;
	bar.sync 	0;
	// begin inline asm
	mov.u32 %r646, %lanemask_le;
	// end inline asm
	shr.u32 	%r675, %r1764, %r293;
	and.b32  	%r669, %r675, %r82;
	mov.b32 	%r649, 1;
	// begin inline asm
	{
    .reg .pred p;
    and.b32 %r647, %r669, %r649;    setp.ne.u32 p, %r647, 0;
    vote.ballot.sync.b32 %r647, p, 0xffffffff;
    @!p not.b32 %r647, %r647;
}

	// end inline asm
	mov.b32 	%r652, 2;
	// begin inline asm
	{
    .reg .pred p;
    and.b32 %r650, %r669, %r652;    setp.ne.u32 p, %r650, 0;
    vote.ballot.sync.b32 %r650, p, 0xffffffff;
    @!p not.b32 %r650, %r650;
}

	// end inline asm
	and.b32  	%r676, %r650, %r647;
	mov.b32 	%r655, 4;
	// begin inline asm
	{
    .reg .pred p;
    and.b32 %r653, %r669, %r655;    setp.ne.u32 p, %r653, 0;
    vote.ballot.sync.b32 %r653, p, 0xffffffff;
    @!p not.b32 %r653, %r653;
}

	// end inline asm
	and.b32  	%r677, %r653, %r676;
	mov.b32 	%r658, 8;
	// begin inline asm
	{
    .reg .pred p;
    and.b32 %r656, %r669, %r658;    setp.ne.u32 p, %r656, 0;
    vote.ballot.sync.b32 %r656, p, 0xffffffff;
    @!p not.b32 %r656, %r656;
}

	// end inline asm
	and.b32  	%r678, %r656, %r677;
	mov.b32 	%r661, 16;
	// begin inline asm
	{
    .reg .pred p;
    and.b32 %r659, %r669, %r661;    setp.ne.u32 p, %r659, 0;
    vote.ballot.sync.b32 %r659, p, 0xffffffff;
    @!p not.b32 %r659, %r659;
}

	// end inline asm
	and.b32  	%r679, %r659, %r678;
	mov.b32 	%r664, 32;
	// begin inline asm
	{
    .reg .pred p;
    and.b32 %r662, %r669, %r664;    setp.ne.u32 p, %r662, 0;
    vote.ballot.sync.b32 %r662, p, 0xffffffff;
    @!p not.b32 %r662, %r662;
}

	// end inline asm
	and.b32  	%r680, %r662, %r679;
	mov.b32 	%r667, 64;
	// begin inline asm
	{
    .reg .pred p;
    and.b32 %r665, %r669, %r667;    setp.ne.u32 p, %r665, 0;
    vote.ballot.sync.b32 %r665, p, 0xffffffff;
    @!p not.b32 %r665, %r665;
}

	// end inline asm
	and.b32  	%r681, %r665, %r680;
	mov.b32 	%r670, 128;
	// begin inline asm
	{
    .reg .pred p;
    and.b32 %r668, %r669, %r670;    setp.ne.u32 p, %r668, 0;
    vote.ballot.sync.b32 %r668, p, 0xffffffff;
    @!p not.b32 %r668, %r668;
}

	// end inline asm
	and.b32  	%r682, %r668, %r681;
	clz.b32 	%r683, %r682;
	sub.s32 	%r167, 31, %r683;
	and.b32  	%r684, %r646, %r682;
	popc.b32 	%r168, %r684;
	setp.ne.s32 	%p72, %r295, %r167;
	mov.b32 	%r1783, 0;
	@%p72 bra 	$L__BB36_117;
	shl.b32 	%r685, %r669, 2;
	add.s32 	%r686, %r164, %r685;
	atom.shared.add.u32 	%r1783, [%r686], %r168;
$L__BB36_117:
	shfl.sync.idx.b32	%r712|%p73, %r1783, %r167, 31, -1;
	add.s32 	%r171, %r168, %r712;
	shr.u32 	%r713, %r1765, %r293;
	and.b32  	%r709, %r713, %r82;
	mov.b32 	%r689, 1;
	// begin inline asm
	{
    .reg .pred p;
    and.b32 %r687, %r709, %r689;    setp.ne.u32 p, %r687, 0;
    vote.ballot.sync.b32 %r687, p, 0xffffffff;
    @!p not.b32 %r687, %r687;
}

	// end inline asm
	mov.b32 	%r692, 2;
	// begin inline asm
	{
    .reg .pred p;
    and.b32 %r690, %r709, %r692;    setp.ne.u32 p, %r690, 0;
    vote.ballot.sync.b32 %r690, p, 0xffffffff;
    @!p not.b32 %r690, %r690;
}

	// end inline asm
	and.b32  	%r714, %r690, %r687;
	mov.b32 	%r695, 4;
	// begin inline asm
	{
    .reg .pred p;
    and.b32 %r693, %r709, %r695;    setp.ne.u32 p, %r693, 0;
    vote.ballot.sync.b32 %r693, p, 0xffffffff;
    @!p not.b32 %r693, %r693;
}

	// end inline asm
	and.b32  	%r715, %r693, %r714;
	mov.b32 	%r698, 8;
	// begin inline asm
	{
    .reg .pred p;
    and.b32 %r696, %r709, %r698;    setp.ne.u32 p, %r696, 0;
    vote.ballot.sync.b32 %r696, p, 0xffffffff;
    @!p not.b32 %r696, %r696;
}

	// end inline asm
	and.b32  	%r716, %r696, %r715;
	mov.b32 	%r701, 16;
	// begin inline asm
	{
    .reg .pred p;
    and.b32 %r699, %r709, %r701;    setp.ne.u32 p, %r699, 0;
    vote.ballot.sync.b32 %r699, p, 0xffffffff;
    @!p not.b32 %r699, %r699;
}

	// end inline asm
	and.b32  	%r717, %r699, %r716;
	mov.b32 	%r704, 32;
	// begin inline asm
	{
    .reg .pred p;
    and.b32 %r702, %r709, %r704;    setp.ne.u32 p, %r702, 0;
    vote.ballot.sync.b32 %r702, p, 0xffffffff;
    @!p not.b32 %r702, %r702;
}

	// end inline asm
	and.b32  	%r718, %r702, %r717;
	mov.b32 	%r707, 64;
	// begin inline asm
	{
    .reg .pred p;
    and.b32 %r705, %r709, %r707;    setp.ne.u32 p, %r705, 0;
    vote.ballot.sync.b32 %r705, p, 0xffffffff;
    @!p not.b32 %r705, %r705;
}

	// end inline asm
	and.b32  	%r719, %r705, %r718;
	mov.b32 	%r710, 128;
	// begin inline asm
	{
    .reg .pred p;
    and.b32 %r708, %r709, %r710;    setp.ne.u32 p, %r708, 0;
    vote.ballot.sync.b32 %r708, p, 0xffffffff;
    @!p not.b32 %r708, %r708;
}

	// end inline asm
	and.b32  	%r720, %r708, %r719;
	clz.b32 	%r721, %r720;
	sub.s32 	%r173, 31, %r721;
	and.b32  	%r722, %r646, %r720;
	popc.b32 	%r174, %r722;
	setp.ne.s32 	%p74, %r295, %r173;
	mov.b32 	%r1784, 0;
	@%p74 bra 	$L__BB36_119;
	shl.b32 	%r723, %r709, 2;
	add.s32 	%r724, %r164, %r723;
	atom.shared.add.u32 	%r1784, [%r724], %r174;
$L__BB36_119:
	shfl.sync.idx.b32	%r750|%p75, %r1784, %r173, 31, -1;
	add.s32 	%r177, %r174, %r750;
	shr.u32 	%r751, %r1766, %r293;
	and.b32  	%r747, %r751, %r82;
	mov.b32 	%r727, 1;
	// begin inline asm
	{
    .reg .pred p;
    and.b32 %r725, %r747, %r727;    setp.ne.u32 p, %r725, 0;
    vote.ballot.sync.b32 %r725, p, 0xffffffff;
    @!p not.b32 %r725, %r725;
}

	// end inline asm
	mov.b32 	%r730, 2;
	// begin inline asm
	{
    .reg .pred p;
    and.b32 %r728, %r747, %r730;    setp.ne.u32 p, %r728, 0;
    vote.ballot.sync.b32 %r728, p, 0xffffffff;
    @!p not.b32 %r728, %r728;
}

	// end inline asm
	and.b32  	%r752, %r728, %r725;
	mov.b32 	%r733, 4;
	// begin inline asm
	{
    .reg .pred p;
    and.b32 %r731, %r747, %r733;    setp.ne.u32 p, %r731, 0;
    vote.ballot.sync.b32 %r731, p, 0xffffffff;
    @!p not.b32 %r731, %r731;
}

	// end inline asm
	and.b32  	%r753, %r731, %r752;
	mov.b32 	%r736, 8;
	// begin inline asm
	{
    .reg .pred p;
    and.b32 %r734, %r747, %r736;    setp.ne.u32 p, %r734, 0;
    vote.ballot.sync.b32 %r734, p, 0xffffffff;
    @!p not.b32 %r734, %r734;
}

	// end inline asm
	and.b32  	%r754, %r734, %r753;
	mov.b32 	%r739, 16;
	// begin inline asm
	{
    .reg .pred p;
    and.b32 %r737, %r747, %r739;    setp.ne.u32 p, %r737, 0;
    vote.ballot.sync.b32 %r737, p, 0xffffffff;
    @!p not.b32 %r737, %r737;
}

	// end inline asm
	and.b32  	%r755, %r737, %r754;
	mov.b32 	%r742, 32;
	// begin inline asm
	{
    .reg .pred p;
    and.b32 %r740, %r747, %r742;    setp.ne.u32 p, %r740, 0;
    vote.ballot.sync.b32 %r740, p, 0xffffffff;
    @!p not.b32 %r740, %r740;
}

	// end inline asm
	and.b32  	%r756, %r740, %r755;
	mov.b32 	%r745, 64;
	// begin inline asm
	{
    .reg .pred p;
    and.b32 %r743, %r747, %r745;    setp.ne.u32 p, %r743, 0;
    vote.ballot.sync.b32 %r743, p, 0xffffffff;
    @!p not.b32 %r743, %r743;
}

	// end inline asm
	and.b32  	%r757, %r743, %r756;
	mov.b32 	%r748, 128;
	// begin inline asm
	{
    .reg .pred p;
    and.b32 %r746, %r747, %r748;    setp.ne.u32 p, %r746, 0;
    vote.ballot.sync.b32 %r746, p, 0xffffffff;
    @!p not.b32 %r746, %r746;
}

	// end inline asm
	and.b32  	%r758, %r746, %r757;
	clz.b32 	%r759, %r758;
	sub.s32 	%r179, 31, %r759;
	and.b32  	%r760, %r646, %r758;
	popc.b32 	%r180, %r760;
	setp.ne.s32 	%p76, %r295, %r179;
	mov.b32 	%r1785, 0;
	@%p76 bra 	$L__BB36_121;
	shl.b32 	%r761, %r747, 2;
	add.s32 	%r762, %r164, %r761;
	atom.shared.add.u32 	%r1785, [%r762], %r180;
$L__BB36_121:
	shfl.sync.idx.b32	%r788|%p77, %r1785, %r179, 31, -1;
	add.s32 	%r183, %r180, %r788;
	shr.u32 	%r789, %r1767, %r293;
	and.b32  	%r785, %r789, %r82;
	mov.b32 	%r765, 1;
	// begin inline asm
	{
    .reg .pred p;
    and.b32 %r763, %r785, %r765;    setp.ne.u32 p, %r763, 0;
    vote.ballot.sync.b32 %r763, p, 0xffffffff;
    @!p not.b32 %r763, %r763;
}

	// end inline asm
	mov.b32 	%r768, 2;
	// begin inline asm
	{
    .reg .pred p;
    and.b32 %r766, %r785, %r768;    setp.ne.u32 p, %r766, 0;
    vote.ballot.sync.b32 %r766, p, 0xffffffff;
    @!p not.b32 %r766, %r766;
}

	// end inline asm
	and.b32  	%r790, %r766, %r763;
	mov.b32 	%r771, 4;
	// begin inline asm
	{
    .reg .pred p;
    and.b32 %r769, %r785, %r771;    setp.ne.u32 p, %r769, 0;
    vote.ballot.sync.b32 %r769, p, 0xffffffff;
    @!p not.b32 %r769, %r769;
}

	// end inline asm
	and.b32  	%r791, %r769, %r790;
	mov.b32 	%r774, 8;
	// begin inline asm
	{
    .reg .pred p;
    and.b32 %r772, %r785, %r774;    setp.ne.u32 p, %r772, 0;
    vote.ballot.sync.b32 %r772, p, 0xffffffff;
    @!p not.b32 %r772, %r772;
}

	// end inline asm
	and.b32  	%r792, %r772, %r791;
	mov.b32 	%r777, 16;
	// begin inline asm
	{
    .reg .pred p;
    and.b32 %r775, %r785, %r777;    setp.ne.u32 p, %r775, 0;
    vote.ballot.sync.b32 %r775, p, 0xffffffff;
    @!p not.b32 %r775, %r775;
}

	// end inline asm
	and.b32  	%r793, %r775, %r792;
	mov.b32 	%r780, 32;
	// begin inline asm
	{
    .reg .pred p;
    and.b32 %r778, %r785, %r780;    setp.ne.u32 p, %r778, 0;
    vote.ballot.sync.b32 %r778, p, 0xffffffff;
    @!p not.b32 %r778, %r778;
}

	// end inline asm
	and.b32  	%r794, %r778, %r793;
	mov.b32 	%r783, 64;
	// begin inline asm
	{
    .reg .pred p;
    and.b32 %r781, %r785, %r783;    setp.ne.u32 p, %r781, 0;
    vote.ballot.sync.b32 %r781, p, 0xffffffff;
    @!p not.b32 %r781, %r781;
}

	// end inline asm
	and.b32  	%r795, %r781, %r794;
	mov.b32 	%r786, 128;
	// begin inline asm
	{
    .reg .pred p;
    and.b32 %r784, %r785, %r786;    setp.ne.u32 p, %r784, 0;
    vote.ballot.sync.b32 %r784, p, 0xffffffff;
    @!p not.b32 %r784, %r784;
}

	// end inline asm
	and.b32  	%r796, %r784, %r795;
	clz.b32 	%r797, %r796;
	sub.s32 	%r185, 31, %r797;
	and.b32  	%r798, %r646, %r796;
	popc.b32 	%r186, %r798;
	setp.ne.s32 	%p78, %r295, %r185;
	mov.b32 	%r1786, 0;
	@%p78 bra 	$L__BB36_123;
	shl.b32 	%r799, %r785, 2;
	add.s32 	%r800, %r164, %r799;
	atom.shared.add.u32 	%r1786, [%r800], %r186;
$L__BB36_123:
	shfl.sync.idx.b32	%r826|%p79, %r1786, %r185, 31, -1;
	add.s32 	%r189, %r186, %r826;
	shr.u32 	%r827, %r1768, %r293;
	and.b32  	%r823, %r827, %r82;
	mov.b32 	%r803, 1;
	// begin inline asm
	{
    .reg .pred p;
    and.b32 %r801, %r823, %r803;    setp.ne.u32 p, %r801, 0;
    vote.ballot.sync.b32 %r801, p, 0xffffffff;
    @!p not.b32 %r801, %r801;
}

	// end inline asm
	mov.b32 	%r806, 2;
	// begin inline asm
	{
    .reg .pred p;
    and.b32 %r804, %r823, %r806;    setp.ne.u32 p, %r804, 0;
    vote.ballot.sync.b32 %r804, p, 0xffffffff;
    @!p not.b32 %r804, %r804;
}

	// end inline asm
	and.b32  	%r828, %r804, %r801;
	mov.b32 	%r809, 4;
	// begin inline asm
	{
    .reg .pred p;
    and.b32 %r807, %r823, %r809;    setp.ne.u32 p, %r807, 0;
    vote.ballot.sync.b32 %r807, p, 0xffffffff;
    @!p not.b32 %r807, %r807;
}

	// end inline asm
	and.b32  	%r829, %r807, %r828;
	mov.b32 	%r812, 8;
	// begin inline asm
	{
    .reg .pred p;
    and.b32 %r810, %r823, %r812;    setp.ne.u32 p, %r810, 0;
    vote.ballot.sync.b32 %r810, p, 0xffffffff;
    @!p not.b32 %r810, %r810;
}

	// end inline asm
	and.b32  	%r830, %r810, %r829;
	mov.b32 	%r815, 16;
	// begin inline asm
	{
    .reg .pred p;
    and.b32 %r813, %r823, %r815;    setp.ne.u32 p, %r813, 0;
    vote.ballot.sync.b32 %r813, p, 0xffffffff;
    @!p not.b32 %r813, %r813;
}

	// end inline asm
	and.b32  	%r831, %r813, %r830;
	mov.b32 	%r818, 32;
	// begin inline asm
	{
    .reg .pred p;
    and.b32 %r816, %r823, %r818;    setp.ne.u32 p, %r816, 0;
    vote.ballot.sync.b32 %r816, p, 0xffffffff;
    @!p not.b32 %r816, %r816;
}

	// end inline asm
	and.b32  	%r832, %r816, %r831;
	mov.b32 	%r821, 64;
	// begin inline asm
	{
    .reg .pred p;
    and.b32 %r819, %r823, %r821;    setp.ne.u32 p, %r819, 0;
    vote.ballot.sync.b32 %r819, p, 0xffffffff;
    @!p not.b32 %r819, %r819;
}

	// end inline asm
	and.b32  	%r833, %r819, %r832;
	mov.b32 	%r824, 128;
	// begin inline asm
	{
    .reg .pred p;
    and.b32 %r822, %r823, %r824;    setp.ne.u32 p, %r822, 0;
    vote.ballot.sync.b32 %r822, p, 0xffffffff;
    @!p not.b32 %r822, %r822;
}

	// end inline asm
	and.b32  	%r834, %r822, %r833;
	clz.b32 	%r835, %r834;
	sub.s32 	%r191, 31, %r835;
	and.b32  	%r836, %r646, %r834;
	popc.b32 	%r192, %r836;
	setp.ne.s32 	%p80, %r295, %r191;
	mov.b32 	%r1787, 0;
	@%p80 bra 	$L__BB36_125;
	shl.b32 	%r837, %r823, 2;
	add.s32 	%r838, %r164, %r837;
	atom.shared.add.u32 	%r1787, [%r838], %r192;
$L__BB36_125:
	shfl.sync.idx.b32	%r864|%p81, %r1787, %r191, 31, -1;
	add.s32 	%r195, %r192, %r864;
	shr.u32 	%r865, %r1769, %r293;
	and.b32  	%r861, %r865, %r82;
	mov.b32 	%r841, 1;
	// begin inline asm
	{
    .reg .pred p;
    and.b32 %r839, %r861, %r841;    setp.ne.u32 p, %r839, 0;
    vote.ballot.sync.b32 %r839, p, 0xffffffff;
    @!p not.b32 %r839, %r839;
}

	// end inline asm
	mov.b32 	%r844, 2;
	// begin inline asm
	{
    .reg .pred p;
    and.b32 %r842, %r861, %r844;    setp.ne.u32 p, %r842, 0;
    vote.ballot.sync.b32 %r842, p, 0xffffffff;
    @!p not.b32 %r842, %r842;
}

	// end inline asm
	and.b32  	%r866, %r842, %r839;
	mov.b32 	%r847, 4;
	// begin inline asm
	{
    .reg .pred p;
    and.b32 %r845, %r861, %r847;    setp.ne.u32 p, %r845, 0;
    vote.ballot.sync.b32 %r845, p, 0xffffffff;
    @!p not.b32 %r845, %r845;
}

	// end inline asm
	and.b32  	%r867, %r845, %r866;
	mov.b32 	%r850, 8;
	// begin inline asm
	{
    .reg .pred p;
    and.b32 %r848, %r861, %r850;    setp.ne.u32 p, %r848, 0;
    vote.ballot.sync.b32 %r848, p, 0xffffffff;
    @!p not.b32 %r848, %r848;
}

	// end inline asm
	and.b32  	%r868, %r848, %r867;
	mov.b32 	%r853, 16;
	// begin inline asm
	{
    .reg .pred p;
    and.b32 %r851, %r861, %r853;    setp.ne.u32 p, %r851, 0;
    vote.ballot.sync.b32 %r851, p, 0xffffffff;
    @!p not.b32 %r851, %r851;
}

	// end inline asm
	and.b32  	%r869, %r851, %r868;
	mov.b32 	%r856, 32;
	// begin inline asm
	{
    .reg .pred p;
    and.b32 %r854, %r861, %r856;    setp.ne.u32 p, %r854, 0;
    vote.ballot.sync.b32 %r854, p, 0xffffffff;
    @!p not.b32 %r854, %r854;
}

	// end inline asm
	and.b32  	%r870, %r854, %r869;
	mov.b32 	%r859, 64;
	// begin inline asm
	{
    .reg .pred p;
    and.b32 %r857, %r861, %r859;    setp.ne.u32 p, %r857, 0;
    vote.ballot.sync.b32 %r857, p, 0xffffffff;
    @!p not.b32 %r857, %r857;
}

	// end inline asm
	and.b32  	%r871, %r857, %r870;
	mov.b32 	%r862, 128;
	// begin inline asm
	{
    .reg .pred p;
    and.b32 %r860, %r861, %r862;    setp.ne.u32 p, %r860, 0;
    vote.ballot.sync.b32 %r860, p, 0xffffffff;
    @!p not.b32 %r860, %r860;
}

	// end inline asm
	and.b32  	%r872, %r860, %r871;
	clz.b32 	%r873, %r872;
	sub.s32 	%r197, 31, %r873;
	and.b32  	%r874, %r646, %r872;
	popc.b32 	%r198, %r874;
	setp.ne.s32 	%p82, %r295, %r197;
	mov.b32 	%r1788, 0;
	@%p82 bra 	$L__BB36_127;
	shl.b32 	%r875, %r861, 2;
	add.s32 	%r876, %r164, %r875;
	atom.shared.add.u32 	%r1788, [%r876], %r198;
$L__BB36_127:
	shfl.sync.idx.b32	%r902|%p83, %r1788, %r197, 31, -1;
	add.s32 	%r201, %r198, %r902;
	shr.u32 	%r903, %r1770, %r293;
	and.b32  	%r899, %r903, %r82;
	mov.b32 	%r879, 1;
	// begin inline asm
	{
    .reg .pred p;
    and.b32 %r877, %r899, %r879;    setp.ne.u32 p, %r877, 0;
    vote.ballot.sync.b32 %r877, p, 0xffffffff;
    @!p not.b32 %r877, %r877;
}

	// end inline asm
	mov.b32 	%r882, 2;
	// begin inline asm
	{
    .reg .pred p;
    and.b32 %r880, %r899, %r882;    setp.ne.u32 p, %r880, 0;
    vote.ballot.sync.b32 %r880, p, 0xffffffff;
    @!p not.b32 %r880, %r880;
}

	// end inline asm
	and.b32  	%r904, %r880, %r877;
	mov.b32 	%r885, 4;
	// begin inline asm
	{
    .reg .pred p;
    and.b32 %r883, %r899, %r885;    setp.ne.u32 p, %r883, 0;
    vote.ballot.sync.b32 %r883, p, 0xffffffff;
    @!p not.b32 %r883, %r883;
}

	// end inline asm
	and.b32  	%r905, %r883, %r904;
	mov.b32 	%r888, 8;
	// begin inline asm
	{
    .reg .pred p;
    and.b32 %r886, %r899, %r888;    setp.ne.u32 p, %r886, 0;
    vote.ballot.sync.b32 %r886, p, 0xffffffff;
    @!p not.b32 %r886, %r886;
}

	// end inline asm
	and.b32  	%r906, %r886, %r905;
	mov.b32 	%r891, 16;
	// begin inline asm
	{
    .reg .pred p;
    and.b32 %r889, %r899, %r891;    setp.ne.u32 p, %r889, 0;
    vote.ballot.sync.b32 %r889, p, 0xffffffff;
    @!p not.b32 %r889, %r889;
}

	// end inline asm
	and.b32  	%r907, %r889, %r906;
	mov.b32 	%r894, 32;
	// begin inline asm
	{
    .reg .pred p;
    and.b32 %r892, %r899, %r894;    setp.ne.u32 p, %r892, 0;
    vote.ballot.sync.b32 %r892, p, 0xffffffff;
    @!p not.b32 %r892, %r892;
}

	// end inline asm
	and.b32  	%r908, %r892, %r907;
	mov.b32 	%r897, 64;
	// begin inline asm
	{
    .reg .pred p;
    and.b32 %r895, %r899, %r897;    setp.ne.u32 p, %r895, 0;
    vote.ballot.sync.b32 %r895, p, 0xffffffff;
    @!p not.b32 %r895, %r895;
}

	// end inline asm
	and.b32  	%r909, %r895, %r908;
	mov.b32 	%r900, 128;
	// begin inline asm
	{
    .reg .pred p;
    and.b32 %r898, %r899, %r900;    setp.ne.u32 p, %r898, 0;
    vote.ballot.sync.b32 %r898, p, 0xffffffff;
    @!p not.b32 %r898, %r898;
}

	// end inline asm
	and.b32  	%r910, %r898, %r909;
	clz.b32 	%r911, %r910;
	sub.s32 	%r203, 31, %r911;
	and.b32  	%r912, %r646, %r910;
	popc.b32 	%r204, %r912;
	setp.ne.s32 	%p84, %r295, %r203;
	mov.b32 	%r1789, 0;
	@%p84 bra 	$L__BB36_129;
	shl.b32 	%r913, %r899, 2;
	add.s32 	%r914, %r164, %r913;
	atom.shared.add.u32 	%r1789, [%r914], %r204;
$L__BB36_129:
	shfl.sync.idx.b32	%r940|%p85, %r1789, %r203, 31, -1;
	add.s32 	%r207, %r204, %r940;
	shr.u32 	%r941, %r1771, %r293;
	and.b32  	%r937, %r941, %r82;
	mov.b32 	%r917, 1;
	// begin inline asm
	{
    .reg .pred p;
    and.b32 %r915, %r937, %r917;    setp.ne.u32 p, %r915, 0;
    vote.ballot.sync.b32 %r915, p, 0xffffffff;
    @!p not.b32 %r915, %r915;
}

	// end inline asm
	mov.b32 	%r920, 2;
	// begin inline asm
	{
    .reg .pred p;
    and.b32 %r918, %r937, %r920;    setp.ne.u32 p, %r918, 0;
    vote.ballot.sync.b32 %r918, p, 0xffffffff;
    @!p not.b32 %r918, %r918;
}

	// end inline asm
	and.b32  	%r942, %r918, %r915;
	mov.b32 	%r923, 4;
	// begin inline asm
	{
    .reg .pred p;
    and.b32 %r921, %r937, %r923;    setp.ne.u32 p, %r921, 0;
    vote.ballot.sync.b32 %r921, p, 0xffffffff;
    @!p not.b32 %r921, %r921;
}

	// end inline asm
	and.b32  	%r943, %r921, %r942;
	mov.b32 	%r926, 8;
	// begin inline asm
	{
    .reg .pred p;
    and.b32 %r924, %r937, %r926;    setp.ne.u32 p, %r924, 0;
    vote.ballot.sync.b32 %r924, p, 0xffffffff;
    @!p not.b32 %r924, %r924;
}

	// end inline asm
	and.b32  	%r944, %r924, %r943;
	mov.b32 	%r929, 16;
	// begin inline asm
	{
    .reg .pred p;
    and.b32 %r927, %r937, %r929;    setp.ne.u32 p, %r927, 0;
    vote.ballot.sync.b32 %r927, p, 0xffffffff;
    @!p not.b32 %r927, %r927;
}

	// end inline asm
	and.b32  	%r945, %r927, %r944;
	mov.b32 	%r932, 32;
	// begin inline asm
	{
    .reg .pred p;
    and.b32 %r930, %r937, %r932;    setp.ne.u32 p, %r930, 0;
    vote.ballot.sync.b32 %r930, p, 0xffffffff;
    @!p not.b32 %r930, %r930;
}

	// end inline asm
	and.b32  	%r946, %r930, %r945;
	mov.b32 	%r935, 64;
	// begin inline asm
	{
    .reg .pred p;
    and.b32 %r933, %r937, %r935;    setp.ne.u32 p, %r933, 0;
    vote.ballot.sync.b32 %r933, p, 0xffffffff;
    @!p not.b32 %r933, %r933;
}

	// end inline asm
	and.b32  	%r947, %r933, %r946;
	mov.b32 	%r938, 128;
	// begin inline asm
	{
    .reg .pred p;
    and.b32 %r936, %r937, %r938;    setp.ne.u32 p, %r936, 0;
    vote.ballot.sync.b32 %r936, p, 0xffffffff;
    @!p not.b32 %r936, %r936;
}

	// end inline asm
	and.b32  	%r948, %r936, %r947;
	clz.b32 	%r949, %r948;
	sub.s32 	%r209, 31, %r949;
	and.b32  	%r950, %r646, %r948;
	popc.b32 	%r210, %r950;
	setp.ne.s32 	%p86, %r295, %r209;
	mov.b32 	%r1790, 0;
	@%p86 bra 	$L__BB36_131;
	shl.b32 	%r951, %r937, 2;
	add.s32 	%r952, %r164, %r951;
	atom.shared.add.u32 	%r1790, [%r952], %r210;
$L__BB36_131:
	shfl.sync.idx.b32	%r978|%p87, %r1790, %r209, 31, -1;
	add.s32 	%r213, %r210, %r978;
	shr.u32 	%r979, %r1772, %r293;
	and.b32  	%r975, %r979, %r82;
	mov.b32 	%r955, 1;
	// begin inline asm
	{
    .reg .pred p;
    and.b32 %r953, %r975, %r955;    setp.ne.u32 p, %r953, 0;
    vote.ballot.sync.b32 %r953, p, 0xffffffff;
    @!p not.b32 %r953, %r953;
}

	// end inline asm
	mov.b32 	%r958, 2;
	// begin inline asm
	{
    .reg .pred p;
    and.b32 %r956, %r975, %r958;    setp.ne.u32 p, %r956, 0;
    vote.ballot.sync.b32 %r956, p, 0xffffffff;
    @!p not.b32 %r956, %r956;
}

	// end inline asm
	and.b32  	%r980, %r956, %r953;
	mov.b32 	%r961, 4;
	// begin inline asm
	{
    .reg .pred p;
    and.b32 %r959, %r975, %r961;    setp.ne.u32 p, %r959, 0;
    vote.ballot.sync.b32 %r959, p, 0xffffffff;
    @!p not.b32 %r959, %r959;
}

	// end inline asm
	and.b32  	%r981, %r959, %r980;
	mov.b32 	%r964, 8;
	// begin inline asm
	{
    .reg .pred p;
    and.b32 %r962, %r975, %r964;    setp.ne.u32 p, %r962, 0;
    vote.ballot.sync.b32 %r962, p, 0xffffffff;
    @!p not.b32 %r962, %r962;
}

	// end inline asm
	and.b32  	%r982, %r962, %r981;
	mov.b32 	%r967, 16;
	// begin inline asm
	{
    .reg .pred p;
    and.b32 %r965, %r975, %r967;    setp.ne.u32 p, %r965, 0;
    vote.ballot.sync.b32 %r965, p, 0xffffffff;
    @!p not.b32 %r965, %r965;
}

	// end inline asm
	and.b32  	%r983, %r965, %r982;
	mov.b32 	%r970, 32;
	// begin inline asm
	{
    .reg .pred p;
    and.b32 %r968, %r975, %r970;    setp.ne.u32 p, %r968, 0;
    vote.ballot.sync.b32 %r968, p, 0xffffffff;
    @!p not.b32 %r968, %r968;
}

	// end inline asm
	and.b32  	%r984, %r968, %r983;
	mov.b32 	%r973, 64;
	// begin inline asm
	{
    .reg .pred p;
    and.b32 %r971, %r975, %r973;    setp.ne.u32 p, %r971, 0;
    vote.ballot.sync.b32 %r971, p, 0xffffffff;
    @!p not.b32 %r971, %r971;
}

	// end inline asm
	and.b32  	%r985, %r971, %r984;
	mov.b32 	%r976, 128;
	// begin inline asm
	{
    .reg .pred p;
    and.b32 %r974, %r975, %r976;    setp.ne.u32 p, %r974, 0;
    vote.ballot.sync.b32 %r974, p, 0xffffffff;
    @!p not.b32 %r974, %r974;
}

	// end inline asm
	and.b32  	%r986, %r974, %r985;
	clz.b32 	%r987, %r986;
	sub.s32 	%r215, 31, %r987;
	and.b32  	%r988, %r646, %r986;
	popc.b32 	%r216, %r988;
	setp.ne.s32 	%p88, %r295, %r215;
	mov.b32 	%r1791, 0;
	@%p88 bra 	$L__BB36_133;
	shl.b32 	%r989, %r975, 2;
	add.s32 	%r990, %r164, %r989;
	atom.shared.add.u32 	%r1791, [%r990], %r216;
$L__BB36_133:
	shfl.sync.idx.b32	%r1016|%p89, %r1791, %r215, 31, -1;
	add.s32 	%r219, %r216, %r1016;
	shr.u32 	%r1017, %r1773, %r293;
	and.b32  	%r1013, %r1017, %r82;
	mov.b32 	%r993, 1;
	// begin inline asm
	{
    .reg .pred p;
    and.b32 %r991, %r1013, %r993;    setp.ne.u32 p, %r991, 0;
    vote.ballot.sync.b32 %r991, p, 0xffffffff;
    @!p not.b32 %r991, %r991;
}

	// end inline asm
	mov.b32 	%r996, 2;
	// begin inline asm
	{
    .reg .pred p;
    and.b32 %r994, %r1013, %r996;    setp.ne.u32 p, %r994, 0;
    vote.ballot.sync.b32 %r994, p, 0xffffffff;
    @!p not.b32 %r994, %r994;
}

	// end inline asm
	and.b32  	%r1018, %r994, %r991;
	mov.b32 	%r999, 4;
	// begin inline asm
	{
    .reg .pred p;
    and.b32 %r997, %r1013, %r999;    setp.ne.u32 p, %r997, 0;
    vote.ballot.sync.b32 %r997, p, 0xffffffff;
    @!p not.b32 %r997, %r997;
}

	// end inline asm
	and.b32  	%r1019, %r997, %r1018;
	mov.b32 	%r1002, 8;
	// begin inline asm
	{
    .reg .pred p;
    and.b32 %r1000, %r1013, %r1002;    setp.ne.u32 p, %r1000, 0;
    vote.ballot.sync.b32 %r1000, p, 0xffffffff;
    @!p not.b32 %r1000, %r1000;
}

	// end inline asm
	and.b32  	%r1020, %r1000, %r1019;
	mov.b32 	%r1005, 16;
	// begin inline asm
	{
    .reg .pred p;
    and.b32 %r1003, %r1013, %r1005;    setp.ne.u32 p, %r1003, 0;
    vote.ballot.sync.b32 %r1003, p, 0xffffffff;
    @!p not.b32 %r1003, %r1003;
}

	// end inline asm
	and.b32  	%r1021, %r1003, %r1020;
	mov.b32 	%r1008, 32;
	// begin inline asm
	{
    .reg .pred p;
    and.b32 %r1006, %r1013, %r1008;    setp.ne.u32 p, %r1006, 0;
    vote.ballot.sync.b32 %r1006, p, 0xffffffff;
    @!p not.b32 %r1006, %r1006;
}

	// end inline asm
	and.b32  	%r1022, %r1006, %r1021;
	mov.b32 	%r1011, 64;
	// begin inline asm
	{
    .reg .pred p;
    and.b32 %r1009, %r1013, %r1011;    setp.ne.u32 p, %r1009, 0;
    vote.ballot.sync.b32 %r1009, p, 0xffffffff;
    @!p not.b32 %r1009, %r1009;
}

	// end inline asm
	and.b32  	%r1023, %r1009, %r1022;
	mov.b32 	%r1014, 128;
	// begin inline asm
	{
    .reg .pred p;
    and.b32 %r1012, %r1013, %r1014;    setp.ne.u32 p, %r1012, 0;
    vote.ballot.sync.b32 %r1012, p, 0xffffffff;
    @!p not.b32 %r1012, %r1012;
}

	// end inline asm
	and.b32  	%r1024, %r1012, %r1023;
	clz.b32 	%r1025, %r1024;
	sub.s32 	%r221, 31, %r1025;
	and.b32  	%r1026, %r646, %r1024;
	popc.b32 	%r222, %r1026;
	setp.ne.s32 	%p90, %r295, %r221;
	mov.b32 	%r1792, 0;
	@%p90 bra 	$L__BB36_135;
	shl.b32 	%r1027, %r1013, 2;
	add.s32 	%r1028, %r164, %r1027;
	atom.shared.add.u32 	%r1792, [%r1028], %r222;
$L__BB36_135:
	shfl.sync.idx.b32	%r1054|%p91, %r1792, %r221, 31, -1;
	add.s32 	%r225, %r222, %r1054;
	shr.u32 	%r1055, %r1774, %r293;
	and.b32  	%r1051, %r1055, %r82;
	mov.b32 	%r1031, 1;
	// begin inline asm
	{
    .reg .pred p;
    and.b32 %r1029, %r1051, %r1031;    setp.ne.u32 p, %r1029, 0;
    vote.ballot.sync.b32 %r1029, p, 0xffffffff;
    @!p not.b32 %r1029, %r1029;
}

	// end inline asm
	mov.b32 	%r1034, 2;
	// begin inline asm
	{
    .reg .pred p;
    and.b32 %r1032, %r1051, %r1034;    setp.ne.u32 p, %r1032, 0;
    vote.ballot.sync.b32 %r1032, p, 0xffffffff;
    @!p not.b32 %r1032, %r1032;
}

	// end inline asm
	and.b32  	%r1056, %r1032, %r1029;
	mov.b32 	%r1037, 4;
	// begin inline asm
	{
    .reg .pred p;
    and.b32 %r1035, %r1051, %r1037;    setp.ne.u32 p, %r1035, 0;
    vote.ballot.sync.b32 %r1035, p, 0xffffffff;
    @!p not.b32 %r1035, %r1035;
}

	// end inline asm
	and.b32  	%r1057, %r1035, %r1056;
	mov.b32 	%r1040, 8;
	// begin inline asm
	{
    .reg .pred p;
    and.b32 %r1038, %r1051, %r1040;    setp.ne.u32 p, %r1038, 0;
    vote.ballot.sync.b32 %r1038, p, 0xffffffff;
    @!p not.b32 %r1038, %r1038;
}

	// end inline asm
	and.b32  	%r1058, %r1038, %r1057;
	mov.b32 	%r1043, 16;
	// begin inline asm
	{
    .reg .pred p;
    and.b32 %r1041, %r1051, %r1043;    setp.ne.u32 p, %r1041, 0;
    vote.ballot.sync.b32 %r1041, p, 0xffffffff;
    @!p not.b32 %r1041, %r1041;
}

	// end inline asm
	and.b32  	%r1059, %r1041, %r1058;
	mov.b32 	%r1046, 32;
	// begin inline asm
	{
    .reg .pred p;
    and.b32 %r1044, %r1051, %r1046;    setp.ne.u32 p, %r1044, 0;
    vote.ballot.sync.b32 %r1044, p, 0xffffffff;
    @!p not.b32 %r1044, %r1044;
}

	// end inline asm
	and.b32  	%r1060, %r1044, %r1059;
	mov.b32 	%r1049, 64;
	// begin inline asm
	{
    .reg .pred p;
    and.b32 %r1047, %r1051, %r1049;    setp.ne.u32 p, %r1047, 0;
    vote.ballot.sync.b32 %r1047, p, 0xffffffff;
    @!p not.b32 %r1047, %r1047;
}

	// end inline asm
	and.b32  	%r1061, %r1047, %r1060;
	mov.b32 	%r1052, 128;
	// begin inline asm
	{
    .reg .pred p;
    and.b32 %r1050, %r1051, %r1052;    setp.ne.u32 p, %r1050, 0;
    vote.ballot.sync.b32 %r1050, p, 0xffffffff;
    @!p not.b32 %r1050, %r1050;
}

	// end inline asm
	and.b32  	%r1062, %r1050, %r1061;
	clz.b32 	%r1063, %r1062;
	sub.s32 	%r227, 31, %r1063;
	and.b32  	%r1064, %r646, %r1062;
	popc.b32 	%r228, %r1064;
	setp.ne.s32 	%p92, %r295, %r227;
	mov.b32 	%r1793, 0;
	@%p92 bra 	$L__BB36_137;
	shl.b32 	%r1065, %r1051, 2;
	add.s32 	%r1066, %r164, %r1065;
	atom.shared.add.u32 	%r1793, [%r1066], %r228;
$L__BB36_137:
	shfl.sync.idx.b32	%r1092|%p93, %r1793, %r227, 31, -1;
	add.s32 	%r231, %r228, %r1092;
	shr.u32 	%r1093, %r1775, %r293;
	and.b32  	%r1089, %r1093, %r82;
	mov.b32 	%r1069, 1;
	// begin inline asm
	{
    .reg .pred p;
    and.b32 %r1067, %r1089, %r1069;    setp.ne.u32 p, %r1067, 0;
    vote.ballot.sync.b32 %r1067, p, 0xffffffff;
    @!p not.b32 %r1067, %r1067;
}

	// end inline asm
	mov.b32 	%r1072, 2;
	// begin inline asm
	{
    .reg .pred p;
    and.b32 %r1070, %r1089, %r1072;    setp.ne.u32 p, %r1070, 0;
    vote.ballot.sync.b32 %r1070, p, 0xffffffff;
    @!p not.b32 %r1070, %r1070;
}

	// end inline asm
	and.b32  	%r1094, %r1070, %r1067;
	mov.b32 	%r1075, 4;
	// begin inline asm
	{
    .reg .pred p;
    and.b32 %r1073, %r1089, %r1075;    setp.ne.u32 p, %r1073, 0;
    vote.ballot.sync.b32 %r1073, p, 0xffffffff;
    @!p not.b32 %r1073, %r1073;
}

	// end inline asm
	and.b32  	%r1095, %r1073, %r1094;
	mov.b32 	%r1078, 8;
	// begin inline asm
	{
    .reg .pred p;
    and.b32 %r1076, %r1089, %r1078;    setp.ne.u32 p, %r1076, 0;
    vote.ballot.sync.b32 %r1076, p, 0xffffffff;
    @!p not.b32 %r1076, %r1076;
}

	// end inline asm
	and.b32  	%r1096, %r1076, %r1095;
	mov.b32 	%r1081, 16;
	// begin inline asm
	{
    .reg .pred p;
    and.b32 %r1079, %r1089, %r1081;    setp.ne.u32 p, %r1079, 0;
    vote.ballot.sync.b32 %r1079, p, 0xffffffff;
    @!p not.b32 %r1079, %r1079;
}

	// end inline asm
	and.b32  	%r1097, %r1079, %r1096;
	mov.b32 	%r1084, 32;
	// begin inline asm
	{
    .reg .pred p;
    and.b32 %r1082, %r1089, %r1084;    setp.ne.u32 p, %r1082, 0;
    vote.ballot.sync.b32 %r1082, p, 0xffffffff;
    @!p not.b32 %r1082, %r1082;
}

	// end inline asm
	and.b32  	%r1098, %r1082, %r1097;
	mov.b32 	%r1087, 64;
	// begin inline asm
	{
    .reg .pred p;
    and.b32 %r1085, %r1089, %r1087;    setp.ne.u32 p, %r1085, 0;
    vote.ballot.sync.b32 %r1085, p, 0xffffffff;
    @!p not.b32 %r1085, %r1085;
}

	// end inline asm
	and.b32  	%r1099, %r1085, %r1098;
	mov.b32 	%r1090, 128;
	// begin inline asm
	{
    .reg .pred p;
    and.b32 %r1088, %r1089, %r1090;    setp.ne.u32 p, %r1088, 0;
    vote.ballot.sync.b32 %r1088, p, 0xffffffff;
    @!p not.b32 %r1088, %r1088;
}

	// end inline asm
	and.b32  	%r1100, %r1088, %r1099;
	clz.b32 	%r1101, %r1100;
	sub.s32 	%r233, 31, %r1101;
	and.b32  	%r1102, %r646, %r1100;
	popc.b32 	%r234, %r1102;
	setp.ne.s32 	%p94, %r295, %r233;
	mov.b32 	%r1794, 0;
	@%p94 bra 	$L__BB36_139;
	shl.b32 	%r1103, %r1089, 2;
	add.s32 	%r1104, %r164, %r1103;
	atom.shared.add.u32 	%r1794, [%r1104], %r234;
$L__BB36_139:
	shfl.sync.idx.b32	%r1130|%p95, %r1794, %r233, 31, -1;
	add.s32 	%r237, %r234, %r1130;
	shr.u32 	%r1131, %r1776, %r293;
	and.b32  	%r1127, %r1131, %r82;
	mov.b32 	%r1107, 1;
	// begin inline asm
	{
    .reg .pred p;
    and.b32 %r1105, %r1127, %r1107;    setp.ne.u32 p, %r1105, 0;
    vote.ballot.sync.b32 %r1105, p, 0xffffffff;
    @!p not.b32 %r1105, %r1105;
}

	// end inline asm
	mov.b32 	%r1110, 2;
	// begin inline asm
	{
    .reg .pred p;
    and.b32 %r1108, %r1127, %r1110;    setp.ne.u32 p, %r1108, 0;
    vote.ballot.sync.b32 %r1108, p, 0xffffffff;
    @!p not.b32 %r1108, %r1108;
}

	// end inline asm
	and.b32  	%r1132, %r1108, %r1105;
	mov.b32 	%r1113, 4;
	// begin inline asm
	{
    .reg .pred p;
    and.b32 %r1111, %r1127, %r1113;    setp.ne.u32 p, %r1111, 0;
    vote.ballot.sync.b32 %r1111, p, 0xffffffff;
    @!p not.b32 %r1111, %r1111;
}

	// end inline asm
	and.b32  	%r1133, %r1111, %r1132;
	mov.b32 	%r1116, 8;
	// begin inline asm
	{
    .reg .pred p;
    and.b32 %r1114, %r1127, %r1116;    setp.ne.u32 p, %r1114, 0;
    vote.ballot.sync.b32 %r1114, p, 0xffffffff;
    @!p not.b32 %r1114, %r1114;
}

	// end inline asm
	and.b32  	%r1134, %r1114, %r1133;
	mov.b32 	%r1119, 16;
	// begin inline asm
	{
    .reg .pred p;
    and.b32 %r1117, %r1127, %r1119;    setp.ne.u32 p, %r1117, 0;
    vote.ballot.sync.b32 %r1117, p, 0xffffffff;
    @!p not.b32 %r1117, %r1117;
}

	// end inline asm
	and.b32  	%r1135, %r1117, %r1134;
	mov.b32 	%r1122, 32;
	// begin inline asm
	{
    .reg .pred p;
    and.b32 %r1120, %r1127, %r1122;    setp.ne.u32 p, %r1120, 0;
    vote.ballot.sync.b32 %r1120, p, 0xffffffff;
    @!p not.b32 %r1120, %r1120;
}

	// end inline asm
	and.b32  	%r1136, %r1120, %r1135;
	mov.b32 	%r1125, 64;
	// begin inline asm
	{
    .reg .pred p;
    and.b32 %r1123, %r1127, %r1125;    setp.ne.u32 p, %r1123, 0;
    vote.ballot.sync.b32 %r1123, p, 0xffffffff;
    @!p not.b32 %r1123, %r1123;
}

	// end inline asm
	and.b32  	%r1137, %r1123, %r1136;
	mov.b32 	%r1128, 128;
	// begin inline asm
	{
    .reg .pred p;
    and.b32 %r1126, %r1127, %r1128;    setp.ne.u32 p, %r1126, 0;
    vote.ballot.sync.b32 %r1126, p, 0xffffffff;
    @!p not.b32 %r1126, %r1126;
}

	// end inline asm
	and.b32  	%r1138, %r1126, %r1137;
	clz.b32 	%r1139, %r1138;
	sub.s32 	%r239, 31, %r1139;
	and.b32  	%r1140, %r646, %r1138;
	popc.b32 	%r240, %r1140;
	setp.ne.s32 	%p96, %r295, %r239;
	mov.b32 	%r1795, 0;
	@%p96 bra 	$L__BB36_141;
	shl.b32 	%r1141, %r1127, 2;
	add.s32 	%r1142, %r164, %r1141;
	atom.shared.add.u32 	%r1795, [%r1142], %r240;
$L__BB36_141:
	shfl.sync.idx.b32	%r1168|%p97, %r1795, %r239, 31, -1;
	add.s32 	%r243, %r240, %r1168;
	shr.u32 	%r1169, %r1777, %r293;
	and.b32  	%r1165, %r1169, %r82;
	mov.b32 	%r1145, 1;
	// begin inline asm
	{
    .reg .pred p;
    and.b32 %r1143, %r1165, %r1145;    setp.ne.u32 p, %r1143, 0;
    vote.ballot.sync.b32 %r1143, p, 0xffffffff;
    @!p not.b32 %r1143, %r1143;
}

	// end inline asm
	mov.b32 	%r1148, 2;
	// begin inline asm
	{
    .reg .pred p;
    and.b32 %r1146, %r1165, %r1148;    setp.ne.u32 p, %r1146, 0;
    vote.ballot.sync.b32 %r1146, p, 0xffffffff;
    @!p not.b32 %r1146, %r1146;
}

	// end inline asm
	and.b32  	%r1170, %r1146, %r1143;
	mov.b32 	%r1151, 4;
	// begin inline asm
	{
    .reg .pred p;
    and.b32 %r1149, %r1165, %r1151;    setp.ne.u32 p, %r1149, 0;
    vote.ballot.sync.b32 %r1149, p, 0xffffffff;
    @!p not.b32 %r1149, %r1149;
}

	// end inline asm
	and.b32  	%r1171, %r1149, %r1170;
	mov.b32 	%r1154, 8;
	// begin inline asm
	{
    .reg .pred p;
    and.b32 %r1152, %r1165, %r1154;    setp.ne.u32 p, %r1152, 0;
    vote.ballot.sync.b32 %r1152, p, 0xffffffff;
    @!p not.b32 %r1152, %r1152;
}

	// end inline asm
	and.b32  	%r1172, %r1152, %r1171;
	mov.b32 	%r1157, 16;
	// begin inline asm
	{
    .reg .pred p;
    and.b32 %r1155, %r1165, %r1157;    setp.ne.u32 p, %r1155, 0;
    vote.ballot.sync.b32 %r1155, p, 0xffffffff;
    @!p not.b32 %r1155, %r1155;
}

	// end inline asm
	and.b32  	%r1173, %r1155, %r1172;
	mov.b32 	%r1160, 32;
	// begin inline asm
	{
    .reg .pred p;
    and.b32 %r1158, %r1165, %r1160;    setp.ne.u32 p, %r1158, 0;
    vote.ballot.sync.b32 %r1158, p, 0xffffffff;
    @!p not.b32 %r1158, %r1158;
}

	// end inline asm
	and.b32  	%r1174, %r1158, %r1173;
	mov.b32 	%r1163, 64;
	// begin inline asm
	{
    .reg .pred p;
    and.b32 %r1161, %r1165, %r1163;    setp.ne.u32 p, %r1161, 0;
    vote.ballot.sync.b32 %r1161, p, 0xffffffff;
    @!p not.b32 %r1161, %r1161;
}

	// end inline asm
	and.b32  	%r1175, %r1161, %r1174;
	mov.b32 	%r1166, 128;
	// begin inline asm
	{
    .reg .pred p;
    and.b32 %r1164, %r1165, %r1166;    setp.ne.u32 p, %r1164, 0;
    vote.ballot.sync.b32 %r1164, p, 0xffffffff;
    @!p not.b32 %r1164, %r1164;
}

	// end inline asm
	and.b32  	%r1176, %r1164, %r1175;
	clz.b32 	%r1177, %r1176;
	sub.s32 	%r245, 31, %r1177;
	and.b32  	%r1178, %r646, %r1176;
	popc.b32 	%r246, %r1178;
	setp.ne.s32 	%p98, %r295, %r245;
	mov.b32 	%r1796, 0;
	@%p98 bra 	$L__BB36_143;
	shl.b32 	%r1179, %r1165, 2;
	add.s32 	%r1180, %r164, %r1179;
	atom.shared.add.u32 	%r1796, [%r1180], %r246;
$L__BB36_143:
	shfl.sync.idx.b32	%r1206|%p99, %r1796, %r245, 31, -1;
	add.s32 	%r249, %r246, %r1206;
	shr.u32 	%r1207, %r1778, %r293;
	and.b32  	%r1203, %r1207, %r82;
	mov.b32 	%r1183, 1;
	// begin inline asm
	{
    .reg .pred p;
    and.b32 %r1181, %r1203, %r1183;    setp.ne.u32 p, %r1181, 0;
    vote.ballot.sync.b32 %r1181, p, 0xffffffff;
    @!p not.b32 %r1181, %r1181;
}

	// end inline asm
	mov.b32 	%r1186, 2;
	// begin inline asm
	{
    .reg .pred p;
    and.b32 %r1184, %r1203, %r1186;    setp.ne.u32 p, %r1184, 0;
    vote.ballot.sync.b32 %r1184, p, 0xffffffff;
    @!p not.b32 %r1184, %r1184;
}

	// end inline asm
	and.b32  	%r1208, %r1184, %r1181;
	mov.b32 	%r1189, 4;
	// begin inline asm
	{
    .reg .pred p;
    and.b32 %r1187, %r1203, %r1189;    setp.ne.u32 p, %r1187, 0;
    vote.ballot.sync.b32 %r1187, p, 0xffffffff;
    @!p not.b32 %r1187, %r1187;
}

	// end inline asm
	and.b32  	%r1209, %r1187, %r1208;
	mov.b32 	%r1192, 8;
	// begin inline asm
	{
    .reg .pred p;
    and.b32 %r1190, %r1203, %r1192;    setp.ne.u32 p, %r1190, 0;
    vote.ballot.sync.b32 %r1190, p, 0xffffffff;
    @!p not.b32 %r1190, %r1190;
}

	// end inline asm
	and.b32  	%r1210, %r1190, %r1209;
	mov.b32 	%r1195, 16;
	// begin inline asm
	{
    .reg .pred p;
    and.b32 %r1193, %r1203, %r1195;    setp.ne.u32 p, %r1193, 0;
    vote.ballot.sync.b32 %r1193, p, 0xffffffff;
    @!p not.b32 %r1193, %r1193;
}

	// end inline asm
	and.b32  	%r1211, %r1193, %r1210;
	mov.b32 	%r1198, 32;
	// begin inline asm
	{
    .reg .pred p;
    and.b32 %r1196, %r1203, %r1198;    setp.ne.u32 p, %r1196, 0;
    vote.ballot.sync.b32 %r1196, p, 0xffffffff;
    @!p not.b32 %r1196, %r1196;
}

	// end inline asm
	and.b32  	%r1212, %r1196, %r1211;
	mov.b32 	%r1201, 64;
	// begin inline asm
	{
    .reg .pred p;
    and.b32 %r1199, %r1203, %r1201;    setp.ne.u32 p, %r1199, 0;
    vote.ballot.sync.b32 %r1199, p, 0xffffffff;
    @!p not.b32 %r1199, %r1199;
}

	// end inline asm
	and.b32  	%r1213, %r1199, %r1212;
	mov.b32 	%r1204, 128;
	// begin inline asm
	{
    .reg .pred p;
    and.b32 %r1202, %r1203, %r1204;    setp.ne.u32 p, %r1202, 0;
    vote.ballot.sync.b32 %r1202, p, 0xffffffff;
    @!p not.b32 %r1202, %r1202;
}

	// end inline asm
	and.b32  	%r1214, %r1202, %r1213;
	clz.b32 	%r1215, %r1214;
	sub.s32 	%r251, 31, %r1215;
	and.b32  	%r1216, %r646, %r1214;
	popc.b32 	%r252, %r1216;
	setp.ne.s32 	%p100, %r295, %r251;
	mov.b32 	%r1797, 0;
	@%p100 bra 	$L__BB36_145;
	shl.b32 	%r1217, %r1203, 2;
	add.s32 	%r1218, %r164, %r1217;
	atom.shared.add.u32 	%r1797, [%r1218], %r252;
$L__BB36_145:
	shfl.sync.idx.b32	%r1244|%p101, %r1797, %r251, 31, -1;
	add.s32 	%r255, %r252, %r1244;
	shr.u32 	%r1245, %r1779, %r293;
	and.b32  	%r1241, %r1245, %r82;
	mov.b32 	%r1221, 1;
	// begin inline asm
	{
    .reg .pred p;
    and.b32 %r1219, %r1241, %r1221;    setp.ne.u32 p, %r1219, 0;
    vote.ballot.sync.b32 %r1219, p, 0xffffffff;
    @!p not.b32 %r1219, %r1219;
}

	// end inline asm
	mov.b32 	%r1224, 2;
	// begin inline asm
	{
    .reg .pred p;
    and.b32 %r1222, %r1241, %r1224;    setp.ne.u32 p, %r1222, 0;
    vote.ballot.sync.b32 %r1222, p, 0xffffffff;
    @!p not.b32 %r1222, %r1222;
}

	// end inline asm
	and.b32  	%r1246, %r1222, %r1219;
	mov.b32 	%r1227, 4;
	// begin inline asm
	{
    .reg .pred p;
    and.b32 %r1225, %r1241, %r1227;    setp.ne.u32 p, %r1225, 0;
    vote.ballot.sync.b32 %r1225, p, 0xffffffff;
    @!p not.b32 %r1225, %r1225;
}

	// end inline asm
	and.b32  	%r1247, %r1225, %r1246;
	mov.b32 	%r1230, 8;
	// begin inline asm
	{
    .reg .pred p;
    and.b32 %r1228, %r1241, %r1230;    setp.ne.u32 p, %r1228, 0;
    vote.ballot.sync.b32 %r1228, p, 0xffffffff;
    @!p not.b32 %r1228, %r1228;
}

	// end inline asm
	and.b32  	%r1248, %r1228, %r1247;
	mov.b32 	%r1233, 16;
	// begin inline asm
	{
    .reg .pred p;
    and.b32 %r1231, %r1241, %r1233;    setp.ne.u32 p, %r1231, 0;
    vote.ballot.sync.b32 %r1231, p, 0xffffffff;
    @!p not.b32 %r1231, %r1231;
}

	// end inline asm
	and.b32  	%r1249, %r1231, %r1248;
	mov.b32 	%r1236, 32;
	// begin inline asm
	{
    .reg .pred p;
    and.b32 %r1234, %r1241, %r1236;    setp.ne.u32 p, %r1234, 0;
    vote.ballot.sync.b32 %r1234, p, 0xffffffff;
    @!p not.b32 %r1234, %r1234;
}

	// end inline asm
	and.b32  	%r1250, %r1234, %r1249;
	mov.b32 	%r1239, 64;
	// begin inline asm
	{
    .reg .pred p;
    and.b32 %r1237, %r1241, %r1239;    setp.ne.u32 p, %r1237, 0;
    vote.ballot.sync.b32 %r1237, p, 0xffffffff;
    @!p not.b32 %r1237, %r1237;
}

	// end inline asm
	and.b32  	%r1251, %r1237, %r1250;
	mov.b32 	%r1242, 128;
	// begin inline asm
	{
    .reg .pred p;
    and.b32 %r1240, %r1241, %r1242;    setp.ne.u32 p, %r1240, 0;
    vote.ballot.sync.b32 %r1240, p, 0xffffffff;
    @!p not.b32 %r1240, %r1240;
}

	// end inline asm
	and.b32  	%r1252, %r1240, %r1251;
	clz.b32 	%r1253, %r1252;
	sub.s32 	%r257, 31, %r1253;
	and.b32  	%r1254, %r646, %r1252;
	popc.b32 	%r258, %r1254;
	setp.ne.s32 	%p102, %r295, %r257;
	mov.b32 	%r1798, 0;
	@%p102 bra 	$L__BB36_147;
	shl.b32 	%r1259, %r1241, 2;
	add.s32 	%r1260, %r164, %r1259;
	atom.shared.add.u32 	%r1798, [%r1260], %r258;
$L__BB36_147:
	shfl.sync.idx.b32	%r1286|%p103, %r1798, %r257, 31, -1;
	add.s32 	%r261, %r258, %r1286;
	shr.u32 	%r1287, %r1780, %r293;
	and.b32  	%r1283, %r1287, %r82;
	mov.b32 	%r1263, 1;
	// begin inline asm
	{
    .reg .pred p;
    and.b32 %r1261, %r1283, %r1263;    setp.ne.u32 p, %r1261, 0;
    vote.ballot.sync.b32 %r1261, p, 0xffffffff;
    @!p not.b32 %r1261, %r1261;
}

	// end inline asm
	mov.b32 	%r1266, 2;
	// begin inline asm
	{
    .reg .pred p;
    and.b32 %r1264, %r1283, %r1266;    setp.ne.u32 p, %r1264, 0;
    vote.ballot.sync.b32 %r1264, p, 0xffffffff;
    @!p not.b32 %r1264, %r1264;
}

	// end inline asm
	and.b32  	%r1288, %r1264, %r1261;
	mov.b32 	%r1269, 4;
	// begin inline asm
	{
    .reg .pred p;
    and.b32 %r1267, %r1283, %r1269;    setp.ne.u32 p, %r1267, 0;
    vote.ballot.sync.b32 %r1267, p, 0xffffffff;
    @!p not.b32 %r1267, %r1267;
}

	// end inline asm
	and.b32  	%r1289, %r1267, %r1288;
	mov.b32 	%r1272, 8;
	// begin inline asm
	{
    .reg .pred p;
    and.b32 %r1270, %r1283, %r1272;    setp.ne.u32 p, %r1270, 0;
    vote.ballot.sync.b32 %r1270, p, 0xffffffff;
    @!p not.b32 %r1270, %r1270;
}

	// end inline asm
	and.b32  	%r1290, %r1270, %r1289;
	mov.b32 	%r1275, 16;
	// begin inline asm
	{
    .reg .pred p;
    and.b32 %r1273, %r1283, %r1275;    setp.ne.u32 p, %r1273, 0;
    vote.ballot.sync.b32 %r1273, p, 0xffffffff;
    @!p not.b32 %r1273, %r1273;
}

	// end inline asm
	and.b32  	%r1291, %r1273, %r1290;
	mov.b32 	%r1278, 32;
	// begin inline asm
	{
    .reg .pred p;
    and.b32 %r1276, %r1283, %r1278;    setp.ne.u32 p, %r1276, 0;
    vote.ballot.sync.b32 %r1276, p, 0xffffffff;
    @!p not.b32 %r1276, %r1276;
}

	// end inline asm
	and.b32  	%r1292, %r1276, %r1291;
	mov.b32 	%r1281, 64;
	// begin inline asm
	{
    .reg .pred p;
    and.b32 %r1279, %r1283, %r1281;    setp.ne.u32 p, %r1279, 0;
    vote.ballot.sync.b32 %r1279, p, 0xffffffff;
    @!p not.b32 %r1279, %r1279;
}

	// end inline asm
	and.b32  	%r1293, %r1279, %r1292;
	mov.b32 	%r1284, 128;
	// begin inline asm
	{
    .reg .pred p;
    and.b32 %r1282, %r1283, %r1284;    setp.ne.u32 p, %r1282, 0;
    vote.ballot.sync.b32 %r1282, p, 0xffffffff;
    @!p not.b32 %r1282, %r1282;
}

	// end inline asm
	and.b32  	%r1294, %r1282, %r1293;
	clz.b32 	%r1295, %r1294;
	sub.s32 	%r263, 31, %r1295;
	and.b32  	%r1296, %r646, %r1294;
	popc.b32 	%r264, %r1296;
	setp.ne.s32 	%p104, %r295, %r263;
	mov.b32 	%r1799, 0;
	@%p104 bra 	$L__BB36_149;
	shl.b32 	%r1301, %r1283, 2;
	add.s32 	%r1302, %r164, %r1301;
	atom.shared.add.u32 	%r1799, [%r1302], %r264;
$L__BB36_149:
	shfl.sync.idx.b32	%r1328|%p105, %r1799, %r263, 31, -1;
	add.s32 	%r267, %r264, %r1328;
	shr.u32 	%r1329, %r1781, %r293;
	and.b32  	%r1325, %r1329, %r82;
	mov.b32 	%r1305, 1;
	// begin inline asm
	{
    .reg .pred p;
    and.b32 %r1303, %r1325, %r1305;    setp.ne.u32 p, %r1303, 0;
    vote.ballot.sync.b32 %r1303, p, 0xffffffff;
    @!p not.b32 %r1303, %r1303;
}

	// end inline asm
	mov.b32 	%r1308, 2;
	// begin inline asm
	{
    .reg .pred p;
    and.b32 %r1306, %r1325, %r1308;    setp.ne.u32 p, %r1306, 0;
    vote.ballot.sync.b32 %r1306, p, 0xffffffff;
    @!p not.b32 %r1306, %r1306;
}

	// end inline asm
	and.b32  	%r1330, %r1306, %r1303;
	mov.b32 	%r1311, 4;
	// begin inline asm
	{
    .reg .pred p;
    and.b32 %r1309, %r1325, %r1311;    setp.ne.u32 p, %r1309, 0;
    vote.ballot.sync.b32 %r1309, p, 0xffffffff;
    @!p not.b32 %r1309, %r1309;
}

	// end inline asm
	and.b32  	%r1331, %r1309, %r1330;
	mov.b32 	%r1314, 8;
	// begin inline asm
	{
    .reg .pred p;
    and.b32 %r1312, %r1325, %r1314;    setp.ne.u32 p, %r1312, 0;
    vote.ballot.sync.b32 %r1312, p, 0xffffffff;
    @!p not.b32 %r1312, %r1312;
}

	// end inline asm
	and.b32  	%r1332, %r1312, %r1331;
	mov.b32 	%r1317, 16;
	// begin inline asm
	{
    .reg .pred p;
    and.b32 %r1315, %r1325, %r1317;    setp.ne.u32 p, %r1315, 0;
    vote.ballot.sync.b32 %r1315, p, 0xffffffff;
    @!p not.b32 %r1315, %r1315;
}

	// end inline asm
	and.b32  	%r1333, %r1315, %r1332;
	mov.b32 	%r1320, 32;
	// begin inline asm
	{
    .reg .pred p;
    and.b32 %r1318, %r1325, %r1320;    setp.ne.u32 p, %r1318, 0;
    vote.ballot.sync.b32 %r1318, p, 0xffffffff;
    @!p not.b32 %r1318, %r1318;
}

	// end inline asm
	and.b32  	%r1334, %r1318, %r1333;
	mov.b32 	%r1323, 64;
	// begin inline asm
	{
    .reg .pred p;
    and.b32 %r1321, %r1325, %r1323;    setp.ne.u32 p, %r1321, 0;
    vote.ballot.sync.b32 %r1321, p, 0xffffffff;
    @!p not.b32 %r1321, %r1321;
}

	// end inline asm
	and.b32  	%r1335, %r1321, %r1334;
	mov.b32 	%r1326, 128;
	// begin inline asm
	{
    .reg .pred p;
    and.b32 %r1324, %r1325, %r1326;    setp.ne.u32 p, %r1324, 0;
    vote.ballot.sync.b32 %r1324, p, 0xffffffff;
    @!p not.b32 %r1324, %r1324;
}

	// end inline asm
	and.b32  	%r1336, %r1324, %r1335;
	clz.b32 	%r1337, %r1336;
	sub.s32 	%r269, 31, %r1337;
	and.b32  	%r1338, %r646, %r1336;
	popc.b32 	%r270, %r1338;
	setp.ne.s32 	%p106, %r295, %r269;
	mov.b32 	%r1800, 0;
	@%p106 bra 	$L__BB36_151;
	shl.b32 	%r1339, %r1, 5;
	and.b32  	%r1340, %r1339, 31744;
	add.s32 	%r1342, %r551, %r1340;
	shl.b32 	%r1343, %r1325, 2;
	add.s32 	%r1344, %r1342, %r1343;
	atom.shared.add.u32 	%r1800, [%r1344], %r270;
$L__BB36_151:
	shfl.sync.idx.b32	%r1370|%p107, %r1800, %r269, 31, -1;
	add.s32 	%r273, %r270, %r1370;
	shr.u32 	%r1371, %r1782, %r293;
	and.b32  	%r1367, %r1371, %r82;
	mov.b32 	%r1347, 1;
	// begin inline asm
	{
    .reg .pred p;
    and.b32 %r1345, %r1367, %r1347;    setp.ne.u32 p, %r1345, 0;
    vote.ballot.sync.b32 %r1345, p, 0xffffffff;
    @!p not.b32 %r1345, %r1345;
}

	// end inline asm
	mov.b32 	%r1350, 2;
	// begin inline asm
	{
    .reg .pred p;
    and.b32 %r1348, %r1367, %r1350;    setp.ne.u32 p, %r1348, 0;
    vote.ballot.sync.b32 %r1348, p, 0xffffffff;
    @!p not.b32 %r1348, %r1348;
}

	// end inline asm
	and.b32  	%r1372, %r1348, %r1345;
	mov.b32 	%r1353, 4;
	// begin inline asm
	{
    .reg .pred p;
    and.b32 %r1351, %r1367, %r1353;    setp.ne.u32 p, %r1351, 0;
    vote.ballot.sync.b32 %r1351, p, 0xffffffff;
    @!p not.b32 %r1351, %r1351;
}

	// end inline asm
	and.b32  	%r1373, %r1351, %r1372;
	mov.b32 	%r1356, 8;
	// begin inline asm
	{
    .reg .pred p;
    and.b32 %r1354, %r1367, %r1356;    setp.ne.u32 p, %r1354, 0;
    vote.ballot.sync.b32 %r1354, p, 0xffffffff;
    @!p not.b32 %r1354, %r1354;
}

	// end inline asm
	and.b32  	%r1374, %r1354, %r1373;
	mov.b32 	%r1359, 16;
	// begin inline asm
	{
    .reg .pred p;
    and.b32 %r1357, %r1367, %r1359;    setp.ne.u32 p, %r1357, 0;
    vote.ballot.sync.b32 %r1357, p, 0xffffffff;
    @!p not.b32 %r1357, %r1357;
}

	// end inline asm
	and.b32  	%r1375, %r1357, %r1374;
	mov.b32 	%r1362, 32;
	// begin inline asm
	{
    .reg .pred p;
    and.b32 %r1360, %r1367, %r1362;    setp.ne.u32 p, %r1360, 0;
    vote.ballot.sync.b32 %r1360, p, 0xffffffff;
    @!p not.b32 %r1360, %r1360;
}

	// end inline asm
	and.b32  	%r1376, %r1360, %r1375;
	mov.b32 	%r1365, 64;
	// begin inline asm
	{
    .reg .pred p;
    and.b32 %r1363, %r1367, %r1365;    setp.ne.u32 p, %r1363, 0;
    vote.ballot.sync.b32 %r1363, p, 0xffffffff;
    @!p not.b32 %r1363, %r1363;
}

	// end inline asm
	and.b32  	%r1377, %r1363, %r1376;
	mov.b32 	%r1368, 128;
	// begin inline asm
	{
    .reg .pred p;
    and.b32 %r1366, %r1367, %r1368;    setp.ne.u32 p, %r1366, 0;
    vote.ballot.sync.b32 %r1366, p, 0xffffffff;
    @!p not.b32 %r1366, %r1366;
}

	// end inline asm
	and.b32  	%r1378, %r1366, %r1377;
	clz.b32 	%r1379, %r1378;
	sub.s32 	%r275, 31, %r1379;
	and.b32  	%r1380, %r646, %r1378;
	popc.b32 	%r276, %r1380;
	setp.ne.s32 	%p108, %r295, %r275;
	mov.b32 	%r1801, 0;
	@%p108 bra 	$L__BB36_153;
	shl.b32 	%r1385, %r1367, 2;
	add.s32 	%r1386, %r164, %r1385;
	atom.shared.add.u32 	%r1801, [%r1386], %r276;
$L__BB36_153:
	setp.gt.u32 	%p109, %r1, 255;
	shfl.sync.idx.b32	%r1387|%p110, %r1801, %r275, 31, -1;
	add.s32 	%r1388, %r276, %r1387;
	bar.sync 	0;
	shl.b32 	%r1389, %r171, 2;
	add.s32 	%r1391, %r551, %r1389;
	st.shared.u32 	[%r1391+-4], %r1764;
	shl.b32 	%r1392, %r177, 2;
	add.s32 	%r1393, %r551, %r1392;
	st.shared.u32 	[%r1393+-4], %r1765;
	shl.b32 	%r1394, %r183, 2;
	add.s32 	%r1395, %r551, %r1394;
	st.shared.u32 	[%r1395+-4], %r1766;
	shl.b32 	%r1396, %r189, 2;
	add.s32 	%r1397, %r551, %r1396;
	st.shared.u32 	[%r1397+-4], %r1767;
	shl.b32 	%r1398, %r195, 2;
	add.s32 	%r1399, %r551, %r1398;
	st.shared.u32 	[%r1399+-4], %r1768;
	shl.b32 	%r1400, %r201, 2;
	add.s32 	%r1401, %r551, %r1400;
	st.shared.u32 	[%r1401+-4], %r1769;
	shl.b32 	%r1402, %r207, 2;
	add.s32 	%r1403, %r551, %r1402;
	st.shared.u32 	[%r1403+-4], %r1770;
	shl.b32 	%r1404, %r213, 2;
	add.s32 	%r1405, %r551, %r1404;
	st.shared.u32 	[%r1405+-4], %r1771;
	shl.b32 	%r1406, %r219, 2;
	add.s32 	%r1407, %r551, %r1406;
	st.shared.u32 	[%r1407+-4], %r1772;
	shl.b32 	%r1408, %r225, 2;
	add.s32 	%r1409, %r551, %r1408;
	st.shared.u32 	[%r1409+-4], %r1773;
	shl.b32 	%r1410, %r231, 2;
	add.s32 	%r1411, %r551, %r1410;
	st.shared.u32 	[%r1411+-4], %r1774;
	shl.b32 	%r1412, %r237, 2;
	add.s32 	%r1413, %r551, %r1412;
	st.shared.u32 	[%r1413+-4], %r1775;
	shl.b32 	%r1414, %r243, 2;
	add.s32 	%r1415, %r551, %r1414;
	st.shared.u32 	[%r1415+-4], %r1776;
	shl.b32 	%r1416, %r249, 2;
	add.s32 	%r1417, %r551, %r1416;
	st.shared.u32 	[%r1417+-4], %r1777;
	shl.b32 	%r1418, %r255, 2;
	add.s32 	%r1419, %r551, %r1418;
	st.shared.u32 	[%r1419+-4], %r1778;
	shl.b32 	%r1420, %r261, 2;
	add.s32 	%r1421, %r551, %r1420;
	st.shared.u32 	[%r1421+-4], %r1779;
	shl.b32 	%r1422, %r267, 2;
	add.s32 	%r1423, %r551, %r1422;
	st.shared.u32 	[%r1423+-4], %r1780;
	shl.b32 	%r1424, %r273, 2;
	add.s32 	%r1425, %r551, %r1424;
	st.shared.u32 	[%r1425+-4], %r1781;
	shl.b32 	%r1426, %r1388, 2;
	add.s32 	%r1427, %r551, %r1426;
	st.shared.u32 	[%r1427+-4], %r1782;
	shl.b32 	%r1428, %r1, 3;
	add.s32 	%r1429, %r551, %r1428;
	add.s32 	%r279, %r1429, 29184;
	@%p109 bra 	$L__BB36_161;
	ld.param.u64 	%rd236, [_ZN3cub18CUB_300001_SM_10006detail10radix_sort29DeviceRadixSortOnesweepKernelINS1_5radix10policy_hubIiNS0_8NullTypeEyE10Policy1000ELNS0_9SortOrderE0EiS6_yiiNS1_21identity_decomposer_tEEEvPT5_SC_PT3_PKSD_PT1_PKSH_PT2_PKSL_T4_iiT6__param_3];
	cvta.to.global.u64 	%rd57, %rd236;
	shl.b64 	%rd58, %rd7, 3;
	add.s64 	%rd59, %rd57, %rd58;
	ld.global.u64 	%rd60, [%rd59];
	cvt.s64.s32 	%rd61, %r163;
	sub.s64 	%rd238, %rd60, %rd61;
	st.shared.u64 	[%r279], %rd238;
	setp.lt.s32 	%p111, %r3, 1;
	mov.u32 	%r1805, %r1759;
	@%p111 bra 	$L__BB36_160;
	mov.b32 	%r1803, -1;
	mov.u32 	%r1802, %r3;
	mov.u32 	%r1805, %r1759;
$L__BB36_156:
	ld.param.u64 	%rd229, [_ZN3cub18CUB_300001_SM_10006detail10radix_sort29DeviceRadixSortOnesweepKernelINS1_5radix10policy_hubIiNS0_8NullTypeEyE10Policy1000ELNS0_9SortOrderE0EiS6_yiiNS1_21identity_decomposer_tEEEvPT5_SC_PT3_PKSD_PT1_PKSH_PT2_PKSL_T4_iiT6__param_0];
	add.s32 	%r283, %r1802, -1;
	shl.b32 	%r1431, %r283, 8;
	add.s32 	%r1432, %r1431, %r1;
	cvta.to.global.u64 	%rd62, %rd229;
	mul.wide.s32 	%rd63, %r1432, 4;
	add.s64 	%rd16, %rd62, %rd63;
$L__BB36_157:
	membar.cta;
	ld.volatile.global.u32 	%r284, [%rd16];
	setp.eq.s32 	%p112, %r284, 0;
	@%p112 bra 	$L__BB36_157;
	and.b32  	%r1433, %r284, 1073741823;
	add.s32 	%r1805, %r1433, %r1805;
	setp.gt.s32 	%p113, %r284, -1;
	vote.sync.ballot.b32 	%r1803, %p113, %r1803;
	setp.gt.u32 	%p115, %r1802, 1;
	and.pred  	%p116, %p113, %p115;
	mov.u32 	%r1802, %r283;
	@%p116 bra 	$L__BB36_156;
	ld.shared.u64 	%rd238, [%r279];
$L__BB36_160:
	ld.param.u64 	%rd230, [_ZN3cub18CUB_300001_SM_10006detail10radix_sort29DeviceRadixSortOnesweepKernelINS1_5radix10policy_hubIiNS0_8NullTypeEyE10Policy1000ELNS0_9SortOrderE0EiS6_yiiNS1_21identity_decomposer_tEEEvPT5_SC_PT3_PKSD_PT1_PKSH_PT2_PKSL_T4_iiT6__param_0];
	or.b32  	%r1434, %r1805, -2147483648;
	cvta.to.global.u64 	%rd64, %rd230;
	shl.b32 	%r1435, %r3, 8;
	add.s32 	%r1436, %r1435, %r1;
	mul.wide.s32 	%rd65, %r1436, 4;
	add.s64 	%rd66, %rd64, %rd65;
	st.volatile.global.u32 	[%rd66], %r1434;
	sub.s32 	%r1437, %r1805, %r1759;
	cvt.s64.s32 	%rd67, %r1437;
	add.s64 	%rd68, %rd238, %rd67;
	st.shared.u64 	[%r279], %rd68;
$L__BB36_161:
	ld.param.u32 	%r1711, [_ZN3cub18CUB_300001_SM_10006detail10radix_sort29DeviceRadixSortOnesweepKernelINS1_5radix10policy_hubIiNS0_8NullTypeEyE10Policy1000ELNS0_9SortOrderE0EiS6_yiiNS1_21identity_decomposer_tEEEvPT5_SC_PT3_PKSD_PT1_PKSH_PT2_PKSL_T4_iiT6__param_8];
	ld.param.u64 	%rd233, [_ZN3cub18CUB_300001_SM_10006detail10radix_sort29DeviceRadixSortOnesweepKernelINS1_5radix10policy_hubIiNS0_8NullTypeEyE10Policy1000ELNS0_9SortOrderE0EiS6_yiiNS1_21identity_decomposer_tEEEvPT5_SC_PT3_PKSD_PT1_PKSH_PT2_PKSL_T4_iiT6__param_2];
	setp.gt.u32 	%p117, %r1, 255;
	mad.lo.s32 	%r288, %r3, 7296, 7296;
	setp.lt.s32 	%p118, %r288, %r1711;
	setp.eq.s64 	%p119, %rd233, 0;
	or.pred  	%p120, %p119, %p118;
	or.pred  	%p121, %p117, %p120;
	@%p121 bra 	$L__BB36_163;
	ld.param.u64 	%rd234, [_ZN3cub18CUB_300001_SM_10006detail10radix_sort29DeviceRadixSortOnesweepKernelINS1_5radix10policy_hubIiNS0_8NullTypeEyE10Policy1000ELNS0_9SortOrderE0EiS6_yiiNS1_21identity_decomposer_tEEEvPT5_SC_PT3_PKSD_PT1_PKSH_PT2_PKSL_T4_iiT6__param_2];
	ld.shared.u64 	%rd69, [%r279];
	cvt.s64.s32 	%rd70, %r1759;
	cvt.s64.s32 	%rd71, %r163;
	add.s64 	%rd72, %rd71, %rd70;
	add.s64 	%rd73, %rd72, %rd69;
	cvta.to.global.u64 	%rd74, %rd234;
	shl.b64 	%rd75, %rd7, 3;
	add.s64 	%rd76, %rd74, %rd75;
	st.global.u64 	[%rd76], %rd73;
$L__BB36_163:
	ld.param.u32 	%r1712, [_ZN3cub18CUB_300001_SM_10006detail10radix_sort29DeviceRadixSortOnesweepKernelINS1_5radix10policy_hubIiNS0_8NullTypeEyE10Policy1000ELNS0_9SortOrderE0EiS6_yiiNS1_21identity_decomposer_tEEEvPT5_SC_PT3_PKSD_PT1_PKSH_PT2_PKSL_T4_iiT6__param_8];
	shl.b32 	%r1438, %r1, 2;
	add.s32 	%r289, %r551, %r1438;
	setp.gt.s32 	%p122, %r288, %r1712;
	bar.sync 	0;
	@%p122 bra 	$L__BB36_165;
	ld.shared.u32 	%r1440, [%r289];
	shr.u32 	%r1441, %r1440, %r293;
	and.b32  	%r1442, %r1441, %r82;
	shl.b32 	%r1443, %r1442, 3;
	add.s32 	%r1445, %r551, 29184;
	add.s32 	%r1446, %r1445, %r1443;
	ld.shared.u64 	%rd77, [%r1446];
	add.s64 	%rd78, %rd77, %rd7;
	xor.b32  	%r1447, %r1440, -2147483648;
	shl.b64 	%rd79, %rd78, 2;
	add.s64 	%rd80, %rd1, %rd79;
	st.global.u32 	[%rd80], %r1447;
	bar.warp.sync 	-1;
	ld.shared.u32 	%r1448, [%r289+1536];
	shr.u32 	%r1449, %r1448, %r293;
	and.b32  	%r1450, %r1449, %r82;
	shl.b32 	%r1451, %r1450, 3;
	add.s32 	%r1452, %r1445, %r1451;
	ld.shared.u64 	%rd81, [%r1452];
	add.s64 	%rd82, %rd81, %rd7;
	xor.b32  	%r1453, %r1448, -2147483648;
	shl.b64 	%rd83, %rd82, 2;
	add.s64 	%rd84, %rd1, %rd83;
	st.global.u32 	[%rd84+1536], %r1453;
	bar.warp.sync 	-1;
	ld.shared.u32 	%r1454, [%r289+3072];
	shr.u32 	%r1455, %r1454, %r293;
	and.b32  	%r1456, %r1455, %r82;
	shl.b32 	%r1457, %r1456, 3;
	add.s32 	%r1458, %r1445, %r1457;
	ld.shared.u64 	%rd85, [%r1458];
	add.s64 	%rd86, %rd85, %rd7;
	xor.b32  	%r1459, %r1454, -2147483648;
	shl.b64 	%rd87, %rd86, 2;
	add.s64 	%rd88, %rd1, %rd87;
	st.global.u32 	[%rd88+3072], %r1459;
	bar.warp.sync 	-1;
	ld.shared.u32 	%r1460, [%r289+4608];
	shr.u32 	%r1461, %r1460, %r293;
	and.b32  	%r1462, %r1461, %r82;
	shl.b32 	%r1463, %r1462, 3;
	add.s32 	%r1464, %r1445, %r1463;
	ld.shared.u64 	%rd89, [%r1464];
	add.s64 	%rd90, %rd89, %rd7;
	xor.b32  	%r1465, %r1460, -2147483648;
	shl.b64 	%rd91, %rd90, 2;
	add.s64 	%rd92, %rd1, %rd91;
	st.global.u32 	[%rd92+4608], %r1465;
	bar.warp.sync 	-1;
	ld.shared.u32 	%r1466, [%r289+6144];
	shr.u32 	%r1467, %r1466, %r293;
	and.b32  	%r1468, %r1467, %r82;
	shl.b32 	%r1469, %r1468, 3;
	add.s32 	%r1470, %r1445, %r1469;
	ld.shared.u64 	%rd93, [%r1470];
	add.s64 	%rd94, %rd93, %rd7;
	xor.b32  	%r1471, %r1466, -2147483648;
	shl.b64 	%rd95, %rd94, 2;
	add.s64 	%rd96, %rd1, %rd95;
	st.global.u32 	[%rd96+6144], %r1471;
	bar.warp.sync 	-1;
	ld.shared.u32 	%r1472, [%r289+7680];
	shr.u32 	%r1473, %r1472, %r293;
	and.b32  	%r1474, %r1473, %r82;
	shl.b32 	%r1475, %r1474, 3;
	add.s32 	%r1476, %r1445, %r1475;
	ld.shared.u64 	%rd97, [%r1476];
	add.s64 	%rd98, %rd97, %rd7;
	xor.b32  	%r1477, %r1472, -2147483648;
	shl.b64 	%rd99, %rd98, 2;
	add.s64 	%rd100, %rd1, %rd99;
	st.global.u32 	[%rd100+7680], %r1477;
	bar.warp.sync 	-1;
	ld.shared.u32 	%r1478, [%r289+9216];
	shr.u32 	%r1479, %r1478, %r293;
	and.b32  	%r1480, %r1479, %r82;
	shl.b32 	%r1481, %r1480, 3;
	add.s32 	%r1482, %r1445, %r1481;
	ld.shared.u64 	%rd101, [%r1482];
	add.s64 	%rd102, %rd101, %rd7;
	xor.b32  	%r1483, %r1478, -2147483648;
	shl.b64 	%rd103, %rd102, 2;
	add.s64 	%rd104, %rd1, %rd103;
	st.global.u32 	[%rd104+9216], %r1483;
	bar.warp.sync 	-1;
	ld.shared.u32 	%r1484, [%r289+10752];
	shr.u32 	%r1485, %r1484, %r293;
	and.b32  	%r1486, %r1485, %r82;
	shl.b32 	%r1487, %r1486, 3;
	add.s32 	%r1488, %r1445, %r1487;
	ld.shared.u64 	%rd105, [%r1488];
	add.s64 	%rd106, %rd105, %rd7;
	xor.b32  	%r1489, %r1484, -2147483648;
	shl.b64 	%rd107, %rd106, 2;
	add.s64 	%rd108, %rd1, %rd107;
	st.global.u32 	[%rd108+10752], %r1489;
	bar.warp.sync 	-1;
	ld.shared.u32 	%r1490, [%r289+12288];
	shr.u32 	%r1491, %r1490, %r293;
	and.b32  	%r1492, %r1491, %r82;
	shl.b32 	%r1493, %r1492, 3;
	add.s32 	%r1494, %r1445, %r1493;
	ld.shared.u64 	%rd109, [%r1494];
	add.s64 	%rd110, %rd109, %rd7;
	xor.b32  	%r1495, %r1490, -2147483648;
	shl.b64 	%rd111, %rd110, 2;
	add.s64 	%rd112, %rd1, %rd111;
	st.global.u32 	[%rd112+12288], %r1495;
	bar.warp.sync 	-1;
	ld.shared.u32 	%r1496, [%r289+13824];
	shr.u32 	%r1497, %r1496, %r293;
	and.b32  	%r1498, %r1497, %r82;
	shl.b32 	%r1499, %r1498, 3;
	add.s32 	%r1500, %r1445, %r1499;
	ld.shared.u64 	%rd113, [%r1500];
	add.s64 	%rd114, %rd113, %rd7;
	xor.b32  	%r1501, %r1496, -2147483648;
	shl.b64 	%rd115, %rd114, 2;
	add.s64 	%rd116, %rd1, %rd115;
	st.global.u32 	[%rd116+13824], %r1501;
	bar.warp.sync 	-1;
	ld.shared.u32 	%r1502, [%r289+15360];
	shr.u32 	%r1503, %r1502, %r293;
	and.b32  	%r1504, %r1503, %r82;
	shl.b32 	%r1505, %r1504, 3;
	add.s32 	%r1506, %r1445, %r1505;
	ld.shared.u64 	%rd117, [%r1506];
	add.s64 	%rd118, %rd117, %rd7;
	xor.b32  	%r1507, %r1502, -2147483648;
	shl.b64 	%rd119, %rd118, 2;
	add.s64 	%rd120, %rd1, %rd119;
	st.global.u32 	[%rd120+15360], %r1507;
	bar.warp.sync 	-1;
	ld.shared.u32 	%r1508, [%r289+16896];
	shr.u32 	%r1509, %r1508, %r293;
	and.b32  	%r1510, %r1509, %r82;
	shl.b32 	%r1511, %r1510, 3;
	add.s32 	%r1512, %r1445, %r1511;
	ld.shared.u64 	%rd121, [%r1512];
	add.s64 	%rd122, %rd121, %rd7;
	xor.b32  	%r1513, %r1508, -2147483648;
	shl.b64 	%rd123, %rd122, 2;
	add.s64 	%rd124, %rd1, %rd123;
	st.global.u32 	[%rd124+16896], %r1513;
	bar.warp.sync 	-1;
	ld.shared.u32 	%r1514, [%r289+18432];
	shr.u32 	%r1515, %r1514, %r293;
	and.b32  	%r1516, %r1515, %r82;
	shl.b32 	%r1517, %r1516, 3;
	add.s32 	%r1518, %r1445, %r1517;
	ld.shared.u64 	%rd125, [%r1518];
	add.s64 	%rd126, %rd125, %rd7;
	xor.b32  	%r1519, %r1514, -2147483648;
	shl.b64 	%rd127, %rd126, 2;
	add.s64 	%rd128, %rd1, %rd127;
	st.global.u32 	[%rd128+18432], %r1519;
	bar.warp.sync 	-1;
	ld.shared.u32 	%r1520, [%r289+19968];
	shr.u32 	%r1521, %r1520, %r293;
	and.b32  	%r1522, %r1521, %r82;
	shl.b32 	%r1523, %r1522, 3;
	add.s32 	%r1524, %r1445, %r1523;
	ld.shared.u64 	%rd129, [%r1524];
	add.s64 	%rd130, %rd129, %rd7;
	xor.b32  	%r1525, %r1520, -2147483648;
	shl.b64 	%rd131, %rd130, 2;
	add.s64 	%rd132, %rd1, %rd131;
	st.global.u32 	[%rd132+19968], %r1525;
	bar.warp.sync 	-1;
	ld.shared.u32 	%r1526, [%r289+21504];
	shr.u32 	%r1527, %r1526, %r293;
	and.b32  	%r1528, %r1527, %r82;
	shl.b32 	%r1529, %r1528, 3;
	add.s32 	%r1530, %r1445, %r1529;
	ld.shared.u64 	%rd133, [%r1530];
	add.s64 	%rd134, %rd133, %rd7;
	xor.b32  	%r1531, %r1526, -2147483648;
	shl.b64 	%rd135, %rd134, 2;
	add.s64 	%rd136, %rd1, %rd135;
	st.global.u32 	[%rd136+21504], %r1531;
	bar.warp.sync 	-1;
	ld.shared.u32 	%r1532, [%r289+23040];
	shr.u32 	%r1533, %r1532, %r293;
	and.b32  	%r1534, %r1533, %r82;
	shl.b32 	%r1535, %r1534, 3;
	add.s32 	%r1536, %r1445, %r1535;
	ld.shared.u64 	%rd137, [%r1536];
	add.s64 	%rd138, %rd137, %rd7;
	xor.b32  	%r1537, %r1532, -2147483648;
	shl.b64 	%rd139, %rd138, 2;
	add.s64 	%rd140, %rd1, %rd139;
	st.global.u32 	[%rd140+23040], %r1537;
	bar.warp.sync 	-1;
	ld.shared.u32 	%r1538, [%r289+24576];
	shr.u32 	%r1539, %r1538, %r293;
	and.b32  	%r1540, %r1539, %r82;
	shl.b32 	%r1541, %r1540, 3;
	add.s32 	%r1542, %r1445, %r1541;
	ld.shared.u64 	%rd141, [%r1542];
	add.s64 	%rd142, %rd141, %rd7;
	xor.b32  	%r1543, %r1538, -2147483648;
	shl.b64 	%rd143, %rd142, 2;
	add.s64 	%rd144, %rd1, %rd143;
	st.global.u32 	[%rd144+24576], %r1543;
	bar.warp.sync 	-1;
	ld.shared.u32 	%r1544, [%r289+26112];
	shr.u32 	%r1545, %r1544, %r293;
	and.b32  	%r1546, %r1545, %r82;
	shl.b32 	%r1547, %r1546, 3;
	add.s32 	%r1548, %r1445, %r1547;
	ld.shared.u64 	%rd145, [%r1548];
	add.s64 	%rd146, %rd145, %rd7;
	xor.b32  	%r1549, %r1544, -2147483648;
	shl.b64 	%rd147, %rd146, 2;
	add.s64 	%rd148, %rd1, %rd147;
	st.global.u32 	[%rd148+26112], %r1549;
	bar.warp.sync 	-1;
	ld.shared.u32 	%r1550, [%r289+27648];
	shr.u32 	%r1551, %r1550, %r293;
	and.b32  	%r1552, %r1551, %r82;
	shl.b32 	%r1553, %r1552, 3;
	add.s32 	%r1554, %r1445, %r1553;
	ld.shared.u64 	%rd149, [%r1554];
	add.s64 	%rd150, %rd149, %rd7;
	xor.b32  	%r1555, %r1550, -2147483648;
	shl.b64 	%rd151, %rd150, 2;
	add.s64 	%rd152, %rd1, %rd151;
	st.global.u32 	[%rd152+27648], %r1555;
	bar.warp.sync 	-1;
	bra.uni 	$L__BB36_204;
$L__BB36_165:
	ld.param.u32 	%r1713, [_ZN3cub18CUB_300001_SM_10006detail10radix_sort29DeviceRadixSortOnesweepKernelINS1_5radix10policy_hubIiNS0_8NullTypeEyE10Policy1000ELNS0_9SortOrderE0EiS6_yiiNS1_21identity_decomposer_tEEEvPT5_SC_PT3_PKSD_PT1_PKSH_PT2_PKSL_T4_iiT6__param_8];
	mad.lo.s32 	%r290, %r3, -7296, %r1713;
	setp.ge.s32 	%p123, %r1, %r290;
	@%p123 bra 	$L__BB36_167;
	ld.shared.u32 	%r1556, [%r289];
	shr.u32 	%r1557, %r1556, %r293;
	and.b32  	%r1558, %r1557, %r82;
	shl.b32 	%r1559, %r1558, 3;
	add.s32 	%r1561, %r551, %r1559;
	ld.shared.u64 	%rd153, [%r1561+29184];
	xor.b32  	%r1562, %r1556, -2147483648;
	add.s64 	%rd154, %rd153, %rd7;
	shl.b64 	%rd155, %rd154, 2;
	add.s64 	%rd156, %rd1, %rd155;
	st.global.u32 	[%rd156], %r1562;
$L__BB36_167:
	bar.warp.sync 	-1;
	add.s32 	%r1563, %r1, 384;
	setp.ge.s32 	%p124, %r1563, %r290;
	@%p124 bra 	$L__BB36_169;
	ld.shared.u32 	%r1564, [%r289+1536];
	shr.u32 	%r1565, %r1564, %r293;
	and.b32  	%r1566, %r1565, %r82;
	shl.b32 	%r1567, %r1566, 3;
	add.s32 	%r1569, %r551, %r1567;
	ld.shared.u64 	%rd157, [%r1569+29184];
	xor.b32  	%r1570, %r1564, -2147483648;
	add.s64 	%rd158, %rd157, %rd7;
	shl.b64 	%rd159, %rd158, 2;
	add.s64 	%rd160, %rd1, %rd159;
	st.global.u32 	[%rd160+1536], %r1570;
$L__BB36_169:
	bar.warp.sync 	-1;
	add.s32 	%r1571, %r1, 768;
	setp.ge.s32 	%p125, %r1571, %r290;
	@%p125 bra 	$L__BB36_171;
	ld.shared.u32 	%r1572, [%r289+3072];
	shr.u32 	%r1573, %r1572, %r293;
	and.b32  	%r1574, %r1573, %r82;
	shl.b32 	%r1575, %r1574, 3;
	add.s32 	%r1577, %r551, %r1575;
	ld.shared.u64 	%rd161, [%r1577+29184];
	xor.b32  	%r1578, %r1572, -2147483648;
	add.s64 	%rd162, %rd161, %rd7;
	shl.b64 	%rd163, %rd162, 2;
	add.s64 	%rd164, %rd1, %rd163;
	st.global.u32 	[%rd164+3072], %r1578;
$L__BB36_171:
	bar.warp.sync 	-1;
	add.s32 	%r1579, %r1, 1152;
	setp.ge.s32 	%p126, %r1579, %r290;
	@%p126 bra 	$L__BB36_173;
	ld.shared.u32 	%r1580, [%r289+4608];
	shr.u32 	%r1581, %r1580, %r293;
	and.b32  	%r1582, %r1581, %r82;
	shl.b32 	%r1583, %r1582, 3;
	add.s32 	%r1585, %r551, %r1583;
	ld.shared.u64 	%rd165, [%r1585+29184];
	xor.b32  	%r1586, %r1580, -2147483648;
	add.s64 	%rd166, %rd165, %rd7;
	shl.b64 	%rd167, %rd166, 2;
	add.s64 	%rd168, %rd1, %rd167;
	st.global.u32 	[%rd168+4608], %r1586;
$L__BB36_173:
	bar.warp.sync 	-1;
	add.s32 	%r1587, %r1, 1536;
	setp.ge.s32 	%p127, %r1587, %r290;
	@%p127 bra 	$L__BB36_175;
	ld.shared.u32 	%r1588, [%r289+6144];
	shr.u32 	%r1589, %r1588, %r293;
	and.b32  	%r1590, %r1589, %r82;
	shl.b32 	%r1591, %r1590, 3;
	add.s32 	%r1593, %r551, %r1591;
	ld.shared.u64 	%rd169, [%r1593+29184];
	xor.b32  	%r1594, %r1588, -2147483648;
	add.s64 	%rd170, %rd169, %rd7;
	shl.b64 	%rd171, %rd170, 2;
	add.s64 	%rd172, %rd1, %rd171;
	st.global.u32 	[%rd172+6144], %r1594;
$L__BB36_175:
	bar.warp.sync 	-1;
	add.s32 	%r1595, %r1, 1920;
	setp.ge.s32 	%p128, %r1595, %r290;
	@%p128 bra 	$L__BB36_177;
	ld.shared.u32 	%r1596, [%r289+7680];
	shr.u32 	%r1597, %r1596, %r293;
	and.b32  	%r1598, %r1597, %r82;
	shl.b32 	%r1599, %r1598, 3;
	add.s32 	%r1601, %r551, %r1599;
	ld.shared.u64 	%rd173, [%r1601+29184];
	xor.b32  	%r1602, %r1596, -2147483648;
	add.s64 	%rd174, %rd173, %rd7;
	shl.b64 	%rd175, %rd174, 2;
	add.s64 	%rd176, %rd1, %rd175;
	st.global.u32 	[%rd176+7680], %r1602;
$L__BB36_177:
	bar.warp.sync 	-1;
	add.s32 	%r1603, %r1, 2304;
	setp.ge.s32 	%p129, %r1603, %r290;
	@%p129 bra 	$L__BB36_179;
	ld.shared.u32 	%r1604, [%r289+9216];
	shr.u32 	%r1605, %r1604, %r293;
	and.b32  	%r1606, %r1605, %r82;
	shl.b32 	%r1607, %r1606, 3;
	add.s32 	%r1609, %r551, %r1607;
	ld.shared.u64 	%rd177, [%r1609+29184];
	xor.b32  	%r1610, %r1604, -2147483648;
	add.s64 	%rd178, %rd177, %rd7;
	shl.b64 	%rd179, %rd178, 2;
	add.s64 	%rd180, %rd1, %rd179;
	st.global.u32 	[%rd180+9216], %r1610;
$L__BB36_179:
	bar.warp.sync 	-1;
	add.s32 	%r1611, %r1, 2688;
	setp.ge.s32 	%p130, %r1611, %r290;
	@%p130 bra 	$L__BB36_181;
	ld.shared.u32 	%r1612, [%r289+10752];
	shr.u32 	%r1613, %r1612, %r293;
	and.b32  	%r1614, %r1613, %r82;
	shl.b32 	%r1615, %r1614, 3;
	add.s32 	%r1617, %r551, %r1615;
	ld.shared.u64 	%rd181, [%r1617+29184];
	xor.b32  	%r1618, %r1612, -2147483648;
	add.s64 	%rd182, %rd181, %rd7;
	shl.b64 	%rd183, %rd182, 2;
	add.s64 	%rd184, %rd1, %rd183;
	st.global.u32 	[%rd184+10752], %r1618;
$L__BB36_181:
	bar.warp.sync 	-1;
	or.b32  	%r1619, %r1, 3072;
	setp.ge.s32 	%p131, %r1619, %r290;
	@%p131 bra 	$L__BB36_183;
	ld.shared.u32 	%r1620, [%r289+12288];
	shr.u32 	%r1621, %r1620, %r293;
	and.b32  	%r1622, %r1621, %r82;
	shl.b32 	%r1623, %r1622, 3;
	add.s32 	%r1625, %r551, %r1623;
	ld.shared.u64 	%rd185, [%r1625+29184];
	xor.b32  	%r1626, %r1620, -2147483648;
	add.s64 	%rd186, %rd185, %rd7;
	shl.b64 	%rd187, %rd186, 2;
	add.s64 	%rd188, %rd1, %rd187;
	st.global.u32 	[%rd188+12288], %r1626;
$L__BB36_183:
	bar.warp.sync 	-1;
	add.s32 	%r1627, %r1, 3456;
	setp.ge.s32 	%p132, %r1627, %r290;
	@%p132 bra 	$L__BB36_185;
	ld.shared.u32 	%r1628, [%r289+13824];
	shr.u32 	%r1629, %r1628, %r293;
	and.b32  	%r1630, %r1629, %r82;
	shl.b32 	%r1631, %r1630, 3;
	add.s32 	%r1633, %r551, %r1631;
	ld.shared.u64 	%rd189, [%r1633+29184];
	xor.b32  	%r1634, %r1628, -2147483648;
	add.s64 	%rd190, %rd189, %rd7;
	shl.b64 	%rd191, %rd190, 2;
	add.s64 	%rd192, %rd1, %rd191;
	st.global.u32 	[%rd192+13824], %r1634;
$L__BB36_185:
	bar.warp.sync 	-1;
	add.s32 	%r1635, %r1, 3840;
	setp.ge.s32 	%p133, %r1635, %r290;
	@%p133 bra 	$L__BB36_187;
	ld.shared.u32 	%r1636, [%r289+15360];
	shr.u32 	%r1637, %r1636, %r293;
	and.b32  	%r1638, %r1637, %r82;
	shl.b32 	%r1639, %r1638, 3;
	add.s32 	%r1641, %r551, %r1639;
	ld.shared.u64 	%rd193, [%r1641+29184];
	xor.b32  	%r1642, %r1636, -2147483648;
	add.s64 	%rd194, %rd193, %rd7;
	shl.b64 	%rd195, %rd194, 2;
	add.s64 	%rd196, %rd1, %rd195;
	st.global.u32 	[%rd196+15360], %r1642;
$L__BB36_187:
	bar.warp.sync 	-1;
	add.s32 	%r1643, %r1, 4224;
	setp.ge.s32 	%p134, %r1643, %r290;
	@%p134 bra 	$L__BB36_189;
	ld.shared.u32 	%r1644, [%r289+16896];
	shr.u32 	%r1645, %r1644, %r293;
	and.b32  	%r1646, %r1645, %r82;
	shl.b32 	%r1647, %r1646, 3;
	add.s32 	%r1649, %r551, %r1647;
	ld.shared.u64 	%rd197, [%r1649+29184];
	xor.b32  	%r1650, %r1644, -2147483648;
	add.s64 	%rd198, %rd197, %rd7;
	shl.b64 	%rd199, %rd198, 2;
	add.s64 	%rd200, %rd1, %rd199;
	st.global.u32 	[%rd200+16896], %r1650;
$L__BB36_189:
	bar.warp.sync 	-1;
	add.s32 	%r1651, %r1, 4608;
	setp.ge.s32 	%p135, %r1651, %r290;
	@%p135 bra 	$L__BB36_191;
	ld.shared.u32 	%r1652, [%r289+18432];
	shr.u32 	%r1653, %r1652, %r293;
	and.b32  	%r1654, %r1653, %r82;
	shl.b32 	%r1655, %r1654, 3;
	add.s32 	%r1657, %r551, %r1655;
	ld.shared.u64 	%rd201, [%r1657+29184];
	xor.b32  	%r1658, %r1652, -2147483648;
	add.s64 	%rd202, %rd201, %rd7;
	shl.b64 	%rd203, %rd202, 2;
	add.s64 	%rd204, %rd1, %rd203;
	st.global.u32 	[%rd204+18432], %r1658;
$L__BB36_191:
	bar.warp.sync 	-1;
	add.s32 	%r1659, %r1, 4992;
	setp.ge.s32 	%p136, %r1659, %r290;
	@%p136 bra 	$L__BB36_193;
	ld.shared.u32 	%r1660, [%r289+19968];
	shr.u32 	%r1661, %r1660, %r293;
	and.b32  	%r1662, %r1661, %r82;
	shl.b32 	%r1663, %r1662, 3;
	add.s32 	%r1665, %r551, %r1663;
	ld.shared.u64 	%rd205, [%r1665+29184];
	xor.b32  	%r1666, %r1660, -2147483648;
	add.s64 	%rd206, %rd205, %rd7;
	shl.b64 	%rd207, %rd206, 2;
	add.s64 	%rd208, %rd1, %rd207;
	st.global.u32 	[%rd208+19968], %r1666;
$L__BB36_193:
	bar.warp.sync 	-1;
	add.s32 	%r1667, %r1, 5376;
	setp.ge.s32 	%p137, %r1667, %r290;
	@%p137 bra 	$L__BB36_195;
	ld.shared.u32 	%r1668, [%r289+21504];
	shr.u32 	%r1669, %r1668, %r293;
	and.b32  	%r1670, %r1669, %r82;
	shl.b32 	%r1671, %r1670, 3;
	add.s32 	%r1673, %r551, %r1671;
	ld.shared.u64 	%rd209, [%r1673+29184];
	xor.b32  	%r1674, %r1668, -2147483648;
	add.s64 	%rd210, %rd209, %rd7;
	shl.b64 	%rd211, %rd210, 2;
	add.s64 	%rd212, %rd1, %rd211;
	st.global.u32 	[%rd212+21504], %r1674;
$L__BB36_195:
	bar.warp.sync 	-1;
	add.s32 	%r1675, %r1, 5760;
	setp.ge.s32 	%p138, %r1675, %r290;
	@%p138 bra 	$L__BB36_197;
	ld.shared.u32 	%r1676, [%r289+23040];
	shr.u32 	%r1677, %r1676, %r293;
	and.b32  	%r1678, %r1677, %r82;
	shl.b32 	%r1679, %r1678, 3;
	add.s32 	%r1681, %r551, %r1679;
	ld.shared.u64 	%rd213, [%r1681+29184];
	xor.b32  	%r1682, %r1676, -2147483648;
	add.s64 	%rd214, %rd213, %rd7;
	shl.b64 	%rd215, %rd214, 2;
	add.s64 	%rd216, %rd1, %rd215;
	st.global.u32 	[%rd216+23040], %r1682;
$L__BB36_197:
	bar.warp.sync 	-1;
	or.b32  	%r1683, %r1, 6144;
	setp.ge.s32 	%p139, %r1683, %r290;
	@%p139 bra 	$L__BB36_199;
	ld.shared.u32 	%r1684, [%r289+24576];
	shr.u32 	%r1685, %r1684, %r293;
	and.b32  	%r1686, %r1685, %r82;
	shl.b32 	%r1687, %r1686, 3;
	add.s32 	%r1689, %r551, %r1687;
	ld.shared.u64 	%rd217, [%r1689+29184];
	xor.b32  	%r1690, %r1684, -2147483648;
	add.s64 	%rd218, %rd217, %rd7;
	shl.b64 	%rd219, %rd218, 2;
	add.s64 	%rd220, %rd1, %rd219;
	st.global.u32 	[%rd220+24576], %r1690;
$L__BB36_199:
	bar.warp.sync 	-1;
	add.s32 	%r1691, %r1, 6528;
	setp.ge.s32 	%p140, %r1691, %r290;
	@%p140 bra 	$L__BB36_201;
	ld.shared.u32 	%r1692, [%r289+26112];
	shr.u32 	%r1693, %r1692, %r293;
	and.b32  	%r1694, %r1693, %r82;
	shl.b32 	%r1695, %r1694, 3;
	add.s32 	%r1697, %r551, %r1695;
	ld.shared.u64 	%rd221, [%r1697+29184];
	xor.b32  	%r1698, %r1692, -2147483648;
	add.s64 	%rd222, %rd221, %rd7;
	shl.b64 	%rd223, %rd222, 2;
	add.s64 	%rd224, %rd1, %rd223;
	st.global.u32 	[%rd224+26112], %r1698;
$L__BB36_201:
	bar.warp.sync 	-1;
	add.s32 	%r1699, %r1, 6912;
	ld.shared.u32 	%r291, [%r289+27648];
	shr.u32 	%r1700, %r291, %r293;
	and.b32  	%r1701, %r1700, %r82;
	shl.b32 	%r1702, %r1701, 3;
	add.s32 	%r1704, %r551, %r1702;
	ld.shared.u64 	%rd225, [%r1704+29184];
	add.s64 	%rd19, %rd225, %rd7;
	setp.ge.s32 	%p141, %r1699, %r290;
	@%p141 bra 	$L__BB36_203;
	xor.b32  	%r1705, %r291, -2147483648;
	shl.b64 	%rd226, %rd19, 2;
	add.s64 	%rd227, %rd1, %rd226;
	st.global.u32 	[%rd227+27648], %r1705;
$L__BB36_203:
	bar.warp.sync 	-1;
$L__BB36_204:
	ret;

}
	// .globl	_ZN3cub18CUB_300001_SM_10006detail6reduce28DeviceReduceSingleTileKernelINS2_10policy_hubIljN4cuda3std3__44plusIlEEE10Policy1000EN6thrust24THRUST_300001_SM_1000_NS18transform_iteratorINSD_6detail14equal_to_valueIiEEPillEEPljS9_llNS7_10__identityEEEvT0_T1_T2_T3_T4_T6_
.visible .entry _ZN3cub18CUB_300001_SM_10006detail6reduce28DeviceReduceSingleTileKernelINS2_10policy_hubIljN4cuda3std3__44plusIlEEE10Policy1000EN6thrust24THRUST_300001_SM_1000_NS18transform_iteratorINSD_6detail14equal_to_valueIiEEPillEEPljS9_llNS7_10__identityEEEvT0_T1_T2_T3_T4_T6_(
	.param .align 8 .b8 _ZN3cub18CUB_300001_SM_10006detail6reduce28DeviceReduceSingleTileKernelINS2_10policy_hubIljN4cuda3std3__44plusIlEEE10Policy1000EN6thrust24THRUST_300001_SM_1000_NS18transform_iteratorINSD_6detail14equal_to_valueIiEEPillEEPljS9_llNS7_10__identityEEEvT0_T1_T2_T3_T4_T6__param_0[16],
	.param .u64 .ptr .align 1 _ZN3cub18CUB_300001_SM_10006detail6reduce28DeviceReduceSingleTileKernelINS2_10policy_hubIljN4cuda3std3__44plusIlEEE10Policy1000EN6thrust24THRUST_300001_SM_1000_NS18transform_iteratorINSD_6detail14equal_to_valueIiEEPillEEPljS9_llNS7_10__identityEEEvT0_T1_T2_T3_T4_T6__param_1,
	.param .u32 _ZN3cub18CUB_300001_SM_10006detail6reduce28DeviceReduceSingleTileKernelINS2_10policy_hubIljN4cuda3std3__44plusIlEEE10Policy1000EN6thrust24THRUST_300001_SM_1000_NS18transform_iteratorINSD_6detail14equal_to_valueIiEEPillEEPljS9_llNS7_10__identityEEEvT0_T1_T2_T3_T4_T6__param_2,
	.param .align 1 .b8 _ZN3cub18CUB_300001_SM_10006detail6reduce28DeviceReduceSingleTileKernelINS2_10policy_hubIljN4cuda3std3__44plusIlEEE10Policy1000EN6thrust24THRUST_300001_SM_1000_NS18transform_iteratorINSD_6detail14equal_to_valueIiEEPillEEPljS9_llNS7_10__identityEEEvT0_T1_T2_T3_T4_T6__param_3[1],
	.param .u64 _ZN3cub18CUB_300001_SM_10006detail6reduce28DeviceReduceSingleTileKernelINS2_10policy_hubIljN4cuda3std3__44plusIlEEE10Policy1000EN6thrust24THRUST_300001_SM_1000_NS18transform_iteratorINSD_6detail14equal_to_valueIiEEPillEEPljS9_llNS7_10__identityEEEvT0_T1_T2_T3_T4_T6__param_4,
	.param .align 1 .b8 _ZN3cub18CUB_300001_SM_10006detail6reduce28DeviceReduceSingleTileKernelINS2_10policy_hubIljN4cuda3std3__44plusIlEEE10Policy1000EN6thrust24THRUST_300001_SM_1000_NS18transform_iteratorINSD_6detail14equal_to_valueIiEEPillEEPljS9_llNS7_10__identityEEEvT0_T1_T2_T3_T4_T6__param_5[1]
)
.maxntid 512
.minnctapersm 1
{
	.reg .pred 	%p<140>;
	.reg .b16 	%rs<5>;
	.reg .b32 	%r<365>;
	.reg .b64 	%rd<431>;
	// demoted variable
	.shared .align 8 .b8 _ZZN3cub18CUB_300001_SM_10006detail6reduce28DeviceReduceSingleTileKernelINS2_10policy_hubIljN4cuda3std3__44plusIlEEE10Policy1000EN6thrust24THRUST_300001_SM_1000_NS18transform_iteratorINSD_6detail14equal_to_valueIiEEPillEEPljS9_llNS7_10__identityEEEvT0_T1_T2_T3_T4_T6_E12temp_storage[152];
	ld.param.u32 	%r52, [_ZN3cub18CUB_300001_SM_10006detail6reduce28DeviceReduceSingleTileKernelINS2_10policy_hubIljN4cuda3std3__44plusIlEEE10Policy1000EN6thrust24THRUST_300001_SM_1000_NS18transform_iteratorINSD_6detail14equal_to_valueIiEEPillEEPljS9_llNS7_10__identityEEEvT0_T1_T2_T3_T4_T6__param_0+8];
	ld.param.u64 	%rd49, [_ZN3cub18CUB_300001_SM_10006detail6reduce28DeviceReduceSingleTileKernelINS2_10policy_hubIljN4cuda3std3__44plusIlEEE10Policy1000EN6thrust24THRUST_300001_SM_1000_NS18transform_iteratorINSD_6detail14equal_to_valueIiEEPillEEPljS9_llNS7_10__identityEEEvT0_T1_T2_T3_T4_T6__param_0];
	ld.param.u64 	%rd51, [_ZN3cub18CUB_300001_SM_10006detail6reduce28DeviceReduceSingleTileKernelINS2_10policy_hubIljN4cuda3std3__44plusIlEEE10Policy1000EN6thrust24THRUST_300001_SM_1000_NS18transform_iteratorINSD_6detail14equal_to_valueIiEEPillEEPljS9_llNS7_10__identityEEEvT0_T1_T2_T3_T4_T6__param_1];
	ld.param.u32 	%r53, [_ZN3cub18CUB_300001_SM_10006detail6reduce28DeviceReduceSingleTileKernelINS2_10policy_hubIljN4cuda3std3__44plusIlEEE10Policy1000EN6thrust24THRUST_300001_SM_1000_NS18transform_iteratorINSD_6detail14equal_to_valueIiEEPillEEPljS9_llNS7_10__identityEEEvT0_T1_T2_T3_T4_T6__param_2];
	ld.param.u64 	%rd50, [_ZN3cub18CUB_300001_SM_10006detail6reduce28DeviceReduceSingleTileKernelINS2_10policy_hubIljN4cuda3std3__44plusIlEEE10Policy1000EN6thrust24THRUST_300001_SM_1000_NS18transform_iteratorINSD_6detail14equal_to_valueIiEEPillEEPljS9_llNS7_10__identityEEEvT0_T1_T2_T3_T4_T6__param_4];
	cvta.to.global.u64 	%rd1, %rd51;
	setp.ne.s32 	%p1, %r53, 0;
	@%p1 bra 	$L__BB37_3;
	mov.u32 	%r347, %tid.x;
	setp.ne.s32 	%p139, %r347, 0;
	@%p139 bra 	$L__BB37_52;
	st.global.u64 	[%rd1], %rd50;
	bra.uni 	$L__BB37_52;
$L__BB37_3:
	cvta.to.global.u64 	%rd2, %rd49;
	setp.gt.u32 	%p2, %r53, 3583;
	@%p2 bra 	$L__BB37_28;
	mov.u32 	%r2, %tid.x;
	setp.ge.u32 	%p67, %r2, %r53;
	mov.b64 	%rd418, 0;
	mov.u32 	%r351, %r2;
	@%p67 bra 	$L__BB37_6;
	mul.wide.u32 	%rd239, %r2, 4;
	add.s64 	%rd240, %rd2, %rd239;
	ld.global.u32 	%r194, [%rd240];
	setp.eq.s32 	%p68, %r194, %r52;
	selp.u64 	%rd418, 1, 0, %p68;
	add.s32 	%r351, %r2, 512;
$L__BB37_6:
	setp.ge.u32 	%p69, %r351, %r53;
	@%p69 bra 	$L__BB37_19;
	not.b32 	%r195, %r351;
	add.s32 	%r196, %r53, %r195;
	shr.u32 	%r197, %r196, 9;
	add.s32 	%r5, %r197, 1;
	and.b32  	%r6, %r5, 15;
	setp.lt.u32 	%p70, %r196, 7680;
	@%p70 bra 	$L__BB37_10;
	and.b32  	%r198, %r5, 16777200;
	neg.s32 	%r349, %r198;
	mul.wide.u32 	%rd242, %r351, 4;
	add.s64 	%rd243, %rd242, %rd2;
	add.s64 	%rd408, %rd243, 16384;
$L__BB37_9:
	.pragma "nounroll";
	ld.global.u32 	%r199, [%rd408+-16384];
	setp.eq.s32 	%p71, %r199, %r52;
	selp.u64 	%rd244, 1, 0, %p71;
	add.s64 	%rd245, %rd418, %rd244;
	ld.global.u32 	%r200, [%rd408+-14336];
	setp.eq.s32 	%p72, %r200, %r52;
	selp.u64 	%rd246, 1, 0, %p72;
	add.s64 	%rd247, %rd245, %rd246;
	ld.global.u32 	%r201, [%rd408+-12288];
	setp.eq.s32 	%p73, %r201, %r52;
	selp.u64 	%rd248, 1, 0, %p73;
	add.s64 	%rd249, %rd247, %rd248;
	ld.global.u32 	%r202, [%rd408+-10240];
	setp.eq.s32 	%p74, %r202, %r52;
	selp.u64 	%rd250, 1, 0, %p74;
	add.s64 	%rd251, %rd249, %rd250;
	ld.global.u32 	%r203, [%rd408+-8192];
	setp.eq.s32 	%p75, %r203, %r52;
	selp.u64 	%rd252, 1, 0, %p75;
	add.s64 	%rd253, %rd251, %rd252;
	ld.global.u32 	%r204, [%rd408+-6144];
	setp.eq.s32 	%p76, %r204, %r52;
	selp.u64 	%rd254, 1, 0, %p76;
	add.s64 	%rd255, %rd253, %rd254;
	ld.global.u32 	%r205, [%rd408+-4096];
	setp.eq.s32 	%p77, %r205, %r52;
	selp.u64 	%rd256, 1, 0, %p77;
	add.s64 	%rd257, %rd255, %rd256;
	ld.global.u32 	%r206, [%rd408+-2048];
	setp.eq.s32 	%p78, %r206, %r52;
	selp.u64 	%rd258, 1, 0, %p78;
	add.s64 	%rd259, %rd257, %rd258;
	ld.global.u32 	%r207, [%rd408];
	setp.eq.s32 	%p79, %r207, %r52;
	selp.u64 	%rd260, 1, 0, %p79;
	add.s64 	%rd261, %rd259, %rd260;
	ld.global.u32 	%r208, [%rd408+2048];
	setp.eq.s32 	%p80, %r208, %r52;
	selp.u64 	%rd262, 1, 0, %p80;
	add.s64 	%rd263, %rd261, %rd262;
	ld.global.u32 	%r209, [%rd408+4096];
	setp.eq.s32 	%p81, %r209, %r52;
	selp.u64 	%rd264, 1, 0, %p81;
	add.s64 	%rd265, %rd263, %rd264;
	ld.global.u32 	%r210, [%rd408+6144];
	setp.eq.s32 	%p82, %r210, %r52;
	selp.u64 	%rd266, 1, 0, %p82;
	add.s64 	%rd267, %rd265, %rd266;
	ld.global.u32 	%r211, [%rd408+8192];
	setp.eq.s32 	%p83, %r211, %r52;
	selp.u64 	%rd268, 1, 0, %p83;
	add.s64 	%rd269, %rd267, %rd268;
	ld.global.u32 	%r212, [%rd408+10240];
	setp.eq.s32 	%p84, %r212, %r52;
	selp.u64 	%rd270, 1, 0, %p84;
	add.s64 	%rd271, %rd269, %rd270;
	ld.global.u32 	%r213, [%rd408+12288];
	setp.eq.s32 	%p85, %r213, %r52;
	selp.u64 	%rd272, 1, 0, %p85;
	add.s64 	%rd273, %rd271, %rd272;
	ld.global.u32 	%r214, [%rd408+14336];
	setp.eq.s32 	%p86, %r214, %r52;
	selp.u64 	%rd274, 1, 0, %p86;
	add.s64 	%rd418, %rd273, %rd274;
	add.s32 	%r351, %r351, 8192;
	add.s32 	%r349, %r349, 16;
	add.s64 	%rd408, %rd408, 32768;
	setp.ne.s32 	%p87, %r349, 0;
	@%p87 bra 	$L__BB37_9;
$L__BB37_10:
	setp.eq.s32 	%p88, %r6, 0;
	@%p88 bra 	$L__BB37_19;
	and.b32  	%r13, %r5, 7;
	setp.lt.u32 	%p89, %r6, 8;
	@%p89 bra 	$L__BB37_13;
	mul.wide.u32 	%rd276, %r351, 4;
	add.s64 	%rd277, %rd2, %rd276;
	ld.global.u32 	%r215, [%rd277];
	setp.eq.s32 	%p90, %r215, %r52;
	selp.u64 	%rd278, 1, 0, %p90;
	add.s64 	%rd279, %rd418, %rd278;
	ld.global.u32 	%r216, [%rd277+2048];
	setp.eq.s32 	%p91, %r216, %r52;
	selp.u64 	%rd280, 1, 0, %p91;
	add.s64 	%rd281, %rd279, %rd280;
	ld.global.u32 	%r217, [%rd277+4096];
	setp.eq.s32 	%p92, %r217, %r52;
	selp.u64 	%rd282, 1, 0, %p92;
	add.s64 	%rd283, %rd281, %rd282;
	ld.global.u32 	%r218, [%rd277+6144];
	setp.eq.s32 	%p93, %r218, %r52;
	selp.u64 	%rd284, 1, 0, %p93;
	add.s64 	%rd285, %rd283, %rd284;
	ld.global.u32 	%r219, [%rd277+8192];
	setp.eq.s32 	%p94, %r219, %r52;
	selp.u64 	%rd286, 1, 0, %p94;
	add.s64 	%rd287, %rd285, %rd286;
	ld.global.u32 	%r220, [%rd277+10240];
	setp.eq.s32 	%p95, %r220, %r52;
	selp.u64 	%rd288, 1, 0, %p95;
	add.s64 	%rd289, %rd287, %rd288;
	ld.global.u32 	%r221, [%rd277+12288];
	setp.eq.s32 	%p96, %r221, %r52;
	selp.u64 	%rd290, 1, 0, %p96;
	add.s64 	%rd291, %rd289, %rd290;
	ld.global.u32 	%r222, [%rd277+14336];
	setp.eq.s32 	%p97, %r222, %r52;
	selp.u64 	%rd292, 1, 0, %p97;
	add.s64 	%rd418, %rd291, %rd292;
	add.s32 	%r351, %r351, 4096;
$L__BB37_13:
	setp.eq.s32 	%p98, %r13, 0;
	@%p98 bra 	$L__BB37_19;
	and.b32  	%r16, %r5, 3;
	setp.lt.u32 	%p99, %r13, 4;
	@%p99 bra 	$L__BB37_16;
	mul.wide.u32 	%rd294, %r351, 4;
	add.s64 	%rd295, %rd2, %rd294;
	ld.global.u32 	%r223, [%rd295];
	setp.eq.s32 	%p100, %r223, %r52;
	selp.u64 	%rd296, 1, 0, %p100;
	add.s64 	%rd297, %rd418, %rd296;
	ld.global.u32 	%r224, [%rd295+2048];
	setp.eq.s32 	%p101, %r224, %r52;
	selp.u64 	%rd298, 1, 0, %p101;
	add.s64 	%rd299, %rd297, %rd298;
	ld.global.u32 	%r225, [%rd295+4096];
	setp.eq.s32 	%p102, %r225, %r52;
	selp.u64 	%rd300, 1, 0, %p102;
	add.s64 	%rd301, %rd299, %rd300;
	ld.global.u32 	%r226, [%rd295+6144];
	setp.eq.s32 	%p103, %r226, %r52;
	selp.u64 	%rd302, 1, 0, %p103;
	add.s64 	%rd418, %rd301, %rd302;
	add.s32 	%r351, %r351, 2048;
$L__BB37_16:
	setp.eq.s32 	%p104, %r16, 0;
	@%p104 bra 	$L__BB37_19;
	mul.wide.u32 	%rd303, %r351, 4;
	add.s64 	%rd416, %rd2, %rd303;
	neg.s32 	%r354, %r16;
$L__BB37_18:
	.pragma "nounroll";
	ld.global.u32 	%r227, [%rd416];
	setp.eq.s32 	%p105, %r227, %r52;
	selp.u64 	%rd304, 1, 0, %p105;
	add.s64 	%rd418, %rd418, %rd304;
	add.s64 	%rd416, %rd416, 2048;
	add.s32 	%r354, %r354, 1;
	setp.ne.s32 	%p106, %r354, 0;
	@%p106 bra 	$L__BB37_18;
$L__BB37_19:
	setp.lt.u32 	%p107, %r53, 512;
	@%p107 bra 	$L__BB37_24;
	// begin inline asm
	mov.u32 %r291, %laneid;
	// end inline asm
	mov.b64 	{%r293, %r298}, %rd418;
	mov.b32 	%r299, 1;
	mov.b32 	%r340, 31;
	mov.b32 	%r341, -1;
	// begin inline asm
	shfl.sync.down.b32 %r292, %r293, %r299, %r340, %r341;
	// end inline asm
	// begin inline asm
	shfl.sync.down.b32 %r297, %r298, %r299, %r340, %r341;
	// end inline asm
	mov.b64 	%rd363, {%r292, %r297};
	setp.gt.s32 	%p131, %r291, 30;
	selp.b64 	%rd364, 0, %rd363, %p131;
	add.s64 	%rd365, %rd364, %rd418;
	mov.b64 	{%r303, %r308}, %rd365;
	mov.b32 	%r309, 2;
	// begin inline asm
	shfl.sync.down.b32 %r302, %r303, %r309, %r340, %r341;
	// end inline asm
	// begin inline asm
	shfl.sync.down.b32 %r307, %r308, %r309, %r340, %r341;
	// end inline asm
	mov.b64 	%rd366, {%r302, %r307};
	setp.gt.s32 	%p132, %r291, 29;
	selp.b64 	%rd367, 0, %rd366, %p132;
	add.s64 	%rd368, %rd367, %rd365;
	mov.b64 	{%r313, %r318}, %rd368;
	mov.b32 	%r319, 4;
	// begin inline asm
	shfl.sync.down.b32 %r312, %r313, %r319, %r340, %r341;
	// end inline asm
	// begin inline asm
	shfl.sync.down.b32 %r317, %r318, %r319, %r340, %r341;
	// end inline asm
	mov.b64 	%rd369, {%r312, %r317};
	setp.gt.s32 	%p133, %r291, 27;
	selp.b64 	%rd370, 0, %rd369, %p133;
	add.s64 	%rd371, %rd370, %rd368;
	mov.b64 	{%r323, %r328}, %rd371;
	mov.b32 	%r329, 8;
	// begin inline asm
	shfl.sync.down.b32 %r322, %r323, %r329, %r340, %r341;
	// end inline asm
	// begin inline asm
	shfl.sync.down.b32 %r327, %r328, %r329, %r340, %r341;
	// end inline asm
	mov.b64 	%rd372, {%r322, %r327};
	setp.gt.s32 	%p134, %r291, 23;
	selp.b64 	%rd373, 0, %rd372, %p134;
	add.s64 	%rd374, %rd373, %rd371;
	mov.b64 	{%r333, %r338}, %rd374;
	mov.b32 	%r339, 16;
	// begin inline asm
	shfl.sync.down.b32 %r332, %r333, %r339, %r340, %r341;
	// end inline asm
	// begin inline asm
	shfl.sync.down.b32 %r337, %r338, %r339, %r340, %r341;
	// end inline asm
	mov.b64 	%rd375, {%r332, %r337};
	setp.gt.s32 	%p135, %r291, 15;
	selp.b64 	%rd376, 0, %rd375, %p135;
	add.s64 	%rd430, %rd376, %rd374;
	setp.ne.s32 	%p136, %r291, 0;
	@%p136 bra 	$L__BB37_22;
	shr.u32 	%r342, %r2, 2;
	and.b32  	%r343, %r342, 248;
	mov.u32 	%r344, _ZZN3cub18CUB_300001_SM_10006detail6reduce28DeviceReduceSingleTileKernelINS2_10policy_hubIljN4cuda3std3__44plusIlEEE10Policy1000EN6thrust24THRUST_300001_SM_1000_NS18transform_iteratorINSD_6detail14equal_to_valueIiEEPillEEPljS9_llNS7_10__identityEEEvT0_T1_T2_T3_T4_T6_E12temp_storage;
	add.s32 	%r345, %r344, %r343;
	st.shared.u64 	[%r345+16], %rd430;
$L__BB37_22:
	bar.sync 	0;
	setp.ne.s32 	%p137, %r2, 0;
	@%p137 bra 	$L__BB37_50;
	ld.shared.u64 	%rd377, [_ZZN3cub18CUB_300001_SM_10006detail6reduce28DeviceReduceSingleTileKernelINS2_10policy_hubIljN4cuda3std3__44plusIlEEE10Policy1000EN6thrust24THRUST_300001_SM_1000_NS18transform_iteratorINSD_6detail14equal_to_valueIiEEPillEEPljS9_llNS7_10__identityEEEvT0_T1_T2_T3_T4_T6_E12temp_storage+24];
	add.s64 	%rd378, %rd377, %rd430;
	ld.shared.u64 	%rd379, [_ZZN3cub18CUB_300001_SM_10006detail6reduce28DeviceReduceSingleTileKernelINS2_10policy_hubIljN4cuda3std3__44plusIlEEE10Policy1000EN6thrust24THRUST_300001_SM_1000_NS18transform_iteratorINSD_6detail14equal_to_valueIiEEPillEEPljS9_llNS7_10__identityEEEvT0_T1_T2_T3_T4_T6_E12temp_storage+32];
	add.s64 	%rd380, %rd378, %rd379;
	ld.shared.u64 	%rd381, [_ZZN3cub18CUB_300001_SM_10006detail6reduce28DeviceReduceSingleTileKernelINS2_10policy_hubIljN4cuda3std3__44plusIlEEE10Policy1000EN6thrust24THRUST_300001_SM_1000_NS18transform_iteratorINSD_6detail14equal_to_valueIiEEPillEEPljS9_llNS7_10__identityEEEvT0_T1_T2_T3_T4_T6_E12temp_storage+40];
	add.s64 	%rd382, %rd380, %rd381;
	ld.shared.u64 	%rd383, [_ZZN3cub18CUB_300001_SM_10006detail6reduce28DeviceReduceSingleTileKernelINS2_10policy_hubIljN4cuda3std3__44plusIlEEE10Policy1000EN6thrust24THRUST_300001_SM_1000_NS18transform_iteratorINSD_6detail14equal_to_valueIiEEPillEEPljS9_llNS7_10__identityEEEvT0_T1_T2_T3_T4_T6_E12temp_storage+48];
	add.s64 	%rd384, %rd382, %rd383;
	ld.shared.u64 	%rd385, [_ZZN3cub18CUB_300001_SM_10006detail6reduce28DeviceReduceSingleTileKernelINS2_10policy_hubIljN4cuda3std3__44plusIlEEE10Policy1000EN6thrust24THRUST_300001_SM_1000_NS18transform_iteratorINSD_6detail14equal_to_valueIiEEPillEEPljS9_llNS7_10__identityEEEvT0_T1_T2_T3_T4_T6_E12temp_storage+56];
	add.s64 	%rd386, %rd384, %rd385;
	ld.shared.u64 	%rd387, [_ZZN3cub18CUB_300001_SM_10006detail6reduce28DeviceReduceSingleTileKernelINS2_10policy_hubIljN4cuda3std3__44plusIlEEE10Policy1000EN6thrust24THRUST_300001_SM_1000_NS18transform_iteratorINSD_6detail14equal_to_valueIiEEPillEEPljS9_llNS7_10__identityEEEvT0_T1_T2_T3_T4_T6_E12temp_storage+64];
	add.s64 	%rd388, %rd386, %rd387;
	ld.shared.u64 	%rd389, [_ZZN3cub18CUB_300001_SM_10006detail6reduce28DeviceReduceSingleTileKernelINS2_10policy_hubIljN4cuda3std3__44plusIlEEE10Policy1000EN6thrust24THRUST_300001_SM_1000_NS18transform_iteratorINSD_6detail14equal_to_valueIiEEPillEEPljS9_llNS7_10__identityEEEvT0_T1_T2_T3_T4_T6_E12temp_storage+72];
	add.s64 	%rd390, %rd388, %rd389;
	ld.shared.u64 	%rd391, [_ZZN3cub18CUB_300001_SM_10006detail6reduce28DeviceReduceSingleTileKernelINS2_10policy_hubIljN4cuda3std3__44plusIlEEE10Policy1000EN6thrust24THRUST_300001_SM_1000_NS18transform_iteratorINSD_6detail14equal_to_valueIiEEPillEEPljS9_llNS7_10__identityEEEvT0_T1_T2_T3_T4_T6_E12temp_storage+80];
	add.s64 	%rd392, %rd390, %rd391;
	ld.shared.u64 	%rd393, [_ZZN3cub18CUB_300001_SM_10006detail6reduce28DeviceReduceSingleTileKernelINS2_10policy_hubIljN4cuda3std3__44plusIlEEE10Policy1000EN6thrust24THRUST_300001_SM_1000_NS18transform_iteratorINSD_6detail14equal_to_valueIiEEPillEEPljS9_llNS7_10__identityEEEvT0_T1_T2_T3_T4_T6_E12temp_storage+88];
	add.s64 	%rd394, %rd392, %rd393;
	ld.shared.u64 	%rd395, [_ZZN3cub18CUB_300001_SM_10006detail6reduce28DeviceReduceSingleTileKernelINS2_10policy_hubIljN4cuda3std3__44plusIlEEE10Policy1000EN6thrust24THRUST_300001_SM_1000_NS18transform_iteratorINSD_6detail14equal_to_valueIiEEPillEEPljS9_llNS7_10__identityEEEvT0_T1_T2_T3_T4_T6_E12temp_storage+96];
	add.s64 	%rd396, %rd394, %rd395;
	ld.shared.u64 	%rd397, [_ZZN3cub18CUB_300001_SM_10006detail6reduce28DeviceReduceSingleTileKernelINS2_10policy_hubIljN4cuda3std3__44plusIlEEE10Policy1000EN6thrust24THRUST_300001_SM_1000_NS18transform_iteratorINSD_6detail14equal_to_valueIiEEPillEEPljS9_llNS7_10__identityEEEvT0_T1_T2_T3_T4_T6_E12temp_storage+104];
	add.s64 	%rd398, %rd396, %rd397;
	ld.shared.u64 	%rd399, [_ZZN3cub18CUB_300001_SM_10006detail6reduce28DeviceReduceSingleTileKernelINS2_10policy_hubIljN4cuda3std3__44plusIlEEE10Policy1000EN6thrust24THRUST_300001_SM_1000_NS18transform_iteratorINSD_6detail14equal_to_valueIiEEPillEEPljS9_llNS7_10__identityEEEvT0_T1_T2_T3_T4_T6_E12temp_storage+112];
	add.s64 	%rd400, %rd398, %rd399;
	ld.shared.u64 	%rd401, [_ZZN3cub18CUB_300001_SM_10006detail6reduce28DeviceReduceSingleTileKernelINS2_10policy_hubIljN4cuda3std3__44plusIlEEE10Policy1000EN6thrust24THRUST_300001_SM_1000_NS18transform_iteratorINSD_6detail14equal_to_valueIiEEPillEEPljS9_llNS7_10__identityEEEvT0_T1_T2_T3_T4_T6_E12temp_storage+120];
	add.s64 	%rd402, %rd400, %rd401;
	ld.shared.u64 	%rd403, [_ZZN3cub18CUB_300001_SM_10006detail6reduce28DeviceReduceSingleTileKernelINS2_10policy_hubIljN4cuda3std3__44plusIlEEE10Policy1000EN6thrust24THRUST_300001_SM_1000_NS18transform_iteratorINSD_6detail14equal_to_valueIiEEPillEEPljS9_llNS7_10__identityEEEvT0_T1_T2_T3_T4_T6_E12temp_storage+128];
	add.s64 	%rd404, %rd402, %rd403;
	ld.shared.u64 	%rd405, [_ZZN3cub18CUB_300001_SM_10006detail6reduce28DeviceReduceSingleTileKernelINS2_10policy_hubIljN4cuda3std3__44plusIlEEE10Policy1000EN6thrust24THRUST_300001_SM_1000_NS18transform_iteratorINSD_6detail14equal_to_valueIiEEPillEEPljS9_llNS7_10__identityEEEvT0_T1_T2_T3_T4_T6_E12temp_storage+136];
	add.s64 	%rd430, %rd404, %rd405;
	bra.uni 	$L__BB37_50;
$L__BB37_24:
	// begin inline asm
	mov.u32 %r228, %laneid;
	// end inline asm
	and.b32  	%r279, %r2, 992;
	add.s32 	%r280, %r279, 32;
	setp.gt.u32 	%p108, %r280, %r53;
	not.b32 	%r281, %r279;
	add.s32 	%r282, %r53, %r281;
	selp.b32 	%r277, %r282, 31, %p108;
	mov.b64 	{%r230, %r235}, %rd418;
	mov.b32 	%r236, 1;
	mov.b32 	%r278, -1;
	// begin inline asm
	shfl.sync.down.b32 %r229, %r230, %r236, %r277, %r278;
	// end inline asm
	// begin inline asm
	shfl.sync.down.b32 %r234, %r235, %r236, %r277, %r278;
	// end inline asm
	mov.b64 	%rd305, {%r229, %r234};
	setp.lt.s32 	%p109, %r228, %r277;
	selp.b64 	%rd306, %rd305, 0, %p109;
	add.s64 	%rd307, %rd306, %rd418;
	mov.b64 	{%r240, %r245}, %rd307;
	mov.b32 	%r246, 2;
	// begin inline asm
	shfl.sync.down.b32 %r239, %r240, %r246, %r277, %r278;
	// end inline asm
	// begin inline asm
	shfl.sync.down.b32 %r244, %r245, %r246, %r277, %r278;
	// end inline asm
	mov.b64 	%rd308, {%r239, %r244};
	add.s32 	%r283, %r228, 2;
	setp.gt.s32 	%p110, %r283, %r277;
	selp.b64 	%rd309, 0, %rd308, %p110;
	add.s64 	%rd310, %rd309, %rd307;
	mov.b64 	{%r250, %r255}, %rd310;
	mov.b32 	%r256, 4;
	// begin inline asm
	shfl.sync.down.b32 %r249, %r250, %r256, %r277, %r278;
	// end inline asm
	// begin inline asm
	shfl.sync.down.b32 %r254, %r255, %r256, %r277, %r278;
	// end inline asm
	mov.b64 	%rd311, {%r249, %r254};
	add.s32 	%r284, %r228, 4;
	setp.gt.s32 	%p111, %r284, %r277;
	selp.b64 	%rd312, 0, %rd311, %p111;
	add.s64 	%rd313, %rd312, %rd310;
	mov.b64 	{%r260, %r265}, %rd313;
	mov.b32 	%r266, 8;
	// begin inline asm
	shfl.sync.down.b32 %r259, %r260, %r266, %r277, %r278;
	// end inline asm
	// begin inline asm
	shfl.sync.down.b32 %r264, %r265, %r266, %r277, %r278;
	// end inline asm
	mov.b64 	%rd314, {%r259, %r264};
	add.s32 	%r285, %r228, 8;
	setp.gt.s32 	%p112, %r285, %r277;
	selp.b64 	%rd315, 0, %rd314, %p112;
	add.s64 	%rd316, %rd315, %rd313;
	mov.b64 	{%r270, %r275}, %rd316;
	mov.b32 	%r276, 16;
	// begin inline asm
	shfl.sync.down.b32 %r269, %r270, %r276, %r277, %r278;
	// end inline asm
	// begin inline asm
	shfl.sync.down.b32 %r274, %r275, %r276, %r277, %r278;
	// end inline asm
	mov.b64 	%rd317, {%r269, %r274};
	add.s32 	%r286, %r228, 16;
	setp.gt.s32 	%p113, %r286, %r277;
	selp.b64 	%rd318, 0, %rd317, %p113;
	add.s64 	%rd430, %rd318, %rd316;
	setp.ne.s32 	%p114, %r228, 0;
	@%p114 bra 	$L__BB37_26;
	shr.u32 	%r287, %r2, 2;
	and.b32  	%r288, %r287, 248;
	mov.u32 	%r289, _ZZN3cub18CUB_300001_SM_10006detail6reduce28DeviceReduceSingleTileKernelINS2_10policy_hubIljN4cuda3std3__44plusIlEEE10Policy1000EN6thrust24THRUST_300001_SM_1000_NS18transform_iteratorINSD_6detail14equal_to_valueIiEEPillEEPljS9_llNS7_10__identityEEEvT0_T1_T2_T3_T4_T6_E12temp_storage;
	add.s32 	%r290, %r289, %r288;
	st.shared.u64 	[%r290+16], %rd430;
$L__BB37_26:
	bar.sync 	0;
	setp.ne.s32 	%p115, %r2, 0;
	@%p115 bra 	$L__BB37_50;
	setp.gt.u32 	%p116, %r53, 32;
	ld.shared.u64 	%rd319, [_ZZN3cub18CUB_300001_SM_10006detail6reduce28DeviceReduceSingleTileKernelINS2_10policy_hubIljN4cuda3std3__44plusIlEEE10Policy1000EN6thrust24THRUST_300001_SM_1000_NS18transform_iteratorINSD_6detail14equal_to_valueIiEEPillEEPljS9_llNS7_10__identityEEEvT0_T1_T2_T3_T4_T6_E12temp_storage+24];
	selp.b64 	%rd320, %rd319, 0, %p116;
	add.s64 	%rd321, %rd320, %rd430;
	setp.gt.u32 	%p117, %r53, 64;
	ld.shared.u64 	%rd322, [_ZZN3cub18CUB_300001_SM_10006detail6reduce28DeviceReduceSingleTileKernelINS2_10policy_hubIljN4cuda3std3__44plusIlEEE10Policy1000EN6thrust24THRUST_300001_SM_1000_NS18transform_iteratorINSD_6detail14equal_to_valueIiEEPillEEPljS9_llNS7_10__identityEEEvT0_T1_T2_T3_T4_T6_E12temp_storage+32];
	selp.b64 	%rd323, %rd322, 0, %p117;
	add.s64 	%rd324, %rd321, %rd323;
	setp.gt.u32 	%p118, %r53, 96;
	ld.shared.u64 	%rd325, [_ZZN3cub18CUB_300001_SM_10006detail6reduce28DeviceReduceSingleTileKernelINS2_10policy_hubIljN4cuda3std3__44plusIlEEE10Policy1000EN6thrust24THRUST_300001_SM_1000_NS18transform_iteratorINSD_6detail14equal_to_valueIiEEPillEEPljS9_llNS7_10__identityEEEvT0_T1_T2_T3_T4_T6_E12temp_storage+40];
	selp.b64 	%rd326, %rd325, 0, %p118;
	add.s64 	%rd327, %rd324, %rd326;
	setp.gt.u32 	%p119, %r53, 128;
	ld.shared.u64 	%rd328, [_ZZN3cub18CUB_300001_SM_10006detail6reduce28DeviceReduceSingleTileKernelINS2_10policy_hubIljN4cuda3std3__44plusIlEEE10Policy1000EN6thrust24THRUST_300001_SM_1000_NS18transform_iteratorINSD_6detail14equal_to_valueIiEEPillEEPljS9_llNS7_10__identityEEEvT0_T1_T2_T3_T4_T6_E12temp_storage+48];
	selp.b64 	%rd329, %rd328, 0, %p119;
	add.s64 	%rd330, %rd327, %rd329;
	setp.gt.u32 	%p120, %r53, 160;
	ld.shared.u64 	%rd331, [_ZZN3cub18CUB_300001_SM_10006detail6reduce28DeviceReduceSingleTileKernelINS2_10policy_hubIljN4cuda3std3__44plusIlEEE10Policy1000EN6thrust24THRUST_300001_SM_1000_NS18transform_iteratorINSD_6detail14equal_to_valueIiEEPillEEPljS9_llNS7_10__identityEEEvT0_T1_T2_T3_T4_T6_E12temp_storage+56];
	selp.b64 	%rd332, %rd331, 0, %p120;
	add.s64 	%rd333, %rd330, %rd332;
	setp.gt.u32 	%p121, %r53, 192;
	ld.shared.u64 	%rd334, [_ZZN3cub18CUB_300001_SM_10006detail6reduce28DeviceReduceSingleTileKernelINS2_10policy_hubIljN4cuda3std3__44plusIlEEE10Policy1000EN6thrust24THRUST_300001_SM_1000_NS18transform_iteratorINSD_6detail14equal_to_valueIiEEPillEEPljS9_llNS7_10__identityEEEvT0_T1_T2_T3_T4_T6_E12temp_storage+64];
	selp.b64 	%rd335, %rd334, 0, %p121;
	add.s64 	%rd336, %rd333, %rd335;
	setp.gt.u32 	%p122, %r53, 224;
	ld.shared.u64 	%rd337, [_ZZN3cub18CUB_300001_SM_10006detail6reduce28DeviceReduceSingleTileKernelINS2_10policy_hubIljN4cuda3std3__44plusIlEEE10Policy1000EN6thrust24THRUST_300001_SM_1000_NS18transform_iteratorINSD_6detail14equal_to_valueIiEEPillEEPljS9_llNS7_10__identityEEEvT0_T1_T2_T3_T4_T6_E12temp_storage+72];
	selp.b64 	%rd338, %rd337, 0, %p122;
	add.s64 	%rd339, %rd336, %rd338;
	setp.gt.u32 	%p123, %r53, 256;
	ld.shared.u64 	%rd340, [_ZZN3cub18CUB_300001_SM_10006detail6reduce28DeviceReduceSingleTileKernelINS2_10policy_hubIljN4cuda3std3__44plusIlEEE10Policy1000EN6thrust24THRUST_300001_SM_1000_NS18transform_iteratorINSD_6detail14equal_to_valueIiEEPillEEPljS9_llNS7_10__identityEEEvT0_T1_T2_T3_T4_T6_E12temp_storage+80];
	selp.b64 	%rd341, %rd340, 0, %p123;
	add.s64 	%rd342, %rd339, %rd341;
	setp.gt.u32 	%p124, %r53, 288;
	ld.shared.u64 	%rd343, [_ZZN3cub18CUB_300001_SM_10006detail6reduce28DeviceReduceSingleTileKernelINS2_10policy_hubIljN4cuda3std3__44plusIlEEE10Policy1000EN6thrust24THRUST_300001_SM_1000_NS18transform_iteratorINSD_6detail14equal_to_valueIiEEPillEEPljS9_llNS7_10__identityEEEvT0_T1_T2_T3_T4_T6_E12temp_storage+88];
	selp.b64 	%rd344, %rd343, 0, %p124;
	add.s64 	%rd345, %rd342, %rd344;
	setp.gt.u32 	%p125, %r53, 320;
	ld.shared.u64 	%rd346, [_ZZN3cub18CUB_300001_SM_10006detail6reduce28DeviceReduceSingleTileKernelINS2_10policy_hubIljN4cuda3std3__44plusIlEEE10Policy1000EN6thrust24THRUST_300001_SM_1000_NS18transform_iteratorINSD_6detail14equal_to_valueIiEEPillEEPljS9_llNS7_10__identityEEEvT0_T1_T2_T3_T4_T6_E12temp_storage+96];
	selp.b64 	%rd347, %rd346, 0, %p125;
	add.s64 	%rd348, %rd345, %rd347;
	setp.gt.u32 	%p126, %r53, 352;
	ld.shared.u64 	%rd349, [_ZZN3cub18CUB_300001_SM_10006detail6reduce28DeviceReduceSingleTileKernelINS2_10policy_hubIljN4cuda3std3__44plusIlEEE10Policy1000EN6thrust24THRUST_300001_SM_1000_NS18transform_iteratorINSD_6detail14equal_to_valueIiEEPillEEPljS9_llNS7_10__identityEEEvT0_T1_T2_T3_T4_T6_E12temp_storage+104];
	selp.b64 	%rd350, %rd349, 0, %p126;
	add.s64 	%rd351, %rd348, %rd350;
	setp.gt.u32 	%p127, %r53, 384;
	ld.shared.u64 	%rd352, [_ZZN3cub18CUB_300001_SM_10006detail6reduce28DeviceReduceSingleTileKernelINS2_10policy_hubIljN4cuda3std3__44plusIlEEE10Policy1000EN6thrust24THRUST_300001_SM_1000_NS18transform_iteratorINSD_6detail14equal_to_valueIiEEPillEEPljS9_llNS7_10__identityEEEvT0_T1_T2_T3_T4_T6_E12temp_storage+112];
	selp.b64 	%rd353, %rd352, 0, %p127;
	add.s64 	%rd354, %rd351, %rd353;
	setp.gt.u32 	%p128, %r53, 416;
	ld.shared.u64 	%rd355, [_ZZN3cub18CUB_300001_SM_10006detail6reduce28DeviceReduceSingleTileKernelINS2_10policy_hubIljN4cuda3std3__44plusIlEEE10Policy1000EN6thrust24THRUST_300001_SM_1000_NS18transform_iteratorINSD_6detail14equal_to_valueIiEEPillEEPljS9_llNS7_10__identityEEEvT0_T1_T2_T3_T4_T6_E12temp_storage+120];
	selp.b64 	%rd356, %rd355, 0, %p128;
	add.s64 	%rd357, %rd354, %rd356;
	setp.gt.u32 	%p129, %r53, 448;
	ld.shared.u64 	%rd358, [_ZZN3cub18CUB_300001_SM_10006detail6reduce28DeviceReduceSingleTileKernelINS2_10policy_hubIljN4cuda3std3__44plusIlEEE10Policy1000EN6thrust24THRUST_300001_SM_1000_NS18transform_iteratorINSD_6detail14equal_to_valueIiEEPillEEPljS9_llNS7_10__identityEEEvT0_T1_T2_T3_T4_T6_E12temp_storage+128];
	selp.b64 	%rd359, %rd358, 0, %p129;
	add.s64 	%rd360, %rd357, %rd359;
	setp.gt.u32 	%p130, %r53, 480;
	ld.shared.u64 	%rd361, [_ZZN3cub18CUB_300001_SM_10006detail6reduce28DeviceReduceSingleTileKernelINS2_10policy_hubIljN4cuda3std3__44plusIlEEE10Policy1000EN6thrust24THRUST_300001_SM_1000_NS18transform_iteratorINSD_6detail14equal_to_valueIiEEPillEEPljS9_llNS7_10__identityEEEvT0_T1_T2_T3_T4_T6_E12temp_storage+136];
	selp.b64 	%rd362, %rd361, 0, %p130;
	add.s64 	%rd430, %rd360, %rd362;
	bra.uni 	$L__BB37_50;
$L__BB37_28:
	mov.u32 	%r22, %tid.x;
	mul.wide.u32 	%rd52, %r22, 4;
	add.s64 	%rd28, %rd2, %rd52;
	ld.global.u32 	%r60, [%rd28];
	setp.eq.s32 	%p3, %r60, %r52;
	selp.u64 	%rd53, 1, 0, %p3;
	ld.global.u32 	%r61, [%rd28+2048];
	setp.eq.s32 	%p4, %r61, %r52;
	selp.u64 	%rd54, 1, 0, %p4;
	ld.global.u32 	%r62, [%rd28+4096];
	setp.eq.s32 	%p5, %r62, %r52;
	selp.u64 	%rd55, 1, 0, %p5;
	ld.global.u32 	%r63, [%rd28+6144];
	setp.eq.s32 	%p6, %r63, %r52;
	selp.u64 	%rd56, 1, 0, %p6;
	ld.global.u32 	%r64, [%rd28+8192];
	setp.eq.s32 	%p7, %r64, %r52;
	selp.u64 	%rd57, 1, 0, %p7;
	ld.global.u32 	%r65, [%rd28+10240];
	setp.eq.s32 	%p8, %r65, %r52;
	selp.u64 	%rd58, 1, 0, %p8;
	ld.global.u32 	%r66, [%rd28+12288];
	setp.eq.s32 	%p9, %r66, %r52;
	selp.u64 	%rd59, 1, 0, %p9;
	add.s64 	%rd60, %rd54, %rd53;
	add.s64 	%rd61, %rd60, %rd55;
	add.s64 	%rd62, %rd61, %rd56;
	add.s64 	%rd63, %rd62, %rd57;
	add.s64 	%rd64, %rd63, %rd58;
	add.s64 	%rd429, %rd64, %rd59;
	add.s32 	%r23, %r53, -3584;
	setp.lt.u32 	%p10, %r23, 3584;
	mov.b32 	%r356, 3584;
	@%p10 bra 	$L__BB37_32;
	mov.b32 	%r356, 3584;
$L__BB37_30:
	mul.wide.u32 	%rd65, %r356, 4;
	add.s64 	%rd66, %rd28, %rd65;
	ld.global.u32 	%r68, [%rd66];
	setp.eq.s32 	%p11, %r68, %r52;
	selp.u64 	%rd67, 1, 0, %p11;
	ld.global.u32 	%r69, [%rd66+2048];
	setp.eq.s32 	%p12, %r69, %r52;
	selp.u64 	%rd68, 1, 0, %p12;
	ld.global.u32 	%r70, [%rd66+4096];
	setp.eq.s32 	%p13, %r70, %r52;
	selp.u64 	%rd69, 1, 0, %p13;
	ld.global.u32 	%r71, [%rd66+6144];
	setp.eq.s32 	%p14, %r71, %r52;
	selp.u64 	%rd70, 1, 0, %p14;
	ld.global.u32 	%r72, [%rd66+8192];
	setp.eq.s32 	%p15, %r72, %r52;
	selp.u64 	%rd71, 1, 0, %p15;
	ld.global.u32 	%r73, [%rd66+10240];
	setp.eq.s32 	%p16, %r73, %r52;
	selp.u64 	%rd72, 1, 0, %p16;
	ld.global.u32 	%r74, [%rd66+12288];
	setp.eq.s32 	%p17, %r74, %r52;
	selp.u64 	%rd73, 1, 0, %p17;
	add.s64 	%rd74, %rd429, %rd67;
	add.s64 	%rd75, %rd74, %rd68;
	add.s64 	%rd76, %rd75, %rd69;
	add.s64 	%rd77, %rd76, %rd70;
	add.s64 	%rd78, %rd77, %rd71;
	add.s64 	%rd79, %rd78, %rd72;
	add.s64 	%rd429, %rd79, %rd73;
	sub.s32 	%r75, %r53, %r356;
	setp.lt.u32 	%p18, %r75, 3584;
	@%p18 bra 	$L__BB37_46;
	add.s32 	%r356, %r356, 3584;
	setp.le.u32 	%p19, %r356, %r23;
	@%p19 bra 	$L__BB37_30;
$L__BB37_32:
	setp.le.u32 	%p20, %r53, %r356;
	sub.s32 	%r76, %r53, %r356;
	setp.ge.s32 	%p21, %r22, %r76;
	or.pred  	%p22, %p20, %p21;
	@%p22 bra 	$L__BB37_46;
	not.b32 	%r78, %r22;
	add.s32 	%r79, %r53, %r78;
	sub.s32 	%r80, %r79, %r356;
	shr.u32 	%r81, %r80, 9;
	add.s32 	%r27, %r81, 1;
	and.b32  	%r28, %r27, 15;
	setp.lt.u32 	%p23, %r80, 7680;
	mov.u32 	%r361, %r22;
	@%p23 bra 	$L__BB37_37;
	or.b32  	%r359, %r22, 4096;
	add.s32 	%r358, %r22, %r356;
	and.b32  	%r82, %r27, 16777200;
	neg.s32 	%r357, %r82;
$L__BB37_35:
	.pragma "nounroll";
	mul.wide.u32 	%rd81, %r358, 4;
	add.s64 	%rd82, %rd2, %rd81;
	ld.global.u32 	%r83, [%rd82];
	setp.eq.s32 	%p24, %r83, %r52;
	selp.u64 	%rd83, 1, 0, %p24;
	add.s64 	%rd84, %rd429, %rd83;
	add.s32 	%r84, %r358, 512;
	mul.wide.u32 	%rd85, %r84, 4;
	add.s64 	%rd86, %rd2, %rd85;
	ld.global.u32 	%r85, [%rd86];
	setp.eq.s32 	%p25, %r85, %r52;
	selp.u64 	%rd87, 1, 0, %p25;
	add.s64 	%rd88, %rd84, %rd87;
	add.s32 	%r86, %r358, 1024;
	mul.wide.u32 	%rd89, %r86, 4;
	add.s64 	%rd90, %rd2, %rd89;
	ld.global.u32 	%r87, [%rd90];
	setp.eq.s32 	%p26, %r87, %r52;
	selp.u64 	%rd91, 1, 0, %p26;
	add.s64 	%rd92, %rd88, %rd91;
	add.s32 	%r88, %r358, 1536;
	mul.wide.u32 	%rd93, %r88, 4;
	add.s64 	%rd94, %rd2, %rd93;
	ld.global.u32 	%r89, [%rd94];
	setp.eq.s32 	%p27, %r89, %r52;
	selp.u64 	%rd95, 1, 0, %p27;
	add.s64 	%rd96, %rd92, %rd95;
	add.s32 	%r90, %r358, 2048;
	mul.wide.u32 	%rd97, %r90, 4;
	add.s64 	%rd98, %rd2, %rd97;
	ld.global.u32 	%r91, [%rd98];
	setp.eq.s32 	%p28, %r91, %r52;
	selp.u64 	%rd99, 1, 0, %p28;
	add.s64 	%rd100, %rd96, %rd99;
	add.s32 	%r92, %r358, 2560;
	mul.wide.u32 	%rd101, %r92, 4;
	add.s64 	%rd102, %rd2, %rd101;
	ld.global.u32 	%r93, [%rd102];
	setp.eq.s32 	%p29, %r93, %r52;
	selp.u64 	%rd103, 1, 0, %p29;
	add.s64 	%rd104, %rd100, %rd103;
	add.s32 	%r94, %r358, 3072;
	mul.wide.u32 	%rd105, %r94, 4;
	add.s64 	%rd106, %rd2, %rd105;
	ld.global.u32 	%r95, [%rd106];
	setp.eq.s32 	%p30, %r95, %r52;
	selp.u64 	%rd107, 1, 0, %p30;
	add.s64 	%rd108, %rd104, %rd107;
	add.s32 	%r96, %r358, 3584;
	mul.wide.u32 	%rd109, %r96, 4;
	add.s64 	%rd110, %rd2, %rd109;
	ld.global.u32 	%r97, [%rd110];
	setp.eq.s32 	%p31, %r97, %r52;
	selp.u64 	%rd111, 1, 0, %p31;
	add.s64 	%rd112, %rd108, %rd111;
	add.s32 	%r98, %r358, 4096;
	mul.wide.u32 	%rd113, %r98, 4;
	add.s64 	%rd114, %rd2, %rd113;
	ld.global.u32 	%r99, [%rd114];
	setp.eq.s32 	%p32, %r99, %r52;
	selp.u64 	%rd115, 1, 0, %p32;
	add.s64 	%rd116, %rd112, %rd115;
	add.s32 	%r100, %r358, 4608;
	mul.wide.u32 	%rd117, %r100, 4;
	add.s64 	%rd118, %rd2, %rd117;
	ld.global.u32 	%r101, [%rd118];
	setp.eq.s32 	%p33, %r101, %r52;
	selp.u64 	%rd119, 1, 0, %p33;
	add.s64 	%rd120, %rd116, %rd119;
	add.s32 	%r102, %r358, 5120;
	mul.wide.u32 	%rd121, %r102, 4;
	add.s64 	%rd122, %rd2, %rd121;
	ld.global.u32 	%r103, [%rd122];
	setp.eq.s32 	%p34, %r103, %r52;
	selp.u64 	%rd123, 1, 0, %p34;
	add.s64 	%rd124, %rd120, %rd123;
	add.s32 	%r104, %r358, 5632;
	mul.wide.u32 	%rd125, %r104, 4;
	add.s64 	%rd126, %rd2, %rd125;
	ld.global.u32 	%r105, [%rd126];
	setp.eq.s32 	%p35, %r105, %r52;
	selp.u64 	%rd127, 1, 0, %p35;
	add.s64 	%rd128, %rd124, %rd127;
	add.s32 	%r106, %r358, 6144;
	mul.wide.u32 	%rd129, %r106, 4;
	add.s64 	%rd130, %rd2, %rd129;
	ld.global.u32 	%r107, [%rd130];
	setp.eq.s32 	%p36, %r107, %r52;
	selp.u64 	%rd131, 1, 0, %p36;
	add.s64 	%rd132, %rd128, %rd131;
	add.s32 	%r108, %r358, 6656;
	mul.wide.u32 	%rd133, %r108, 4;
	add.s64 	%rd134, %rd2, %rd133;
	ld.global.u32 	%r109, [%rd134];
	setp.eq.s32 	%p37, %r109, %r52;
	selp.u64 	%rd135, 1, 0, %p37;
	add.s64 	%rd136, %rd132, %rd135;
	add.s32 	%r110, %r358, 7168;
	mul.wide.u32 	%rd137, %r110, 4;
	add.s64 	%rd138, %rd2, %rd137;
	ld.global.u32 	%r111, [%rd138];
	setp.eq.s32 	%p38, %r111, %r52;
	selp.u64 	%rd139, 1, 0, %p38;
	add.s64 	%rd140, %rd136, %rd139;
	add.s32 	%r112, %r358, 7680;
	mul.wide.u32 	%rd141, %r112, 4;
	add.s64 	%rd142, %rd2, %rd141;
	ld.global.u32 	%r113, [%rd142];
	setp.eq.s32 	%p39, %r113, %r52;
	selp.u64 	%rd143, 1, 0, %p39;
	add.s64 	%rd429, %rd140, %rd143;
	add.s32 	%r359, %r359, 8192;
	add.s32 	%r358, %r358, 8192;
	add.s32 	%r357, %r357, 16;
	setp.ne.s32 	%p40, %r357, 0;
	@%p40 bra 	$L__BB37_35;
	add.s32 	%r361, %r359, -4096;
$L__BB37_37:
	setp.eq.s32 	%p41, %r28, 0;
	@%p41 bra 	$L__BB37_46;
	and.b32  	%r40, %r27, 7;
	setp.lt.u32 	%p42, %r28, 8;
	@%p42 bra 	$L__BB37_40;
	add.s32 	%r114, %r361, %r356;
	mul.wide.u32 	%rd145, %r114, 4;
	add.s64 	%rd146, %rd2, %rd145;
	ld.global.u32 	%r115, [%rd146];
	setp.eq.s32 	%p43, %r115, %r52;
	selp.u64 	%rd147, 1, 0, %p43;
	add.s64 	%rd148, %rd429, %rd147;
	add.s32 	%r116, %r114, 512;
	mul.wide.u32 	%rd149, %r116, 4;
	add.s64 	%rd150, %rd2, %rd149;
	ld.global.u32 	%r117, [%rd150];
	setp.eq.s32 	%p44, %r117, %r52;
	selp.u64 	%rd151, 1, 0, %p44;
	add.s64 	%rd152, %rd148, %rd151;
	add.s32 	%r118, %r114, 1024;
	mul.wide.u32 	%rd153, %r118, 4;
	add.s64 	%rd154, %rd2, %rd153;
	ld.global.u32 	%r119, [%rd154];
	setp.eq.s32 	%p45, %r119, %r52;
	selp.u64 	%rd155, 1, 0, %p45;
	add.s64 	%rd156, %rd152, %rd155;
	add.s32 	%r120, %r114, 1536;
	mul.wide.u32 	%rd157, %r120, 4;
	add.s64 	%rd158, %rd2, %rd157;
	ld.global.u32 	%r121, [%rd158];
	setp.eq.s32 	%p46, %r121, %r52;
	selp.u64 	%rd159, 1, 0, %p46;
	add.s64 	%rd160, %rd156, %rd159;
	add.s32 	%r122, %r114, 2048;
	mul.wide.u32 	%rd161, %r122, 4;
	add.s64 	%rd162, %rd2, %rd161;
	ld.global.u32 	%r123, [%rd162];
	setp.eq.s32 	%p47, %r123, %r52;
	selp.u64 	%rd163, 1, 0, %p47;
	add.s64 	%rd164, %rd160, %rd163;
	add.s32 	%r124, %r114, 2560;
	mul.wide.u32 	%rd165, %r124, 4;
	add.s64 	%rd166, %rd2, %rd165;
	ld.global.u32 	%r125, [%rd166];
	setp.eq.s32 	%p48, %r125, %r52;
	selp.u64 	%rd167, 1, 0, %p48;
	add.s64 	%rd168, %rd164, %rd167;
	add.s32 	%r126, %r114, 3072;
	mul.wide.u32 	%rd169, %r126, 4;
	add.s64 	%rd170, %rd2, %rd169;
	ld.global.u32 	%r127, [%rd170];
	setp.eq.s32 	%p49, %r127, %r52;
	selp.u64 	%rd171, 1, 0, %p49;
	add.s64 	%rd172, %rd168, %rd171;
	add.s32 	%r128, %r114, 3584;
	mul.wide.u32 	%rd173, %r128, 4;
	add.s64 	%rd174, %rd2, %rd173;
	ld.global.u32 	%r129, [%rd174];
	setp.eq.s32 	%p50, %r129, %r52;
	selp.u64 	%rd175, 1, 0, %p50;
	add.s64 	%rd429, %rd172, %rd175;
	add.s32 	%r361, %r361, 4096;
$L__BB37_40:
	setp.eq.s32 	%p51, %r40, 0;
	@%p51 bra 	$L__BB37_46;
	and.b32  	%r43, %r27, 3;
	setp.lt.u32 	%p52, %r40, 4;
	@%p52 bra 	$L__BB37_43;
	add.s32 	%r130, %r361, %r356;
	mul.wide.u32 	%rd177, %r130, 4;
	add.s64 	%rd178, %rd2, %rd177;
	ld.global.u32 	%r131, [%rd178];
	setp.eq.s32 	%p53, %r131, %r52;
	selp.u64 	%rd179, 1, 0, %p53;
	add.s64 	%rd180, %rd429, %rd179;
	add.s32 	%r132, %r130, 512;
	mul.wide.u32 	%rd181, %r132, 4;
	add.s64 	%rd182, %rd2, %rd181;
	ld.global.u32 	%r133, [%rd182];
	setp.eq.s32 	%p54, %r133, %r52;
	selp.u64 	%rd183, 1, 0, %p54;
	add.s64 	%rd184, %rd180, %rd183;
	add.s32 	%r134, %r130, 1024;
	mul.wide.u32 	%rd185, %r134, 4;
	add.s64 	%rd186, %rd2, %rd185;
	ld.global.u32 	%r135, [%rd186];
	setp.eq.s32 	%p55, %r135, %r52;
	selp.u64 	%rd187, 1, 0, %p55;
	add.s64 	%rd188, %rd184, %rd187;
	add.s32 	%r136, %r130, 1536;
	mul.wide.u32 	%rd189, %r136, 4;
	add.s64 	%rd190, %rd2, %rd189;
	ld.global.u32 	%r137, [%rd190];
	setp.eq.s32 	%p56, %r137, %r52;
	selp.u64 	%rd191, 1, 0, %p56;
	add.s64 	%rd429, %rd188, %rd191;
	add.s32 	%r361, %r361, 2048;
$L__BB37_43:
	setp.eq.s32 	%p57, %r43, 0;
	@%p57 bra 	$L__BB37_46;
	add.s32 	%r364, %r361, %r356;
	neg.s32 	%r363, %r43;
$L__BB37_45:
	.pragma "nounroll";
	mul.wide.u32 	%rd192, %r364, 4;
	add.s64 	%rd193, %rd2, %rd192;
	ld.global.u32 	%r138, [%rd193];
	setp.eq.s32 	%p58, %r138, %r52;
	selp.u64 	%rd194, 1, 0, %p58;
	add.s64 	%rd429, %rd429, %rd194;
	add.s32 	%r364, %r364, 512;
	add.s32 	%r363, %r363, 1;
	setp.ne.s32 	%p59, %r363, 0;
	@%p59 bra 	$L__BB37_45;
$L__BB37_46:
	// begin inline asm
	mov.u32 %r139, %laneid;
	// end inline asm
	mov.b64 	{%r141, %r146}, %rd429;
	mov.b32 	%r147, 1;
	mov.b32 	%r188, 31;
	mov.b32 	%r189, -1;
	// begin inline asm
	shfl.sync.down.b32 %r140, %r141, %r147, %r188, %r189;
	// end inline asm
	// begin inline asm
	shfl.sync.down.b32 %r145, %r146, %r147, %r188, %r189;
	// end inline asm
	mov.b64 	%rd195, {%r140, %r145};
	setp.gt.s32 	%p60, %r139, 30;
	selp.b64 	%rd196, 0, %rd195, %p60;
	add.s64 	%rd197, %rd196, %rd429;
	mov.b64 	{%r151, %r156}, %rd197;
	mov.b32 	%r157, 2;
	// begin inline asm
	shfl.sync.down.b32 %r150, %r151, %r157, %r188, %r189;
	// end inline asm
	// begin inline asm
	shfl.sync.down.b32 %r155, %r156, %r157, %r188, %r189;
	// end inline asm
	mov.b64 	%rd198, {%r150, %r155};
	setp.gt.s32 	%p61, %r139, 29;
	selp.b64 	%rd199, 0, %rd198, %p61;
	add.s64 	%rd200, %rd199, %rd197;
	mov.b64 	{%r161, %r166}, %rd200;
	mov.b32 	%r167, 4;
	// begin inline asm
	shfl.sync.down.b32 %r160, %r161, %r167, %r188, %r189;
	// end inline asm
	// begin inline asm
	shfl.sync.down.b32 %r165, %r166, %r167, %r188, %r189;
	// end inline asm
	mov.b64 	%rd201, {%r160, %r165};
	setp.gt.s32 	%p62, %r139, 27;
	selp.b64 	%rd202, 0, %rd201, %p62;
	add.s64 	%rd203, %rd202, %rd200;
	mov.b64 	{%r171, %r176}, %rd203;
	mov.b32 	%r177, 8;
	// begin inline asm
	shfl.sync.down.b32 %r170, %r171, %r177, %r188, %r189;
	// end inline asm
	// begin inline asm
	shfl.sync.down.b32 %r175, %r176, %r177, %r188, %r189;
	// end inline asm
	mov.b64 	%rd204, {%r170, %r175};
	setp.gt.s32 	%p63, %r139, 23;
	selp.b64 	%rd205, 0, %rd204, %p63;
	add.s64 	%rd206, %rd205, %rd203;
	mov.b64 	{%r181, %r186}, %rd206;
	mov.b32 	%r187, 16;
	// begin inline asm
	shfl.sync.down.b32 %r180, %r181, %r187, %r188, %r189;
	// end inline asm
	// begin inline asm
	shfl.sync.down.b32 %r185, %r186, %r187, %r188, %r189;
	// end inline asm
	mov.b64 	%rd207, {%r180, %r185};
	setp.gt.s32 	%p64, %r139, 15;
	selp.b64 	%rd208, 0, %rd207, %p64;
	add.s64 	%rd430, %rd208, %rd206;
	setp.ne.s32 	%p65, %r139, 0;
	@%p65 bra 	$L__BB37_48;
	shr.u32 	%r190, %r22, 2;
	and.b32  	%r191, %r190, 248;
	mov.u32 	%r192, _ZZN3cub18CUB_300001_SM_10006detail6reduce28DeviceReduceSingleTileKernelINS2_10policy_hubIljN4cuda3std3__44plusIlEEE10Policy1000EN6thrust24THRUST_300001_SM_1000_NS18transform_iteratorINSD_6detail14equal_to_valueIiEEPillEEPljS9_llNS7_10__identityEEEvT0_T1_T2_T3_T4_T6_E12temp_storage;
	add.s32 	%r193, %r192, %r191;
	st.shared.u64 	[%r193+16], %rd430;
$L__BB37_48:
	bar.sync 	0;
	setp.ne.s32 	%p66, %r22, 0;
	@%p66 bra 	$L__BB37_50;
	ld.shared.u64 	%rd209, [_ZZN3cub18CUB_300001_SM_10006detail6reduce28DeviceReduceSingleTileKernelINS2_10policy_hubIljN4cuda3std3__44plusIlEEE10Policy1000EN6thrust24THRUST_300001_SM_1000_NS18transform_iteratorINSD_6detail14equal_to_valueIiEEPillEEPljS9_llNS7_10__identityEEEvT0_T1_T2_T3_T4_T6_E12temp_storage+24];
	add.s64 	%rd210, %rd209, %rd430;
	ld.shared.u64 	%rd211, [_ZZN3cub18CUB_300001_SM_10006detail6reduce28DeviceReduceSingleTileKernelINS2_10policy_hubIljN4cuda3std3__44plusIlEEE10Policy1000EN6thrust24THRUST_300001_SM_1000_NS18transform_iteratorINSD_6detail14equal_to_valueIiEEPillEEPljS9_llNS7_10__identityEEEvT0_T1_T2_T3_T4_T6_E12temp_storage+32];
	add.s64 	%rd212, %rd210, %rd211;
	ld.shared.u64 	%rd213, [_ZZN3cub18CUB_300001_SM_10006detail6reduce28DeviceReduceSingleTileKernelINS2_10policy_hubIljN4cuda3std3__44plusIlEEE10Policy1000EN6thrust24THRUST_300001_SM_1000_NS18transform_iteratorINSD_6detail14equal_to_valueIiEEPillEEPljS9_llNS7_10__identityEEEvT0_T1_T2_T3_T4_T6_E12temp_storage+40];
	add.s64 	%rd214, %rd212, %rd213;
	ld.shared.u64 	%rd215, [_ZZN3cub18CUB_300001_SM_10006detail6reduce28DeviceReduceSingleTileKernelINS2_10policy_hubIljN4cuda3std3__44plusIlEEE10Policy1000EN6thrust24THRUST_300001_SM_1000_NS18transform_iteratorINSD_6detail14equal_to_valueIiEEPillEEPljS9_llNS7_10__identityEEEvT0_T1_T2_T3_T4_T6_E12temp_storage+48];
	add.s64 	%rd216, %rd214, %rd215;
	ld.shared.u64 	%rd217, [_ZZN3cub18CUB_300001_SM_10006detail6reduce28DeviceReduceSingleTileKernelINS2_10policy_hubIljN4cuda3std3__44plusIlEEE10Policy1000EN6thrust24THRUST_300001_SM_1000_NS18transform_iteratorINSD_6detail14equal_to_valueIiEEPillEEPljS9_llNS7_10__identityEEEvT0_T1_T2_T3_T4_T6_E12temp_storage+56];
	add.s64 	%rd218, %rd216, %rd217;
	ld.shared.u64 	%rd219, [_ZZN3cub18CUB_300001_SM_10006detail6reduce28DeviceReduceSingleTileKernelINS2_10policy_hubIljN4cuda3std3__44plusIlEEE10Policy1000EN6thrust24THRUST_300001_SM_1000_NS18transform_iteratorINSD_6detail14equal_to_valueIiEEPillEEPljS9_llNS7_10__identityEEEvT0_T1_T2_T3_T4_T6_E12temp_storage+64];
	add.s64 	%rd220, %rd218, %rd219;
	ld.shared.u64 	%rd221, [_ZZN3cub18CUB_300001_SM_10006detail6reduce28DeviceReduceSingleTileKernelINS2_10policy_hubIljN4cuda3std3__44plusIlEEE10Policy1000EN6thrust24THRUST_300001_SM_1000_NS18transform_iteratorINSD_6detail14equal_to_valueIiEEPillEEPljS9_llNS7_10__identityEEEvT0_T1_T2_T3_T4_T6_E12temp_storage+72];
	add.s64 	%rd222, %rd220, %rd221;
	ld.shared.u64 	%rd223, [_ZZN3cub18CUB_300001_SM_10006detail6reduce28DeviceReduceSingleTileKernelINS2_10policy_hubIljN4cuda3std3__44plusIlEEE10Policy1000EN6thrust24THRUST_300001_SM_1000_NS18transform_iteratorINSD_6detail14equal_to_valueIiEEPillEEPljS9_llNS7_10__identityEEEvT0_T1_T2_T3_T4_T6_E12temp_storage+80];
	add.s64 	%rd224, %rd222, %rd223;
	ld.shared.u64 	%rd225, [_ZZN3cub18CUB_300001_SM_10006detail6reduce28DeviceReduceSingleTileKernelINS2_10policy_hubIljN4cuda3std3__44plusIlEEE10Policy1000EN6thrust24THRUST_300001_SM_1000_NS18transform_iteratorINSD_6detail14equal_to_valueIiEEPillEEPljS9_llNS7_10__identityEEEvT0_T1_T2_T3_T4_T6_E12temp_storage+88];
	add.s64 	%rd226, %rd224, %rd225;
	ld.shared.u64 	%rd227, [_ZZN3cub18CUB_300001_SM_10006detail6reduce28DeviceReduceSingleTileKernelINS2_10policy_hubIljN4cuda3std3__44plusIlEEE10Policy1000EN6thrust24THRUST_300001_SM_1000_NS18transform_iteratorINSD_6detail14equal_to_valueIiEEPillEEPljS9_llNS7_10__identityEEEvT0_T1_T2_T3_T4_T6_E12temp_storage+96];
	add.s64 	%rd228, %rd226, %rd227;
	ld.shared.u64 	%rd229, [_ZZN3cub18CUB_300001_SM_10006detail6reduce28DeviceReduceSingleTileKernelINS2_10policy_hubIljN4cuda3std3__44plusIlEEE10Policy1000EN6thrust24THRUST_300001_SM_1000_NS18transform_iteratorINSD_6detail14equal_to_valueIiEEPillEEPljS9_llNS7_10__identityEEEvT0_T1_T2_T3_T4_T6_E12temp_storage+104];
	add.s64 	%rd230, %rd228, %rd229;
	ld.shared.u64 	%rd231, [_ZZN3cub18CUB_300001_SM_10006detail6reduce28DeviceReduceSingleTileKernelINS2_10policy_hubIljN4cuda3std3__44plusIlEEE10Policy1000EN6thrust24THRUST_300001_SM_1000_NS18transform_iteratorINSD_6detail14equal_to_valueIiEEPillEEPljS9_llNS7_10__identityEEEvT0_T1_T2_T3_T4_T6_E12temp_storage+112];
	add.s64 	%rd232, %rd230, %rd231;
	ld.shared.u64 	%rd233, [_ZZN3cub18CUB_300001_SM_10006detail6reduce28DeviceReduceSingleTileKernelINS2_10policy_hubIljN4cuda3std3__44plusIlEEE10Policy1000EN6thrust24THRUST_300001_SM_1000_NS18transform_iteratorINSD_6detail14equal_to_valueIiEEPillEEPljS9_llNS7_10__identityEEEvT0_T1_T2_T3_T4_T6_E12temp_storage+120];
	add.s64 	%rd234, %rd232, %rd233;
	ld.shared.u64 	%rd235, [_ZZN3cub18CUB_300001_SM_10006detail6reduce28DeviceReduceSingleTileKernelINS2_10policy_hubIljN4cuda3std3__44plusIlEEE10Policy1000EN6thrust24THRUST_300001_SM_1000_NS18transform_iteratorINSD_6detail14equal_to_valueIiEEPillEEPljS9_llNS7_10__identityEEEvT0_T1_T2_T3_T4_T6_E12temp_storage+128];
	add.s64 	%rd236, %rd234, %rd235;
	ld.shared.u64 	%rd237, [_ZZN3cub18CUB_300001_SM_10006detail6reduce28DeviceReduceSingleTileKernelINS2_10policy_hubIljN4cuda3std3__44plusIlEEE10Policy1000EN6thrust24THRUST_300001_SM_1000_NS18transform_iteratorINSD_6detail14equal_to_valueIiEEPillEEPljS9_llNS7_10__identityEEEvT0_T1_T2_T3_T4_T6_E12temp_storage+136];
	add.s64 	%rd430, %rd236, %rd237;
$L__BB37_50:
	mov.u32 	%r346, %tid.x;
	setp.ne.s32 	%p138, %r346, 0;
	@%p138 bra 	$L__BB37_52;
	add.s64 	%rd406, %rd430, %rd50;
	st.global.u64 	[%rd1], %rd406;
$L__BB37_52:
	ret;

}
	// .globl	_ZN3cub18CUB_300001_SM_10006detail6reduce18DeviceReduceKernelINS2_10policy_hubIljN4cuda3std3__44plusIlEEE10Policy1000EN6thrust24THRUST_300001_SM_1000_NS18transform_iteratorINSD_6detail14equal_to_valueIiEEPillEEjS9_lNS7_10__identityEEEvT0_PT3_T1_NS0_13GridEvenShareISO_EET2_T4_
.visible .entry _ZN3cub18CUB_300001_SM_10006detail6reduce18DeviceReduceKernelINS2_10policy_hubIljN4cuda3std3__44plusIlEEE10Policy1000EN6thrust24THRUST_300001_SM_1000_NS18transform_iteratorINSD_6detail14equal_to_valueIiEEPillEEjS9_lNS7_10__identityEEEvT0_PT3_T1_NS0_13GridEvenShareISO_EET2_T4_(
	.param .align 8 .b8 _ZN3cub18CUB_300001_SM_10006detail6reduce18DeviceReduceKernelINS2_10policy_hubIljN4cuda3std3__44plusIlEEE10Policy1000EN6thrust24THRUST_300001_SM_1000_NS18transform_iteratorINSD_6detail14equal_to_valueIiEEPillEEjS9_lNS7_10__identityEEEvT0_PT3_T1_NS0_13GridEvenShareISO_EET2_T4__param_0[16],
	.param .u64 .ptr .align 1 _ZN3cub18CUB_300001_SM_10006detail6reduce18DeviceReduceKernelINS2_10policy_hubIljN4cuda3std3__44plusIlEEE10Policy1000EN6thrust24THRUST_300001_SM_1000_NS18transform_iteratorINSD_6detail14equal_to_valueIiEEPillEEjS9_lNS7_10__identityEEEvT0_PT3_T1_NS0_13GridEvenShareISO_EET2_T4__param_1,
	.param .u32 _ZN3cub18CUB_300001_SM_10006detail6reduce18DeviceReduceKernelINS2_10policy_hubIljN4cuda3std3__44plusIlEEE10Policy1000EN6thrust24THRUST_300001_SM_1000_NS18transform_iteratorINSD_6detail14equal_to_valueIiEEPillEEjS9_lNS7_10__identityEEEvT0_PT3_T1_NS0_13GridEvenShareISO_EET2_T4__param_2,
	.param .align 4 .b8 _ZN3cub18CUB_300001_SM_10006detail6reduce18DeviceReduceKernelINS2_10policy_hubIljN4cuda3std3__44plusIlEEE10Policy1000EN6thrust24THRUST_300001_SM_1000_NS18transform_iteratorINSD_6detail14equal_to_valueIiEEPillEEjS9_lNS7_10__identityEEEvT0_PT3_T1_NS0_13GridEvenShareISO_EET2_T4__param_3[40],
	.param .align 1 .b8 _ZN3cub18CUB_300001_SM_10006detail6reduce18DeviceReduceKernelINS2_10policy_hubIljN4cuda3std3__44plusIlEEE10Policy1000EN6thrust24THRUST_300001_SM_1000_NS18transform_iteratorINSD_6detail14equal_to_valueIiEEPillEEjS9_lNS7_10__identityEEEvT0_PT3_T1_NS0_13GridEvenShareISO_EET2_T4__param_4[1],
	.param .align 1 .b8 _ZN3cub18CUB_300001_SM_10006detail6reduce18DeviceReduceKernelINS2_10policy_hubIljN4cuda3std3__44plusIlEEE10Policy1000EN6thrust24THRUST_300001_SM_1000_NS18transform_iteratorINSD_6detail14equal_to_valueIiEEPillEEjS9_lNS7_10__identityEEEvT0_PT3_T1_NS0_13GridEvenShareISO_EET2_T4__param_5[1]
)
.maxntid 512
{
	.reg .pred 	%p<138>;
	.reg .b16 	%rs<4>;
	.reg .b32 	%r<424>;
	.reg .b64 	%rd<476>;
	// demoted variable
	.shared .align 8 .b8 _ZZN3cub18CUB_300001_SM_10006detail6reduce18DeviceReduceKernelINS2_10policy_hubIljN4cuda3std3__44plusIlEEE10Policy1000EN6thrust24THRUST_300001_SM_1000_NS18transform_iteratorINSD_6detail14equal_to_valueIiEEPillEEjS9_lNS7_10__identityEEEvT0_PT3_T1_NS0_13GridEvenShareISO_EET2_T4_E12temp_storage[152];
	ld.param.u32 	%r3, [_ZN3cub18CUB_300001_SM_10006detail6reduce18DeviceReduceKernelINS2_10policy_hubIljN4cuda3std3__44plusIlEEE10Policy1000EN6thrust24THRUST_300001_SM_1000_NS18transform_iteratorINSD_6detail14equal_to_valueIiEEPillEEjS9_lNS7_10__identityEEEvT0_PT3_T1_NS0_13GridEvenShareISO_EET2_T4__param_0+8];
	ld.param.u32 	%r1, [_ZN3cub18CUB_300001_SM_10006detail6reduce18DeviceReduceKernelINS2_10policy_hubIljN4cuda3std3__44plusIlEEE10Policy1000EN6thrust24THRUST_300001_SM_1000_NS18transform_iteratorINSD_6detail14equal_to_valueIiEEPillEEjS9_lNS7_10__identityEEEvT0_PT3_T1_NS0_13GridEvenShareISO_EET2_T4__param_3+20];
	ld.param.u32 	%r2, [_ZN3cub18CUB_300001_SM_10006detail6reduce18DeviceReduceKernelINS2_10policy_hubIljN4cuda3std3__44plusIlEEE10Policy1000EN6thrust24THRUST_300001_SM_1000_NS18transform_iteratorINSD_6detail14equal_to_valueIiEEPillEEjS9_lNS7_10__identityEEEvT0_PT3_T1_NS0_13GridEvenShareISO_EET2_T4__param_3+24];
	ld.param.u64 	%rd41, [_ZN3cub18CUB_300001_SM_10006detail6reduce18DeviceReduceKernelINS2_10policy_hubIljN4cuda3std3__44plusIlEEE10Policy1000EN6thrust24THRUST_300001_SM_1000_NS18transform_iteratorINSD_6detail14equal_to_valueIiEEPillEEjS9_lNS7_10__identityEEEvT0_PT3_T1_NS0_13GridEvenShareISO_EET2_T4__param_0];
	cvta.to.global.u64 	%rd1, %rd41;
	mov.u32 	%r4, %ctaid.x;
	mul.lo.s32 	%r5, %r2, 3584;
	mul.lo.s32 	%r415, %r4, 3584;
	sub.s32 	%r7, %r1, %r415;
	setp.gt.u32 	%p1, %r7, 3583;
	@%p1 bra 	$L__BB38_26;
	mov.u32 	%r8, %tid.x;
	setp.ge.u32 	%p66, %r8, %r7;
	mov.b64 	%rd464, 0;
	mov.u32 	%r406, %r8;
	@%p66 bra 	$L__BB38_3;
	add.s32 	%r220, %r415, %r8;
	mul.wide.u32 	%rd233, %r220, 4;
	add.s64 	%rd234, %rd1, %rd233;
	ld.global.u32 	%r221, [%rd234];
	setp.eq.s32 	%p67, %r221, %r3;
	selp.u64 	%rd464, 1, 0, %p67;
	add.s32 	%r406, %r8, 512;
$L__BB38_3:
	setp.ge.u32 	%p68, %r406, %r7;
	@%p68 bra 	$L__BB38_17;
	not.b32 	%r222, %r406;
	add.s32 	%r223, %r1, %r222;
	sub.s32 	%r224, %r223, %r415;
	shr.u32 	%r225, %r224, 9;
	add.s32 	%r11, %r225, 1;
	and.b32  	%r12, %r11, 15;
	setp.lt.u32 	%p69, %r224, 7680;
	@%p69 bra 	$L__BB38_8;
	or.b32  	%r405, %r406, 4096;
	add.s32 	%r404, %r406, %r415;
	and.b32  	%r226, %r11, 16777200;
	neg.s32 	%r403, %r226;
$L__BB38_6:
	.pragma "nounroll";
	mul.wide.u32 	%rd236, %r404, 4;
	add.s64 	%rd237, %rd1, %rd236;
	ld.global.u32 	%r227, [%rd237];
	setp.eq.s32 	%p70, %r227, %r3;
	selp.u64 	%rd238, 1, 0, %p70;
	add.s64 	%rd239, %rd464, %rd238;
	add.s32 	%r228, %r404, 512;
	mul.wide.u32 	%rd240, %r228, 4;
	add.s64 	%rd241, %rd1, %rd240;
	ld.global.u32 	%r229, [%rd241];
	setp.eq.s32 	%p71, %r229, %r3;
	selp.u64 	%rd242, 1, 0, %p71;
	add.s64 	%rd243, %rd239, %rd242;
	add.s32 	%r230, %r404, 1024;
	mul.wide.u32 	%rd244, %r230, 4;
	add.s64 	%rd245, %rd1, %rd244;
	ld.global.u32 	%r231, [%rd245];
	setp.eq.s32 	%p72, %r231, %r3;
	selp.u64 	%rd246, 1, 0, %p72;
	add.s64 	%rd247, %rd243, %rd246;
	add.s32 	%r232, %r404, 1536;
	mul.wide.u32 	%rd248, %r232, 4;
	add.s64 	%rd249, %rd1, %rd248;
	ld.global.u32 	%r233, [%rd249];
	setp.eq.s32 	%p73, %r233, %r3;
	selp.u64 	%rd250, 1, 0, %p73;
	add.s64 	%rd251, %rd247, %rd250;
	add.s32 	%r234, %r404, 2048;
	mul.wide.u32 	%rd252, %r234, 4;
	add.s64 	%rd253, %rd1, %rd252;
	ld.global.u32 	%r235, [%rd253];
	setp.eq.s32 	%p74, %r235, %r3;
	selp.u64 	%rd254, 1, 0, %p74;
	add.s64 	%rd255, %rd251, %rd254;
	add.s32 	%r236, %r404, 2560;
	mul.wide.u32 	%rd256, %r236, 4;
	add.s64 	%rd257, %rd1, %rd256;
	ld.global.u32 	%r237, [%rd257];
	setp.eq.s32 	%p75, %r237, %r3;
	selp.u64 	%rd258, 1, 0, %p75;
	add.s64 	%rd259, %rd255, %rd258;
	add.s32 	%r238, %r404, 3072;
	mul.wide.u32 	%rd260, %r238, 4;
	add.s64 	%rd261, %rd1, %rd260;
	ld.global.u32 	%r239, [%rd261];
	setp.eq.s32 	%p76, %r239, %r3;
	selp.u64 	%rd262, 1, 0, %p76;
	add.s64 	%rd263, %rd259, %rd262;
	add.s32 	%r240, %r404, 3584;
	mul.wide.u32 	%rd264, %r240, 4;
	add.s64 	%rd265, %rd1, %rd264;
	ld.global.u32 	%r241, [%rd265];
	setp.eq.s32 	%p77, %r241, %r3;
	selp.u64 	%rd266, 1, 0, %p77;
	add.s64 	%rd267, %rd263, %rd266;
	add.s32 	%r242, %r404, 4096;
	mul.wide.u32 	%rd268, %r242, 4;
	add.s64 	%rd269, %rd1, %rd268;
	ld.global.u32 	%r243, [%rd269];
	setp.eq.s32 	%p78, %r243, %r3;
	selp.u64 	%rd270, 1, 0, %p78;
	add.s64 	%rd271, %rd267, %rd270;
	add.s32 	%r244, %r404, 4608;
	mul.wide.u32 	%rd272, %r244, 4;
	add.s64 	%rd273, %rd1, %rd272;
	ld.global.u32 	%r245, [%rd273];
	setp.eq.s32 	%p79, %r245, %r3;
	selp.u64 	%rd274, 1, 0, %p79;
	add.s64 	%rd275, %rd271, %rd274;
	add.s32 	%r246, %r404, 5120;
	mul.wide.u32 	%rd276, %r246, 4;
	add.s64 	%rd277, %rd1, %rd276;
	ld.global.u32 	%r247, [%rd277];
	setp.eq.s32 	%p80, %r247, %r3;
	selp.u64 	%rd278, 1, 0, %p80;
	add.s64 	%rd279, %rd275, %rd278;
	add.s32 	%r248, %r404, 5632;
	mul.wide.u32 	%rd280, %r248, 4;
	add.s64 	%rd281, %rd1, %rd280;
	ld.global.u32 	%r249, [%rd281];
	setp.eq.s32 	%p81, %r249, %r3;
	selp.u64 	%rd282, 1, 0, %p81;
	add.s64 	%rd283, %rd279, %rd282;
	add.s32 	%r250, %r404, 6144;
	mul.wide.u32 	%rd284, %r250, 4;
	add.s64 	%rd285, %rd1, %rd284;
	ld.global.u32 	%r251, [%rd285];
	setp.eq.s32 	%p82, %r251, %r3;
	selp.u64 	%rd286, 1, 0, %p82;
	add.s64 	%rd287, %rd283, %rd286;
	add.s32 	%r252, %r404, 6656;
	mul.wide.u32 	%rd288, %r252, 4;
	add.s64 	%rd289, %rd1, %rd288;
	ld.global.u32 	%r253, [%rd289];
	setp.eq.s32 	%p83, %r253, %r3;
	selp.u64 	%rd290, 1, 0, %p83;
	add.s64 	%rd291, %rd287, %rd290;
	add.s32 	%r254, %r404, 7168;
	mul.wide.u32 	%rd292, %r254, 4;
	add.s64 	%rd293, %rd1, %rd292;
	ld.global.u32 	%r255, [%rd293];
	setp.eq.s32 	%p84, %r255, %r3;
	selp.u64 	%rd294, 1, 0, %p84;
	add.s64 	%rd295, %rd291, %rd294;
	add.s32 	%r256, %r404, 7680;
	mul.wide.u32 	%rd296, %r256, 4;
	add.s64 	%rd297, %rd1, %rd296;
	ld.global.u32 	%r257, [%rd297];
	setp.eq.s32 	%p85, %r257, %r3;
	selp.u64 	%rd298, 1, 0, %p85;
	add.s64 	%rd464, %rd295, %rd298;
	add.s32 	%r405, %r405, 8192;
	add.s32 	%r404, %r404, 8192;
	add.s32 	%r403, %r403, 16;
	setp.ne.s32 	%p86, %r403, 0;
	@%p86 bra 	$L__BB38_6;
	add.s32 	%r406, %r405, -4096;
$L__BB38_8:
	setp.eq.s32 	%p87, %r12, 0;
	@%p87 bra 	$L__BB38_17;
	and.b32  	%r24, %r11, 7;
	setp.lt.u32 	%p88, %r12, 8;
	@%p88 bra 	$L__BB38_11;
	add.s32 	%r258, %r406, %r415;
	mul.wide.u32 	%rd300, %r258, 4;
	add.s64 	%rd301, %rd1, %rd300;
	ld.global.u32 	%r259, [%rd301];
	setp.eq.s32 	%p89, %r259, %r3;
	selp.u64 	%rd302, 1, 0, %p89;
	add.s64 	%rd303, %rd464, %rd302;
	add.s32 	%r260, %r258, 512;
	mul.wide.u32 	%rd304, %r260, 4;
	add.s64 	%rd305, %rd1, %rd304;
	ld.global.u32 	%r261, [%rd305];
	setp.eq.s32 	%p90, %r261, %r3;
	selp.u64 	%rd306, 1, 0, %p90;
	add.s64 	%rd307, %rd303, %rd306;
	add.s32 	%r262, %r258, 1024;
	mul.wide.u32 	%rd308, %r262, 4;
	add.s64 	%rd309, %rd1, %rd308;
	ld.global.u32 	%r263, [%rd309];
	setp.eq.s32 	%p91, %r263, %r3;
	selp.u64 	%rd310, 1, 0, %p91;
	add.s64 	%rd311, %rd307, %rd310;
	add.s32 	%r264, %r258, 1536;
	mul.wide.u32 	%rd312, %r264, 4;
	add.s64 	%rd313, %rd1, %rd312;
	ld.global.u32 	%r265, [%rd313];
	setp.eq.s32 	%p92, %r265, %r3;
	selp.u64 	%rd314, 1, 0, %p92;
	add.s64 	%rd315, %rd311, %rd314;
	add.s32 	%r266, %r258, 2048;
	mul.wide.u32 	%rd316, %r266, 4;
	add.s64 	%rd317, %rd1, %rd316;
	ld.global.u32 	%r267, [%rd317];
	setp.eq.s32 	%p93, %r267, %r3;
	selp.u64 	%rd318, 1, 0, %p93;
	add.s64 	%rd319, %rd315, %rd318;
	add.s32 	%r268, %r258, 2560;
	mul.wide.u32 	%rd320, %r268, 4;
	add.s64 	%rd321, %rd1, %rd320;
	ld.global.u32 	%r269, [%rd321];
	setp.eq.s32 	%p94, %r269, %r3;
	selp.u64 	%rd322, 1, 0, %p94;
	add.s64 	%rd323, %rd319, %rd322;
	add.s32 	%r270, %r258, 3072;
	mul.wide.u32 	%rd324, %r270, 4;
	add.s64 	%rd325, %rd1, %rd324;
	ld.global.u32 	%r271, [%rd325];
	setp.eq.s32 	%p95, %r271, %r3;
	selp.u64 	%rd326, 1, 0, %p95;
	add.s64 	%rd327, %rd323, %rd326;
	add.s32 	%r272, %r258, 3584;
	mul.wide.u32 	%rd328, %r272, 4;
	add.s64 	%rd329, %rd1, %rd328;
	ld.global.u32 	%r273, [%rd329];
	setp.eq.s32 	%p96, %r273, %r3;
	selp.u64 	%rd330, 1, 0, %p96;
	add.s64 	%rd464, %rd327, %rd330;
	add.s32 	%r406, %r406, 4096;
$L__BB38_11:
	setp.eq.s32 	%p97, %r24, 0;
	@%p97 bra 	$L__BB38_17;
	and.b32  	%r27, %r11, 3;
	setp.lt.u32 	%p98, %r24, 4;
	@%p98 bra 	$L__BB38_14;
	add.s32 	%r274, %r406, %r415;
	mul.wide.u32 	%rd332, %r274, 4;
	add.s64 	%rd333, %rd1, %rd332;
	ld.global.u32 	%r275, [%rd333];
	setp.eq.s32 	%p99, %r275, %r3;
	selp.u64 	%rd334, 1, 0, %p99;
	add.s64 	%rd335, %rd464, %rd334;
	add.s32 	%r276, %r274, 512;
	mul.wide.u32 	%rd336, %r276, 4;
	add.s64 	%rd337, %rd1, %rd336;
	ld.global.u32 	%r277, [%rd337];
	setp.eq.s32 	%p100, %r277, %r3;
	selp.u64 	%rd338, 1, 0, %p100;
	add.s64 	%rd339, %rd335, %rd338;
	add.s32 	%r278, %r274, 1024;
	mul.wide.u32 	%rd340, %r278, 4;
	add.s64 	%rd341, %rd1, %rd340;
	ld.global.u32 	%r279, [%rd341];
	setp.eq.s32 	%p101, %r279, %r3;
	selp.u64 	%rd342, 1, 0, %p101;
	add.s64 	%rd343, %rd339, %rd342;
	add.s32 	%r280, %r274, 1536;
	mul.wide.u32 	%rd344, %r280, 4;
	add.s64 	%rd345, %rd1, %rd344;
	ld.global.u32 	%r281, [%rd345];
	setp.eq.s32 	%p102, %r281, %r3;
	selp.u64 	%rd346, 1, 0, %p102;
	add.s64 	%rd464, %rd343, %rd346;
	add.s32 	%r406, %r406, 2048;
$L__BB38_14:
	setp.eq.s32 	%p103, %r27, 0;
	@%p103 bra 	$L__BB38_17;
	add.s32 	%r410, %r406, %r415;
	neg.s32 	%r409, %r27;
$L__BB38_16:
	.pragma "nounroll";
	mul.wide.u32 	%rd347, %r410, 4;
	add.s64 	%rd348, %rd1, %rd347;
	ld.global.u32 	%r282, [%rd348];
	setp.eq.s32 	%p104, %r282, %r3;
	selp.u64 	%rd349, 1, 0, %p104;
	add.s64 	%rd464, %rd464, %rd349;
	add.s32 	%r410, %r410, 512;
	add.s32 	%r409, %r409, 1;
	setp.ne.s32 	%p105, %r409, 0;
	@%p105 bra 	$L__BB38_16;
$L__BB38_17:
	setp.lt.u32 	%p106, %r7, 512;
	@%p106 bra 	$L__BB38_22;
	// begin inline asm
	mov.u32 %r346, %laneid;
	// end inline asm
	mov.b64 	{%r348, %r353}, %rd464;
	mov.b32 	%r354, 1;
	mov.b32 	%r395, 31;
	mov.b32 	%r396, -1;
	// begin inline asm
	shfl.sync.down.b32 %r347, %r348, %r354, %r395, %r396;
	// end inline asm
	// begin inline asm
	shfl.sync.down.b32 %r352, %r353, %r354, %r395, %r396;
	// end inline asm
	mov.b64 	%rd408, {%r347, %r352};
	setp.gt.s32 	%p130, %r346, 30;
	selp.b64 	%rd409, 0, %rd408, %p130;
	add.s64 	%rd410, %rd409, %rd464;
	mov.b64 	{%r358, %r363}, %rd410;
	mov.b32 	%r364, 2;
	// begin inline asm
	shfl.sync.down.b32 %r357, %r358, %r364, %r395, %r396;
	// end inline asm
	// begin inline asm
	shfl.sync.down.b32 %r362, %r363, %r364, %r395, %r396;
	// end inline asm
	mov.b64 	%rd411, {%r357, %r362};
	setp.gt.s32 	%p131, %r346, 29;
	selp.b64 	%rd412, 0, %rd411, %p131;
	add.s64 	%rd413, %rd412, %rd410;
	mov.b64 	{%r368, %r373}, %rd413;
	mov.b32 	%r374, 4;
	// begin inline asm
	shfl.sync.down.b32 %r367, %r368, %r374, %r395, %r396;
	// end inline asm
	// begin inline asm
	shfl.sync.down.b32 %r372, %r373, %r374, %r395, %r396;
	// end inline asm
	mov.b64 	%rd414, {%r367, %r372};
	setp.gt.s32 	%p132, %r346, 27;
	selp.b64 	%rd415, 0, %rd414, %p132;
	add.s64 	%rd416, %rd415, %rd413;
	mov.b64 	{%r378, %r383}, %rd416;
	mov.b32 	%r384, 8;
	// begin inline asm
	shfl.sync.down.b32 %r377, %r378, %r384, %r395, %r396;
	// end inline asm
	// begin inline asm
	shfl.sync.down.b32 %r382, %r383, %r384, %r395, %r396;
	// end inline asm
	mov.b64 	%rd417, {%r377, %r382};
	setp.gt.s32 	%p133, %r346, 23;
	selp.b64 	%rd418, 0, %rd417, %p133;
	add.s64 	%rd419, %rd418, %rd416;
	mov.b64 	{%r388, %r393}, %rd419;
	mov.b32 	%r394, 16;
	// begin inline asm
	shfl.sync.down.b32 %r387, %r388, %r394, %r395, %r396;
	// end inline asm
	// begin inline asm
	shfl.sync.down.b32 %r392, %r393, %r394, %r395, %r396;
	// end inline asm
	mov.b64 	%rd420, {%r387, %r392};
	setp.gt.s32 	%p134, %r346, 15;
	selp.b64 	%rd421, 0, %rd420, %p134;
	add.s64 	%rd475, %rd421, %rd419;
	setp.ne.s32 	%p135, %r346, 0;
	@%p135 bra 	$L__BB38_20;
	shr.u32 	%r397, %r8, 2;
	and.b32  	%r398, %r397, 248;
	mov.u32 	%r399, _ZZN3cub18CUB_300001_SM_10006detail6reduce18DeviceReduceKernelINS2_10policy_hubIljN4cuda3std3__44plusIlEEE10Policy1000EN6thrust24THRUST_300001_SM_1000_NS18transform_iteratorINSD_6detail14equal_to_valueIiEEPillEEjS9_lNS7_10__identityEEEvT0_PT3_T1_NS0_13GridEvenShareISO_EET2_T4_E12temp_storage;
	add.s32 	%r400, %r399, %r398;
	st.shared.u64 	[%r400+16], %rd475;
$L__BB38_20:
	bar.sync 	0;
	setp.ne.s32 	%p136, %r8, 0;
	@%p136 bra 	$L__BB38_48;
	ld.shared.u64 	%rd422, [_ZZN3cub18CUB_300001_SM_10006detail6reduce18DeviceReduceKernelINS2_10policy_hubIljN4cuda3std3__44plusIlEEE10Policy1000EN6thrust24THRUST_300001_SM_1000_NS18transform_iteratorINSD_6detail14equal_to_valueIiEEPillEEjS9_lNS7_10__identityEEEvT0_PT3_T1_NS0_13GridEvenShareISO_EET2_T4_E12temp_storage+24];
	add.s64 	%rd423, %rd422, %rd475;
	ld.shared.u64 	%rd424, [_ZZN3cub18CUB_300001_SM_10006detail6reduce18DeviceReduceKernelINS2_10policy_hubIljN4cuda3std3__44plusIlEEE10Policy1000EN6thrust24THRUST_300001_SM_1000_NS18transform_iteratorINSD_6detail14equal_to_valueIiEEPillEEjS9_lNS7_10__identityEEEvT0_PT3_T1_NS0_13GridEvenShareISO_EET2_T4_E12temp_storage+32];
	add.s64 	%rd425, %rd423, %rd424;
	ld.shared.u64 	%rd426, [_ZZN3cub18CUB_300001_SM_10006detail6reduce18DeviceReduceKernelINS2_10policy_hubIljN4cuda3std3__44plusIlEEE10Policy1000EN6thrust24THRUST_300001_SM_1000_NS18transform_iteratorINSD_6detail14equal_to_valueIiEEPillEEjS9_lNS7_10__identityEEEvT0_PT3_T1_NS0_13GridEvenShareISO_EET2_T4_E12temp_storage+40];
	add.s64 	%rd427, %rd425, %rd426;
	ld.shared.u64 	%rd428, [_ZZN3cub18CUB_300001_SM_10006detail6reduce18DeviceReduceKernelINS2_10policy_hubIljN4cuda3std3__44plusIlEEE10Policy1000EN6thrust24THRUST_300001_SM_1000_NS18transform_iteratorINSD_6detail14equal_to_valueIiEEPillEEjS9_lNS7_10__identityEEEvT0_PT3_T1_NS0_13GridEvenShareISO_EET2_T4_E12temp_storage+48];
	add.s64 	%rd429, %rd427, %rd428;
	ld.shared.u64 	%rd430, [_ZZN3cub18CUB_300001_SM_10006detail6reduce18DeviceReduceKernelINS2_10policy_hubIljN4cuda3std3__44plusIlEEE10Policy1000EN6thrust24THRUST_300001_SM_1000_NS18transform_iteratorINSD_6detail14equal_to_valueIiEEPillEEjS9_lNS7_10__identityEEEvT0_PT3_T1_NS0_13GridEvenShareISO_EET2_T4_E12temp_storage+56];
	add.s64 	%rd431, %rd429, %rd430;
	ld.shared.u64 	%rd432, [_ZZN3cub18CUB_300001_SM_10006detail6reduce18DeviceReduceKernelINS2_10policy_hubIljN4cuda3std3__44plusIlEEE10Policy1000EN6thrust24THRUST_300001_SM_1000_NS18transform_iteratorINSD_6detail14equal_to_valueIiEEPillEEjS9_lNS7_10__identityEEEvT0_PT3_T1_NS0_13GridEvenShareISO_EET2_T4_E12temp_storage+64];
	add.s64 	%rd433, %rd431, %rd432;
	ld.shared.u64 	%rd434, [_ZZN3cub18CUB_300001_SM_10006detail6reduce18DeviceReduceKernelINS2_10policy_hubIljN4cuda3std3__44plusIlEEE10Policy1000EN6thrust24THRUST_300001_SM_1000_NS18transform_iteratorINSD_6detail14equal_to_valueIiEEPillEEjS9_lNS7_10__identityEEEvT0_PT3_T1_NS0_13GridEvenShareISO_EET2_T4_E12temp_storage+72];
	add.s64 	%rd435, %rd433, %rd434;
	ld.shared.u64 	%rd436, [_ZZN3cub18CUB_300001_SM_10006detail6reduce18DeviceReduceKernelINS2_10policy_hubIljN4cuda3std3__44plusIlEEE10Policy1000EN6thrust24THRUST_300001_SM_1000_NS18transform_iteratorINSD_6detail14equal_to_valueIiEEPillEEjS9_lNS7_10__identityEEEvT0_PT3_T1_NS0_13GridEvenShareISO_EET2_T4_E12temp_storage+80];
	add.s64 	%rd437, %rd435, %rd436;
	ld.shared.u64 	%rd438, [_ZZN3cub18CUB_300001_SM_10006detail6reduce18DeviceReduceKernelINS2_10policy_hubIljN4cuda3std3__44plusIlEEE10Policy1000EN6thrust24THRUST_300001_SM_1000_NS18transform_iteratorINSD_6detail14equal_to_valueIiEEPillEEjS9_lNS7_10__identityEEEvT0_PT3_T1_NS0_13GridEvenShareISO_EET2_T4_E12temp_storage+88];
	add.s64 	%rd439, %rd437, %rd438;
	ld.shared.u64 	%rd440, [_ZZN3cub18CUB_300001_SM_10006detail6reduce18DeviceReduceKernelINS2_10policy_hubIljN4cuda3std3__44plusIlEEE10Policy1000EN6thrust24THRUST_300001_SM_1000_NS18transform_iteratorINSD_6detail14equal_to_valueIiEEPillEEjS9_lNS7_10__identityEEEvT0_PT3_T1_NS0_13GridEvenShareISO_EET2_T4_E12temp_storage+96];
	add.s64 	%rd441, %rd439, %rd440;
	ld.shared.u64 	%rd442, [_ZZN3cub18CUB_300001_SM_10006detail6reduce18DeviceReduceKernelINS2_10policy_hubIljN4cuda3std3__44plusIlEEE10Policy1000EN6thrust24THRUST_300001_SM_1000_NS18transform_iteratorINSD_6detail14equal_to_valueIiEEPillEEjS9_lNS7_10__identityEEEvT0_PT3_T1_NS0_13GridEvenShareISO_EET2_T4_E12temp_storage+104];
	add.s64 	%rd443, %rd441, %rd442;
	ld.shared.u64 	%rd444, [_ZZN3cub18CUB_300001_SM_10006detail6reduce18DeviceReduceKernelINS2_10policy_hubIljN4cuda3std3__44plusIlEEE10Policy1000EN6thrust24THRUST_300001_SM_1000_NS18transform_iteratorINSD_6detail14equal_to_valueIiEEPillEEjS9_lNS7_10__identityEEEvT0_PT3_T1_NS0_13GridEvenShareISO_EET2_T4_E12temp_storage+112];
	add.s64 	%rd445, %rd443, %rd444;
	ld.shared.u64 	%rd446, [_ZZN3cub18CUB_300001_SM_10006detail6reduce18DeviceReduceKernelINS2_10policy_hubIljN4cuda3std3__44plusIlEEE10Policy1000EN6thrust24THRUST_300001_SM_1000_NS18transform_iteratorINSD_6detail14equal_to_valueIiEEPillEEjS9_lNS7_10__identityEEEvT0_PT3_T1_NS0_13GridEvenShareISO_EET2_T4_E12temp_storage+120];
	add.s64 	%rd447, %rd445, %rd446;
	ld.shared.u64 	%rd448, [_ZZN3cub18CUB_300001_SM_10006detail6reduce18DeviceReduceKernelINS2_10policy_hubIljN4cuda3std3__44plusIlEEE10Policy1000EN6thrust24THRUST_300001_SM_1000_NS18transform_iteratorINSD_6detail14equal_to_valueIiEEPillEEjS9_lNS7_10__identityEEEvT0_PT3_T1_NS0_13GridEvenShareISO_EET2_T4_E12temp_storage+128];
	add.s64 	%rd449, %rd447, %rd448;
	ld.shared.u64 	%rd450, [_ZZN3cub18CUB_300001_SM_10006detail6reduce18DeviceReduceKernelINS2_10policy_hubIljN4cuda3std3__44plusIlEEE10Policy1000EN6thrust24THRUST_300001_SM_1000_NS18transform_iteratorINSD_6detail14equal_to_valueIiEEPillEEjS9_lNS7_10__identityEEEvT0_PT3_T1_NS0_13GridEvenShareISO_EET2_T4_E12temp_storage+136];
	add.s64 	%rd475, %rd449, %rd450;
	bra.uni 	$L__BB38_48;
$L__BB38_22:
	// begin inline asm
	mov.u32 %r283, %laneid;
	// end inline asm
	and.b32  	%r334, %r8, 992;
	add.s32 	%r335, %r334, 32;
	setp.gt.u32 	%p107, %r335, %r7;
	not.b32 	%r336, %r334;
	add.s32 	%r337, %r7, %r336;
	selp.b32 	%r332, %r337, 31, %p107;
	mov.b64 	{%r285, %r290}, %rd464;
	mov.b32 	%r291, 1;
	mov.b32 	%r333, -1;
	// begin inline asm
	shfl.sync.down.b32 %r284, %r285, %r291, %r332, %r333;
	// end inline asm
	// begin inline asm
	shfl.sync.down.b32 %r289, %r290, %r291, %r332, %r333;
	// end inline asm
	mov.b64 	%rd350, {%r284, %r289};
	setp.lt.s32 	%p108, %r283, %r332;
	selp.b64 	%rd351, %rd350, 0, %p108;
	add.s64 	%rd352, %rd351, %rd464;
	mov.b64 	{%r295, %r300}, %rd352;
	mov.b32 	%r301, 2;
	// begin inline asm
	shfl.sync.down.b32 %r294, %r295, %r301, %r332, %r333;
	// end inline asm
	// begin inline asm
	shfl.sync.down.b32 %r299, %r300, %r301, %r332, %r333;
	// end inline asm
	mov.b64 	%rd353, {%r294, %r299};
	add.s32 	%r338, %r283, 2;
	setp.gt.s32 	%p109, %r338, %r332;
	selp.b64 	%rd354, 0, %rd353, %p109;
	add.s64 	%rd355, %rd354, %rd352;
	mov.b64 	{%r305, %r310}, %rd355;
	mov.b32 	%r311, 4;
	// begin inline asm
	shfl.sync.down.b32 %r304, %r305, %r311, %r332, %r333;
	// end inline asm
	// begin inline asm
	shfl.sync.down.b32 %r309, %r310, %r311, %r332, %r333;
	// end inline asm
	mov.b64 	%rd356, {%r304, %r309};
	add.s32 	%r339, %r283, 4;
	setp.gt.s32 	%p110, %r339, %r332;
	selp.b64 	%rd357, 0, %rd356, %p110;
	add.s64 	%rd358, %rd357, %rd355;
	mov.b64 	{%r315, %r320}, %rd358;
	mov.b32 	%r321, 8;
	// begin inline asm
	shfl.sync.down.b32 %r314, %r315, %r321, %r332, %r333;
	// end inline asm
	// begin inline asm
	shfl.sync.down.b32 %r319, %r320, %r321, %r332, %r333;
	// end inline asm
	mov.b64 	%rd359, {%r314, %r319};
	add.s32 	%r340, %r283, 8;
	setp.gt.s32 	%p111, %r340, %r332;
	selp.b64 	%rd360, 0, %rd359, %p111;
	add.s64 	%rd361, %rd360, %rd358;
	mov.b64 	{%r325, %r330}, %rd361;
	mov.b32 	%r331, 16;
	// begin inline asm
	shfl.sync.down.b32 %r324, %r325, %r331, %r332, %r333;
	// end inline asm
	// begin inline asm
	shfl.sync.down.b32 %r329, %r330, %r331, %r332, %r333;
	// end inline asm
	mov.b64 	%rd362, {%r324, %r329};
	add.s32 	%r341, %r283, 16;
	setp.gt.s32 	%p112, %r341, %r332;
	selp.b64 	%rd363, 0, %rd362, %p112;
	add.s64 	%rd475, %rd363, %rd361;
	setp.ne.s32 	%p113, %r283, 0;
	@%p113 bra 	$L__BB38_24;
	shr.u32 	%r342, %r8, 2;
	and.b32  	%r343, %r342, 248;
	mov.u32 	%r344, _ZZN3cub18CUB_300001_SM_10006detail6reduce18DeviceReduceKernelINS2_10policy_hubIljN4cuda3std3__44plusIlEEE10Policy1000EN6thrust24THRUST_300001_SM_1000_NS18transform_iteratorINSD_6detail14equal_to_valueIiEEPillEEjS9_lNS7_10__identityEEEvT0_PT3_T1_NS0_13GridEvenShareISO_EET2_T4_E12temp_storage;
	add.s32 	%r345, %r344, %r343;
	st.shared.u64 	[%r345+16], %rd475;
$L__BB38_24:
	bar.sync 	0;
	setp.ne.s32 	%p114, %r8, 0;
	@%p114 bra 	$L__BB38_48;
	setp.gt.u32 	%p115, %r7, 32;
	ld.shared.u64 	%rd364, [_ZZN3cub18CUB_300001_SM_10006detail6reduce18DeviceReduceKernelINS2_10policy_hubIljN4cuda3std3__44plusIlEEE10Policy1000EN6thrust24THRUST_300001_SM_1000_NS18transform_iteratorINSD_6detail14equal_to_valueIiEEPillEEjS9_lNS7_10__identityEEEvT0_PT3_T1_NS0_13GridEvenShareISO_EET2_T4_E12temp_storage+24];
	selp.b64 	%rd365, %rd364, 0, %p115;
	add.s64 	%rd366, %rd365, %rd475;
	setp.gt.u32 	%p116, %r7, 64;
	ld.shared.u64 	%rd367, [_ZZN3cub18CUB_300001_SM_10006detail6reduce18DeviceReduceKernelINS2_10policy_hubIljN4cuda3std3__44plusIlEEE10Policy1000EN6thrust24THRUST_300001_SM_1000_NS18transform_iteratorINSD_6detail14equal_to_valueIiEEPillEEjS9_lNS7_10__identityEEEvT0_PT3_T1_NS0_13GridEvenShareISO_EET2_T4_E12temp_storage+32];
	selp.b64 	%rd368, %rd367, 0, %p116;
	add.s64 	%rd369, %rd366, %rd368;
	setp.gt.u32 	%p117, %r7, 96;
	ld.shared.u64 	%rd370, [_ZZN3cub18CUB_300001_SM_10006detail6reduce18DeviceReduceKernelINS2_10policy_hubIljN4cuda3std3__44plusIlEEE10Policy1000EN6thrust24THRUST_300001_SM_1000_NS18transform_iteratorINSD_6detail14equal_to_valueIiEEPillEEjS9_lNS7_10__identityEEEvT0_PT3_T1_NS0_13GridEvenShareISO_EET2_T4_E12temp_storage+40];
	selp.b64 	%rd371, %rd370, 0, %p117;
	add.s64 	%rd372, %rd369, %rd371;
	setp.gt.u32 	%p118, %r7, 128;
	ld.shared.u64 	%rd373, [_ZZN3cub18CUB_300001_SM_10006detail6reduce18DeviceReduceKernelINS2_10policy_hubIljN4cuda3std3__44plusIlEEE10Policy1000EN6thrust24THRUST_300001_SM_1000_NS18transform_iteratorINSD_6detail14equal_to_valueIiEEPillEEjS9_lNS7_10__identityEEEvT0_PT3_T1_NS0_13GridEvenShareISO_EET2_T4_E12temp_storage+48];
	selp.b64 	%rd374, %rd373, 0, %p118;
	add.s64 	%rd375, %rd372, %rd374;
	setp.gt.u32 	%p119, %r7, 160;
	ld.shared.u64 	%rd376, [_ZZN3cub18CUB_300001_SM_10006detail6reduce18DeviceReduceKernelINS2_10policy_hubIljN4cuda3std3__44plusIlEEE10Policy1000EN6thrust24THRUST_300001_SM_1000_NS18transform_iteratorINSD_6detail14equal_to_valueIiEEPillEEjS9_lNS7_10__identityEEEvT0_PT3_T1_NS0_13GridEvenShareISO_EET2_T4_E12temp_storage+56];
	selp.b64 	%rd377, %rd376, 0, %p119;
	add.s64 	%rd378, %rd375, %rd377;
	setp.gt.u32 	%p120, %r7, 192;
	ld.shared.u64 	%rd379, [_ZZN3cub18CUB_300001_SM_10006detail6reduce18DeviceReduceKernelINS2_10policy_hubIljN4cuda3std3__44plusIlEEE10Policy1000EN6thrust24THRUST_300001_SM_1000_NS18transform_iteratorINSD_6detail14equal_to_valueIiEEPillEEjS9_lNS7_10__identityEEEvT0_PT3_T1_NS0_13GridEvenShareISO_EET2_T4_E12temp_storage+64];
	selp.b64 	%rd380, %rd379, 0, %p120;
	add.s64 	%rd381, %rd378, %rd380;
	setp.gt.u32 	%p121, %r7, 224;
	ld.shared.u64 	%rd382, [_ZZN3cub18CUB_300001_SM_10006detail6reduce18DeviceReduceKernelINS2_10policy_hubIljN4cuda3std3__44plusIlEEE10Policy1000EN6thrust24THRUST_300001_SM_1000_NS18transform_iteratorINSD_6detail14equal_to_valueIiEEPillEEjS9_lNS7_10__identityEEEvT0_PT3_T1_NS0_13GridEvenShareISO_EET2_T4_E12temp_storage+72];
	selp.b64 	%rd383, %rd382, 0, %p121;
	add.s64 	%rd384, %rd381, %rd383;
	setp.gt.u32 	%p122, %r7, 256;
	ld.shared.u64 	%rd385, [_ZZN3cub18CUB_300001_SM_10006detail6reduce18DeviceReduceKernelINS2_10policy_hubIljN4cuda3std3__44plusIlEEE10Policy1000EN6thrust24THRUST_300001_SM_1000_NS18transform_iteratorINSD_6detail14equal_to_valueIiEEPillEEjS9_lNS7_10__identityEEEvT0_PT3_T1_NS0_13GridEvenShareISO_EET2_T4_E12temp_storage+80];
	selp.b64 	%rd386, %rd385, 0, %p122;
	add.s64 	%rd387, %rd384, %rd386;
	setp.gt.u32 	%p123, %r7, 288;
	ld.shared.u64 	%rd388, [_ZZN3cub18CUB_300001_SM_10006detail6reduce18DeviceReduceKernelINS2_10policy_hubIljN4cuda3std3__44plusIlEEE10Policy1000EN6thrust24THRUST_300001_SM_1000_NS18transform_iteratorINSD_6detail14equal_to_valueIiEEPillEEjS9_lNS7_10__identityEEEvT0_PT3_T1_NS0_13GridEvenShareISO_EET2_T4_E12temp_storage+88];
	selp.b64 	%rd389, %rd388, 0, %p123;
	add.s64 	%rd390, %rd387, %rd389;
	setp.gt.u32 	%p124, %r7, 320;
	ld.shared.u64 	%rd391, [_ZZN3cub18CUB_300001_SM_10006detail6reduce18DeviceReduceKernelINS2_10policy_hubIljN4cuda3std3__44plusIlEEE10Policy1000EN6thrust24THRUST_300001_SM_1000_NS18transform_iteratorINSD_6detail14equal_to_valueIiEEPillEEjS9_lNS7_10__identityEEEvT0_PT3_T1_NS0_13GridEvenShareISO_EET2_T4_E12temp_storage+96];
	selp.b64 	%rd392, %rd391, 0, %p124;
	add.s64 	%rd393, %rd390, %rd392;
	setp.gt.u32 	%p125, %r7, 352;
	ld.shared.u64 	%rd394, [_ZZN3cub18CUB_300001_SM_10006detail6reduce18DeviceReduceKernelINS2_10policy_hubIljN4cuda3std3__44plusIlEEE10Policy1000EN6thrust24THRUST_300001_SM_1000_NS18transform_iteratorINSD_6detail14equal_to_valueIiEEPillEEjS9_lNS7_10__identityEEEvT0_PT3_T1_NS0_13GridEvenShareISO_EET2_T4_E12temp_storage+104];
	selp.b64 	%rd395, %rd394, 0, %p125;
	add.s64 	%rd396, %rd393, %rd395;
	setp.gt.u32 	%p126, %r7, 384;
	ld.shared.u64 	%rd397, [_ZZN3cub18CUB_300001_SM_10006detail6reduce18DeviceReduceKernelINS2_10policy_hubIljN4cuda3std3__44plusIlEEE10Policy1000EN6thrust24THRUST_300001_SM_1000_NS18transform_iteratorINSD_6detail14equal_to_valueIiEEPillEEjS9_lNS7_10__identityEEEvT0_PT3_T1_NS0_13GridEvenShareISO_EET2_T4_E12temp_storage+112];
	selp.b64 	%rd398, %rd397, 0, %p126;
	add.s64 	%rd399, %rd396, %rd398;
	setp.gt.u32 	%p127, %r7, 416;
	ld.shared.u64 	%rd400, [_ZZN3cub18CUB_300001_SM_10006detail6reduce18DeviceReduceKernelINS2_10policy_hubIljN4cuda3std3__44plusIlEEE10Policy1000EN6thrust24THRUST_300001_SM_1000_NS18transform_iteratorINSD_6detail14equal_to_valueIiEEPillEEjS9_lNS7_10__identityEEEvT0_PT3_T1_NS0_13GridEvenShareISO_EET2_T4_E12temp_storage+120];
	selp.b64 	%rd401, %rd400, 0, %p127;
	add.s64 	%rd402, %rd399, %rd401;
	setp.gt.u32 	%p128, %r7, 448;
	ld.shared.u64 	%rd403, [_ZZN3cub18CUB_300001_SM_10006detail6reduce18DeviceReduceKernelINS2_10policy_hubIljN4cuda3std3__44plusIlEEE10Policy1000EN6thrust24THRUST_300001_SM_1000_NS18transform_iteratorINSD_6detail14equal_to_valueIiEEPillEEjS9_lNS7_10__identityEEEvT0_PT3_T1_NS0_13GridEvenShareISO_EET2_T4_E12temp_storage+128];
	selp.b64 	%rd404, %rd403, 0, %p128;
	add.s64 	%rd405, %rd402, %rd404;
	setp.gt.u32 	%p129, %r7, 480;
	ld.shared.u64 	%rd406, [_ZZN3cub18CUB_300001_SM_10006detail6reduce18DeviceReduceKernelINS2_10policy_hubIljN4cuda3std3__44plusIlEEE10Policy1000EN6thrust24THRUST_300001_SM_1000_NS18transform_iteratorINSD_6detail14equal_to_valueIiEEPillEEjS9_lNS7_10__identityEEEvT0_PT3_T1_NS0_13GridEvenShareISO_EET2_T4_E12temp_storage+136];
	selp.b64 	%rd407, %rd406, 0, %p129;
	add.s64 	%rd475, %rd405, %rd407;
	bra.uni 	$L__BB38_48;
$L__BB38_26:
	mov.u32 	%r36, %tid.x;
	add.s32 	%r73, %r415, %r36;
	mul.wide.u32 	%rd42, %r73, 4;
	add.s64 	%rd43, %rd1, %rd42;
	ld.global.u32 	%r74, [%rd43];
	setp.eq.s32 	%p2, %r74, %r3;
	selp.u64 	%rd44, 1, 0, %p2;
	ld.global.u32 	%r75, [%rd43+2048];
	setp.eq.s32 	%p3, %r75, %r3;
	selp.u64 	%rd45, 1, 0, %p3;
	ld.global.u32 	%r76, [%rd43+4096];
	setp.eq.s32 	%p4, %r76, %r3;
	selp.u64 	%rd46, 1, 0, %p4;
	ld.global.u32 	%r77, [%rd43+6144];
	setp.eq.s32 	%p5, %r77, %r3;
	selp.u64 	%rd47, 1, 0, %p5;
	ld.global.u32 	%r78, [%rd43+8192];
	setp.eq.s32 	%p6, %r78, %r3;
	selp.u64 	%rd48, 1, 0, %p6;
	ld.global.u32 	%r79, [%rd43+10240];
	setp.eq.s32 	%p7, %r79, %r3;
	selp.u64 	%rd49, 1, 0, %p7;
	ld.global.u32 	%r80, [%rd43+12288];
	setp.eq.s32 	%p8, %r80, %r3;
	selp.u64 	%rd50, 1, 0, %p8;
	add.s64 	%rd51, %rd45, %rd44;
	add.s64 	%rd52, %rd51, %rd46;
	add.s64 	%rd53, %rd52, %rd47;
	add.s64 	%rd54, %rd53, %rd48;
	add.s64 	%rd55, %rd54, %rd49;
	add.s64 	%rd474, %rd55, %rd50;
	setp.lt.u32 	%p9, %r7, %r5;
	@%p9 bra 	$L__BB38_44;
	add.s32 	%r37, %r5, %r415;
	not.b32 	%r82, %r36;
	add.s32 	%r83, %r82, %r1;
	sub.s32 	%r84, %r83, %r5;
	sub.s32 	%r412, %r84, %r415;
	add.s32 	%r85, %r37, %r36;
	add.s32 	%r411, %r85, 4096;
	mov.b32 	%r414, 0;
	cvt.u64.u32 	%rd57, %r36;
	mov.u32 	%r413, %r37;
$L__BB38_28:
	add.s32 	%r415, %r415, %r5;
	add.s32 	%r86, %r1, -3584;
	setp.gt.u32 	%p10, %r415, %r86;
	@%p10 bra 	$L__BB38_30;
	cvt.u64.u32 	%rd56, %r415;
	add.s64 	%rd58, %rd57, %rd56;
	shl.b64 	%rd59, %rd58, 2;
	add.s64 	%rd60, %rd1, %rd59;
	ld.global.u32 	%r87, [%rd60];
	setp.eq.s32 	%p11, %r87, %r3;
	selp.u64 	%rd61, 1, 0, %p11;
	ld.global.u32 	%r88, [%rd60+2048];
	setp.eq.s32 	%p12, %r88, %r3;
	selp.u64 	%rd62, 1, 0, %p12;
	ld.global.u32 	%r89, [%rd60+4096];
	setp.eq.s32 	%p13, %r89, %r3;
	selp.u64 	%rd63, 1, 0, %p13;
	ld.global.u32 	%r90, [%rd60+6144];
	setp.eq.s32 	%p14, %r90, %r3;
	selp.u64 	%rd64, 1, 0, %p14;
	ld.global.u32 	%r91, [%rd60+8192];
	setp.eq.s32 	%p15, %r91, %r3;
	selp.u64 	%rd65, 1, 0, %p15;
	ld.global.u32 	%r92, [%rd60+10240];
	setp.eq.s32 	%p16, %r92, %r3;
	selp.u64 	%rd66, 1, 0, %p16;
	ld.global.u32 	%r93, [%rd60+12288];
	setp.eq.s32 	%p17, %r93, %r3;
	selp.u64 	%rd67, 1, 0, %p17;
	add.s64 	%rd68, %rd474, %rd61;
	add.s64 	%rd69, %rd68, %rd62;
	add.s64 	%rd70, %rd69, %rd63;
	add.s64 	%rd71, %rd70, %rd64;
	add.s64 	%rd72, %rd71, %rd65;
	add.s64 	%rd73, %rd72, %rd66;
	add.s64 	%rd474, %rd73, %rd67;
	sub.s32 	%r94, %r1, %r415;
	setp.lt.u32 	%p18, %r94, %r5;
	add.s32 	%r414, %r414, 1;
	add.s32 	%r413, %r413, %r5;
	sub.s32 	%r412, %r412, %r5;
	add.s32 	%r411, %r411, %r5;
	@%p18 bra 	$L__BB38_44;
	bra.uni 	$L__BB38_28;
$L__BB38_30:
	setp.le.u32 	%p19, %r1, %r415;
	sub.s32 	%r95, %r1, %r415;
	setp.ge.s32 	%p20, %r36, %r95;
	or.pred  	%p21, %p19, %p20;
	@%p21 bra 	$L__BB38_44;
	not.b32 	%r97, %r36;
	add.s32 	%r98, %r1, %r97;
	sub.s32 	%r99, %r98, %r37;
	mul.lo.s32 	%r100, %r2, %r414;
	mad.lo.s32 	%r101, %r100, -3584, %r99;
	shr.u32 	%r102, %r101, 9;
	add.s32 	%r50, %r102, 1;
	and.b32  	%r51, %r50, 15;
	setp.lt.u32 	%p22, %r101, 7680;
	mov.u32 	%r420, %r36;
	@%p22 bra 	$L__BB38_35;
	or.b32  	%r418, %r36, 4096;
	shr.u32 	%r103, %r412, 9;
	add.s32 	%r104, %r103, 1;
	and.b32  	%r105, %r104, 16777200;
	neg.s32 	%r416, %r105;
$L__BB38_33:
	.pragma "nounroll";
	add.s32 	%r106, %r411, -4096;
	mul.wide.u32 	%rd75, %r106, 4;
	add.s64 	%rd76, %rd1, %rd75;
	ld.global.u32 	%r107, [%rd76];
	setp.eq.s32 	%p23, %r107, %r3;
	selp.u64 	%rd77, 1, 0, %p23;
	add.s64 	%rd78, %rd474, %rd77;
	add.s32 	%r108, %r411, -3584;
	mul.wide.u32 	%rd79, %r108, 4;
	add.s64 	%rd80, %rd1, %rd79;
	ld.global.u32 	%r109, [%rd80];
	setp.eq.s32 	%p24, %r109, %r3;
	selp.u64 	%rd81, 1, 0, %p24;
	add.s64 	%rd82, %rd78, %rd81;
	add.s32 	%r110, %r411, -3072;
	mul.wide.u32 	%rd83, %r110, 4;
	add.s64 	%rd84, %rd1, %rd83;
	ld.global.u32 	%r111, [%rd84];
	setp.eq.s32 	%p25, %r111, %r3;
	selp.u64 	%rd85, 1, 0, %p25;
	add.s64 	%rd86, %rd82, %rd85;
	add.s32 	%r112, %r411, -2560;
	mul.wide.u32 	%rd87, %r112, 4;
	add.s64 	%rd88, %rd1, %rd87;
	ld.global.u32 	%r113, [%rd88];
	setp.eq.s32 	%p26, %r113, %r3;
	selp.u64 	%rd89, 1, 0, %p26;
	add.s64 	%rd90, %rd86, %rd89;
	add.s32 	%r114, %r411, -2048;
	mul.wide.u32 	%rd91, %r114, 4;
	add.s64 	%rd92, %rd1, %rd91;
	ld.global.u32 	%r115, [%rd92];
	setp.eq.s32 	%p27, %r115, %r3;
	selp.u64 	%rd93, 1, 0, %p27;
	add.s64 	%rd94, %rd90, %rd93;
	add.s32 	%r116, %r411, -1536;
	mul.wide.u32 	%rd95, %r116, 4;
	add.s64 	%rd96, %rd1, %rd95;
	ld.global.u32 	%r117, [%rd96];
	setp.eq.s32 	%p28, %r117, %r3;
	selp.u64 	%rd97, 1, 0, %p28;
	add.s64 	%rd98, %rd94, %rd97;
	add.s32 	%r118, %r411, -1024;
	mul.wide.u32 	%rd99, %r118, 4;
	add.s64 	%rd100, %rd1, %rd99;
	ld.global.u32 	%r119, [%rd100];
	setp.eq.s32 	%p29, %r119, %r3;
	selp.u64 	%rd101, 1, 0, %p29;
	add.s64 	%rd102, %rd98, %rd101;
	add.s32 	%r120, %r411, 3584;
	add.s32 	%r121, %r411, -512;
	mul.wide.u32 	%rd103, %r121, 4;
	add.s64 	%rd104, %rd1, %rd103;
	ld.global.u32 	%r122, [%rd104];
	setp.eq.s32 	%p30, %r122, %r3;
	selp.u64 	%rd105, 1, 0, %p30;
	add.s64 	%rd106, %rd102, %rd105;
	mul.wide.u32 	%rd107, %r411, 4;
	add.s64 	%rd108, %rd1, %rd107;
	ld.global.u32 	%r123, [%rd108];
	setp.eq.s32 	%p31, %r123, %r3;
	selp.u64 	%rd109, 1, 0, %p31;
	add.s64 	%rd110, %rd106, %rd109;
	add.s32 	%r124, %r411, 512;
	mul.wide.u32 	%rd111, %r124, 4;
	add.s64 	%rd112, %rd1, %rd111;
	ld.global.u32 	%r125, [%rd112];
	setp.eq.s32 	%p32, %r125, %r3;
	selp.u64 	%rd113, 1, 0, %p32;
	add.s64 	%rd114, %rd110, %rd113;
	add.s32 	%r126, %r411, 1024;
	mul.wide.u32 	%rd115, %r126, 4;
	add.s64 	%rd116, %rd1, %rd115;
	ld.global.u32 	%r127, [%rd116];
	setp.eq.s32 	%p33, %r127, %r3;
	selp.u64 	%rd117, 1, 0, %p33;
	add.s64 	%rd118, %rd114, %rd117;
	add.s32 	%r128, %r411, 1536;
	mul.wide.u32 	%rd119, %r128, 4;
	add.s64 	%rd120, %rd1, %rd119;
	ld.global.u32 	%r129, [%rd120];
	setp.eq.s32 	%p34, %r129, %r3;
	selp.u64 	%rd121, 1, 0, %p34;
	add.s64 	%rd122, %rd118, %rd121;
	add.s32 	%r130, %r411, 2048;
	mul.wide.u32 	%rd123, %r130, 4;
	add.s64 	%rd124, %rd1, %rd123;
	ld.global.u32 	%r131, [%rd124];
	setp.eq.s32 	%p35, %r131, %r3;
	selp.u64 	%rd125, 1, 0, %p35;
	add.s64 	%rd126, %rd122, %rd125;
	add.s32 	%r132, %r411, 2560;
	mul.wide.u32 	%rd127, %r132, 4;
	add.s64 	%rd128, %rd1, %rd127;
	ld.global.u32 	%r133, [%rd128];
	setp.eq.s32 	%p36, %r133, %r3;
	selp.u64 	%rd129, 1, 0, %p36;
	add.s64 	%rd130, %rd126, %rd129;
	add.s32 	%r134, %r411, 3072;
	mul.wide.u32 	%rd131, %r134, 4;
	add.s64 	%rd132, %rd1, %rd131;
	ld.global.u32 	%r135, [%rd132];
	setp.eq.s32 	%p37, %r135, %r3;
	selp.u64 	%rd133, 1, 0, %p37;
	add.s64 	%rd134, %rd130, %rd133;
	mul.wide.u32 	%rd135, %r120, 4;
	add.s64 	%rd136, %rd1, %rd135;
	ld.global.u32 	%r136, [%rd136];
	setp.eq.s32 	%p38, %r136, %r3;
	selp.u64 	%rd137, 1, 0, %p38;
	add.s64 	%rd474, %rd134, %rd137;
	add.s32 	%r418, %r418, 8192;
	add.s32 	%r411, %r411, 8192;
	add.s32 	%r416, %r416, 16;
	setp.ne.s32 	%p39, %r416, 0;
	@%p39 bra 	$L__BB38_33;
	add.s32 	%r420, %r418, -4096;
$L__BB38_35:
	setp.eq.s32 	%p40, %r51, 0;
	@%p40 bra 	$L__BB38_44;
	and.b32  	%r62, %r50, 7;
	setp.lt.u32 	%p41, %r51, 8;
	@%p41 bra 	$L__BB38_38;
	add.s32 	%r137, %r420, %r415;
	mul.wide.u32 	%rd139, %r137, 4;
	add.s64 	%rd140, %rd1, %rd139;
	ld.global.u32 	%r138, [%rd140];
	setp.eq.s32 	%p42, %r138, %r3;
	selp.u64 	%rd141, 1, 0, %p42;
	add.s64 	%rd142, %rd474, %rd141;
	add.s32 	%r139, %r137, 512;
	mul.wide.u32 	%rd143, %r139, 4;
	add.s64 	%rd144, %rd1, %rd143;
	ld.global.u32 	%r140, [%rd144];
	setp.eq.s32 	%p43, %r140, %r3;
	selp.u64 	%rd145, 1, 0, %p43;
	add.s64 	%rd146, %rd142, %rd145;
	add.s32 	%r141, %r137, 1024;
	mul.wide.u32 	%rd147, %r141, 4;
	add.s64 	%rd148, %rd1, %rd147;
	ld.global.u32 	%r142, [%rd148];
	setp.eq.s32 	%p44, %r142, %r3;
	selp.u64 	%rd149, 1, 0, %p44;
	add.s64 	%rd150, %rd146, %rd149;
	add.s32 	%r143, %r137, 1536;
	mul.wide.u32 	%rd151, %r143, 4;
	add.s64 	%rd152, %rd1, %rd151;
	ld.global.u32 	%r144, [%rd152];
	setp.eq.s32 	%p45, %r144, %r3;
	selp.u64 	%rd153, 1, 0, %p45;
	add.s64 	%rd154, %rd150, %rd153;
	add.s32 	%r145, %r137, 2048;
	mul.wide.u32 	%rd155, %r145, 4;
	add.s64 	%rd156, %rd1, %rd155;
	ld.global.u32 	%r146, [%rd156];
	setp.eq.s32 	%p46, %r146, %r3;
	selp.u64 	%rd157, 1, 0, %p46;
	add.s64 	%rd158, %rd154, %rd157;
	add.s32 	%r147, %r137, 2560;
	mul.wide.u32 	%rd159, %r147, 4;
	add.s64 	%rd160, %rd1, %rd159;
	ld.global.u32 	%r148, [%rd160];
	setp.eq.s32 	%p47, %r148, %r3;
	selp.u64 	%rd161, 1, 0, %p47;
	add.s64 	%rd162, %rd158, %rd161;
	add.s32 	%r149, %r137, 3072;
	mul.wide.u32 	%rd163, %r149, 4;
	add.s64 	%rd164, %rd1, %rd163;
	ld.global.u32 	%r150, [%rd164];
	setp.eq.s32 	%p48, %r150, %r3;
	selp.u64 	%rd165, 1, 0, %p48;
	add.s64 	%rd166, %rd162, %rd165;
	add.s32 	%r151, %r137, 3584;
	mul.wide.u32 	%rd167, %r151, 4;
	add.s64 	%rd168, %rd1, %rd167;
	ld.global.u32 	%r152, [%rd168];
	setp.eq.s32 	%p49, %r152, %r3;
	selp.u64 	%rd169, 1, 0, %p49;
	add.s64 	%rd474, %rd166, %rd169;
	add.s32 	%r420, %r420, 4096;
$L__BB38_38:
	setp.eq.s32 	%p50, %r62, 0;
	@%p50 bra 	$L__BB38_44;
	setp.lt.u32 	%p51, %r62, 4;
	@%p51 bra 	$L__BB38_41;
	add.s32 	%r153, %r420, %r415;
	mul.wide.u32 	%rd171, %r153, 4;
	add.s64 	%rd172, %rd1, %rd171;
	ld.global.u32 	%r154, [%rd172];
	setp.eq.s32 	%p52, %r154, %r3;
	selp.u64 	%rd173, 1, 0, %p52;
	add.s64 	%rd174, %rd474, %rd173;
	add.s32 	%r155, %r153, 512;
	mul.wide.u32 	%rd175, %r155, 4;
	add.s64 	%rd176, %rd1, %rd175;
	ld.global.u32 	%r156, [%rd176];
	setp.eq.s32 	%p53, %r156, %r3;
	selp.u64 	%rd177, 1, 0, %p53;
	add.s64 	%rd178, %rd174, %rd177;
	add.s32 	%r157, %r153, 1024;
	mul.wide.u32 	%rd179, %r157, 4;
	add.s64 	%rd180, %rd1, %rd179;
	ld.global.u32 	%r158, [%rd180];
	setp.eq.s32 	%p54, %r158, %r3;
	selp.u64 	%rd181, 1, 0, %p54;
	add.s64 	%rd182, %rd178, %rd181;
	add.s32 	%r159, %r153, 1536;
	mul.wide.u32 	%rd183, %r159, 4;
	add.s64 	%rd184, %rd1, %rd183;
	ld.global.u32 	%r160, [%rd184];
	setp.eq.s32 	%p55, %r160, %r3;
	selp.u64 	%rd185, 1, 0, %p55;
	add.s64 	%rd474, %rd182, %rd185;
	add.s32 	%r420, %r420, 2048;
$L__BB38_41:
	and.b32  	%r161, %r50, 3;
	setp.eq.s32 	%p56, %r161, 0;
	@%p56 bra 	$L__BB38_44;
	add.s32 	%r423, %r420, %r413;
	cvt.u16.u32 	%rs1, %r412;
	shr.u16 	%rs2, %rs1, 9;
	add.s16 	%rs3, %rs2, 1;
	cvt.u32.u16 	%r162, %rs3;
	and.b32  	%r163, %r162, 3;
	neg.s32 	%r422, %r163;
$L__BB38_43:
	.pragma "nounroll";
	mul.wide.u32 	%rd186, %r423, 4;
	add.s64 	%rd187, %rd1, %rd186;
	ld.global.u32 	%r164, [%rd187];
	setp.eq.s32 	%p57, %r164, %r3;
	selp.u64 	%rd188, 1, 0, %p57;
	add.s64 	%rd474, %rd474, %rd188;
	add.s32 	%r423, %r423, 512;
	add.s32 	%r422, %r422, 1;
	setp.ne.s32 	%p58, %r422, 0;
	@%p58 bra 	$L__BB38_43;
$L__BB38_44:
	// begin inline asm
	mov.u32 %r165, %laneid;
	// end inline asm
	mov.b64 	{%r167, %r172}, %rd474;
	mov.b32 	%r173, 1;
	mov.b32 	%r214, 31;
	mov.b32 	%r215, -1;
	// begin inline asm
	shfl.sync.down.b32 %r166, %r167, %r173, %r214, %r215;
	// end inline asm
	// begin inline asm
	shfl.sync.down.b32 %r171, %r172, %r173, %r214, %r215;
	// end inline asm
	mov.b64 	%rd189, {%r166, %r171};
	setp.gt.s32 	%p59, %r165, 30;
	selp.b64 	%rd190, 0, %rd189, %p59;
	add.s64 	%rd191, %rd190, %rd474;
	mov.b64 	{%r177, %r182}, %rd191;
	mov.b32 	%r183, 2;
	// begin inline asm
	shfl.sync.down.b32 %r176, %r177, %r183, %r214, %r215;
	// end inline asm
	// begin inline asm
	shfl.sync.down.b32 %r181, %r182, %r183, %r214, %r215;
	// end inline asm
	mov.b64 	%rd192, {%r176, %r181};
	setp.gt.s32 	%p60, %r165, 29;
	selp.b64 	%rd193, 0, %rd192, %p60;
	add.s64 	%rd194, %rd193, %rd191;
	mov.b64 	{%r187, %r192}, %rd194;
	mov.b32 	%r193, 4;
	// begin inline asm
	shfl.sync.down.b32 %r186, %r187, %r193, %r214, %r215;
	// end inline asm
	// begin inline asm
	shfl.sync.down.b32 %r191, %r192, %r193, %r214, %r215;
	// end inline asm
	mov.b64 	%rd195, {%r186, %r191};
	setp.gt.s32 	%p61, %r165, 27;
	selp.b64 	%rd196, 0, %rd195, %p61;
	add.s64 	%rd197, %rd196, %rd194;
	mov.b64 	{%r197, %r202}, %rd197;
	mov.b32 	%r203, 8;
	// begin inline asm
	shfl.sync.down.b32 %r196, %r197, %r203, %r214, %r215;
	// end inline asm
	// begin inline asm
	shfl.sync.down.b32 %r201, %r202, %r203, %r214, %r215;
	// end inline asm
	mov.b64 	%rd198, {%r196, %r201};
	setp.gt.s32 	%p62, %r165, 23;
	selp.b64 	%rd199, 0, %rd198, %p62;
	add.s64 	%rd200, %rd199, %rd197;
	mov.b64 	{%r207, %r212}, %rd200;
	mov.b32 	%r213, 16;
	// begin inline asm
	shfl.sync.down.b32 %r206, %r207, %r213, %r214, %r215;
	// end inline asm
	// begin inline asm
	shfl.sync.down.b32 %r211, %r212, %r213, %r214, %r215;
	// end inline asm
	mov.b64 	%rd201, {%r206, %r211};
	setp.gt.s32 	%p63, %r165, 15;
	selp.b64 	%rd202, 0, %rd201, %p63;
	add.s64 	%rd475, %rd202, %rd200;
	setp.ne.s32 	%p64, %r165, 0;
	@%p64 bra 	$L__BB38_46;
	shr.u32 	%r216, %r36, 2;
	and.b32  	%r217, %r216, 248;
	mov.u32 	%r218, _ZZN3cub18CUB_300001_SM_10006detail6reduce18DeviceReduceKernelINS2_10policy_hubIljN4cuda3std3__44plusIlEEE10Policy1000EN6thrust24THRUST_300001_SM_1000_NS18transform_iteratorINSD_6detail14equal_to_valueIiEEPillEEjS9_lNS7_10__identityEEEvT0_PT3_T1_NS0_13GridEvenShareISO_EET2_T4_E12temp_storage;
	add.s32 	%r219, %r218, %r217;
	st.shared.u64 	[%r219+16], %rd475;
$L__BB38_46:
	bar.sync 	0;
	setp.ne.s32 	%p65, %r36, 0;
	@%p65 bra 	$L__BB38_48;
	ld.shared.u64 	%rd203, [_ZZN3cub18CUB_300001_SM_10006detail6reduce18DeviceReduceKernelINS2_10policy_hubIljN4cuda3std3__44plusIlEEE10Policy1000EN6thrust24THRUST_300001_SM_1000_NS18transform_iteratorINSD_6detail14equal_to_valueIiEEPillEEjS9_lNS7_10__identityEEEvT0_PT3_T1_NS0_13GridEvenShareISO_EET2_T4_E12temp_storage+24];
	add.s64 	%rd204, %rd203, %rd475;
	ld.shared.u64 	%rd205, [_ZZN3cub18CUB_300001_SM_10006detail6reduce18DeviceReduceKernelINS2_10policy_hubIljN4cuda3std3__44plusIlEEE10Policy1000EN6thrust24THRUST_300001_SM_1000_NS18transform_iteratorINSD_6detail14equal_to_valueIiEEPillEEjS9_lNS7_10__identityEEEvT0_PT3_T1_NS0_13GridEvenShareISO_EET2_T4_E12temp_storage+32];
	add.s64 	%rd206, %rd204, %rd205;
	ld.shared.u64 	%rd207, [_ZZN3cub18CUB_300001_SM_10006detail6reduce18DeviceReduceKernelINS2_10policy_hubIljN4cuda3std3__44plusIlEEE10Policy1000EN6thrust24THRUST_300001_SM_1000_NS18transform_iteratorINSD_6detail14equal_to_valueIiEEPillEEjS9_lNS7_10__identityEEEvT0_PT3_T1_NS0_13GridEvenShareISO_EET2_T4_E12temp_storage+40];
	add.s64 	%rd208, %rd206, %rd207;
	ld.shared.u64 	%rd209, [_ZZN3cub18CUB_300001_SM_10006detail6reduce18DeviceReduceKernelINS2_10policy_hubIljN4cuda3std3__44plusIlEEE10Policy1000EN6thrust24THRUST_300001_SM_1000_NS18transform_iteratorINSD_6detail14equal_to_valueIiEEPillEEjS9_lNS7_10__identityEEEvT0_PT3_T1_NS0_13GridEvenShareISO_EET2_T4_E12temp_storage+48];
	add.s64 	%rd210, %rd208, %rd209;
	ld.shared.u64 	%rd211, [_ZZN3cub18CUB_300001_SM_10006detail6reduce18DeviceReduceKernelINS2_10policy_hubIljN4cuda3std3__44plusIlEEE10Policy1000EN6thrust24THRUST_300001_SM_1000_NS18transform_iteratorINSD_6detail14equal_to_valueIiEEPillEEjS9_lNS7_10__identityEEEvT0_PT3_T1_NS0_13GridEvenShareISO_EET2_T4_E12temp_storage+56];
	add.s64 	%rd212, %rd210, %rd211;
	ld.shared.u64 	%rd213, [_ZZN3cub18CUB_300001_SM_10006detail6reduce18DeviceReduceKernelINS2_10policy_hubIljN4cuda3std3__44plusIlEEE10Policy1000EN6thrust24THRUST_300001_SM_1000_NS18transform_iteratorINSD_6detail14equal_to_valueIiEEPillEEjS9_lNS7_10__identityEEEvT0_PT3_T1_NS0_13GridEvenShareISO_EET2_T4_E12temp_storage+64];
	add.s64 	%rd214, %rd212, %rd213;
	ld.shared.u64 	%rd215, [_ZZN3cub18CUB_300001_SM_10006detail6reduce18DeviceReduceKernelINS2_10policy_hubIljN4cuda3std3__44plusIlEEE10Policy1000EN6thrust24THRUST_300001_SM_1000_NS18transform_iteratorINSD_6detail14equal_to_valueIiEEPillEEjS9_lNS7_10__identityEEEvT0_PT3_T1_NS0_13GridEvenShareISO_EET2_T4_E12temp_storage+72];
	add.s64 	%rd216, %rd214, %rd215;
	ld.shared.u64 	%rd217, [_ZZN3cub18CUB_300001_SM_10006detail6reduce18DeviceReduceKernelINS2_10policy_hubIljN4cuda3std3__44plusIlEEE10Policy1000EN6thrust24THRUST_300001_SM_1000_NS18transform_iteratorINSD_6detail14equal_to_valueIiEEPillEEjS9_lNS7_10__identityEEEvT0_PT3_T1_NS0_13GridEvenShareISO_EET2_T4_E12temp_storage+80];
	add.s64 	%rd218, %rd216, %rd217;
	ld.shared.u64 	%rd219, [_ZZN3cub18CUB_300001_SM_10006detail6reduce18DeviceReduceKernelINS2_10policy_hubIljN4cuda3std3__44plusIlEEE10Policy1000EN6thrust24THRUST_300001_SM_1000_NS18transform_iteratorINSD_6detail14equal_to_valueIiEEPillEEjS9_lNS7_10__identityEEEvT0_PT3_T1_NS0_13GridEvenShareISO_EET2_T4_E12temp_storage+88];
	add.s64 	%rd220, %rd218, %rd219;
	ld.shared.u64 	%rd221, [_ZZN3cub18CUB_300001_SM_10006detail6reduce18DeviceReduceKernelINS2_10policy_hubIljN4cuda3std3__44plusIlEEE10Policy1000EN6thrust24THRUST_300001_SM_1000_NS18transform_iteratorINSD_6detail14equal_to_valueIiEEPillEEjS9_lNS7_10__identityEEEvT0_PT3_T1_NS0_13GridEvenShareISO_EET2_T4_E12temp_storage+96];
	add.s64 	%rd222, %rd220, %rd221;
	ld.shared.u64 	%rd223, [_ZZN3cub18CUB_300001_SM_10006detail6reduce18DeviceReduceKernelINS2_10policy_hubIljN4cuda3std3__44plusIlEEE10Policy1000EN6thrust24THRUST_300001_SM_1000_NS18transform_iteratorINSD_6detail14equal_to_valueIiEEPillEEjS9_lNS7_10__identityEEEvT0_PT3_T1_NS0_13GridEvenShareISO_EET2_T4_E12temp_storage+104];
	add.s64 	%rd224, %rd222, %rd223;
	ld.shared.u64 	%rd225, [_ZZN3cub18CUB_300001_SM_10006detail6reduce18DeviceReduceKernelINS2_10policy_hubIljN4cuda3std3__44plusIlEEE10Policy1000EN6thrust24THRUST_300001_SM_1000_NS18transform_iteratorINSD_6detail14equal_to_valueIiEEPillEEjS9_lNS7_10__identityEEEvT0_PT3_T1_NS0_13GridEvenShareISO_EET2_T4_E12temp_storage+112];
	add.s64 	%rd226, %rd224, %rd225;
	ld.shared.u64 	%rd227, [_ZZN3cub18CUB_300001_SM_10006detail6reduce18DeviceReduceKernelINS2_10policy_hubIljN4cuda3std3__44plusIlEEE10Policy1000EN6thrust24THRUST_300001_SM_1000_NS18transform_iteratorINSD_6detail14equal_to_valueIiEEPillEEjS9_lNS7_10__identityEEEvT0_PT3_T1_NS0_13GridEvenShareISO_EET2_T4_E12temp_storage+120];
	add.s64 	%rd228, %rd226, %rd227;
	ld.shared.u64 	%rd229, [_ZZN3cub18CUB_300001_SM_10006detail6reduce18DeviceReduceKernelINS2_10policy_hubIljN4cuda3std3__44plusIlEEE10Policy1000EN6thrust24THRUST_300001_SM_1000_NS18transform_iteratorINSD_6detail14equal_to_valueIiEEPillEEjS9_lNS7_10__identityEEEvT0_PT3_T1_NS0_13GridEvenShareISO_EET2_T4_E12temp_storage+128];
	add.s64 	%rd230, %rd228, %rd229;
	ld.shared.u64 	%rd231, [_ZZN3cub18CUB_300001_SM_10006detail6reduce18DeviceReduceKernelINS2_10policy_hubIljN4cuda3std3__44plusIlEEE10Policy1000EN6thrust24THRUST_300001_SM_1000_NS18transform_iteratorINSD_6detail14equal_to_valueIiEEPillEEjS9_lNS7_10__identityEEEvT0_PT3_T1_NS0_13GridEvenShareISO_EET2_T4_E12temp_storage+136];
	add.s64 	%rd475, %rd230, %rd231;
$L__BB38_48:
	mov.u32 	%r401, %tid.x;
	setp.ne.s32 	%p137, %r401, 0;
	@%p137 bra 	$L__BB38_50;
	ld.param.u64 	%rd454, [_ZN3cub18CUB_300001_SM_10006detail6reduce18DeviceReduceKernelINS2_10policy_hubIljN4cuda3std3__44plusIlEEE10Policy1000EN6thrust24THRUST_300001_SM_1000_NS18transform_iteratorINSD_6detail14equal_to_valueIiEEPillEEjS9_lNS7_10__identityEEEvT0_PT3_T1_NS0_13GridEvenShareISO_EET2_T4__param_1];
	cvta.to.global.u64 	%rd451, %rd454;
	mul.wide.u32 	%rd452, %r4, 8;
	add.s64 	%rd453, %rd451, %rd452;
	st.global.u64 	[%rd453], %rd475;
$L__BB38_50:
	ret;

}
	// .globl	_ZN3cub18CUB_300001_SM_10006detail6reduce28DeviceReduceSingleTileKernelINS2_10policy_hubIljN4cuda3std3__44plusIlEEE10Policy1000EPlSC_iS9_llNS7_10__identityEEEvT0_T1_T2_T3_T4_T6_
.visible .entry _ZN3cub18CUB_300001_SM_10006detail6reduce28DeviceReduceSingleTileKernelINS2_10policy_hubIljN4cuda3std3__44plusIlEEE10Policy1000EPlSC_iS9_llNS7_10__identityEEEvT0_T1_T2_T3_T4_T6_(
	.param .u64 .ptr .align 1 _ZN3cub18CUB_300001_SM_10006detail6reduce28DeviceReduceSingleTileKernelINS2_10policy_hubIljN4cuda3std3__44plusIlEEE10Policy1000EPlSC_iS9_llNS7_10__identityEEEvT0_T1_T2_T3_T4_T6__param_0,
	.param .u64 .ptr .align 1 _ZN3cub18CUB_300001_SM_10006detail6reduce28DeviceReduceSingleTileKernelINS2_10policy_hubIljN4cuda3std3__44plusIlEEE10Policy1000EPlSC_iS9_llNS7_10__identityEEEvT0_T1_T2_T3_T4_T6__param_1,
	.param .u32 _ZN3cub18CUB_300001_SM_10006detail6reduce28DeviceReduceSingleTileKernelINS2_10policy_hubIljN4cuda3std3__44plusIlEEE10Policy1000EPlSC_iS9_llNS7_10__identityEEEvT0_T1_T2_T3_T4_T6__param_2,
	.param .align 1 .b8 _ZN3cub18CUB_300001_SM_10006detail6reduce28DeviceReduceSingleTileKernelINS2_10policy_hubIljN4cuda3std3__44plusIlEEE10Policy1000EPlSC_iS9_llNS7_10__identityEEEvT0_T1_T2_T3_T4_T6__param_3[1],
	.param .u64 _ZN3cub18CUB_300001_SM_10006detail6reduce28DeviceReduceSingleTileKernelINS2_10policy_hubIljN4cuda3std3__44plusIlEEE10Policy1000EPlSC_iS9_llNS7_10__identityEEEvT0_T1_T2_T3_T4_T6__param_4,
	.param .align 1 .b8 _ZN3cub18CUB_300001_SM_10006detail6reduce28DeviceReduceSingleTileKernelINS2_10policy_hubIljN4cuda3std3__44plusIlEEE10Policy1000EPlSC_iS9_llNS7_10__identityEEEvT0_T1_T2_T3_T4_T6__param_5[1]
)
.maxntid 512
.minnctapersm 1
{
	.reg .pred 	%p<58>;
	.reg .b32 	%r<238>;
	.reg .b64 	%rd<281>;
	// demoted variable
	.shared .align 8 .b8 _ZZN3cub18CUB_300001_SM_10006detail6reduce28DeviceReduceSingleTileKernelINS2_10policy_hubIljN4cuda3std3__44plusIlEEE10Policy1000EPlSC_iS9_llNS7_10__identityEEEvT0_T1_T2_T3_T4_T6_E12temp_storage[152];
	ld.param.u64 	%rd35, [_ZN3cub18CUB_300001_SM_10006detail6reduce28DeviceReduceSingleTileKernelINS2_10policy_hubIljN4cuda3std3__44plusIlEEE10Policy1000EPlSC_iS9_llNS7_10__identityEEEvT0_T1_T2_T3_T4_T6__param_0];
	ld.param.u64 	%rd37, [_ZN3cub18CUB_300001_SM_10006detail6reduce28DeviceReduceSingleTileKernelINS2_10policy_hubIljN4cuda3std3__44plusIlEEE10Policy1000EPlSC_iS9_llNS7_10__identityEEEvT0_T1_T2_T3_T4_T6__param_1];
	ld.param.u32 	%r34, [_ZN3cub18CUB_300001_SM_10006detail6reduce28DeviceReduceSingleTileKernelINS2_10policy_hubIljN4cuda3std3__44plusIlEEE10Policy1000EPlSC_iS9_llNS7_10__identityEEEvT0_T1_T2_T3_T4_T6__param_2];
	ld.param.u64 	%rd36, [_ZN3cub18CUB_300001_SM_10006detail6reduce28DeviceReduceSingleTileKernelINS2_10policy_hubIljN4cuda3std3__44plusIlEEE10Policy1000EPlSC_iS9_llNS7_10__identityEEEvT0_T1_T2_T3_T4_T6__param_4];
	cvta.to.global.u64 	%rd1, %rd37;
	setp.ne.s32 	%p1, %r34, 0;
	@%p1 bra 	$L__BB39_3;
	mov.u32 	%r224, %tid.x;
	setp.ne.s32 	%p57, %r224, 0;
	@%p57 bra 	$L__BB39_39;
	st.global.u64 	[%rd1], %rd36;
	bra.uni 	$L__BB39_39;
$L__BB39_3:
	setp.gt.s32 	%p2, %r34, 3583;
	@%p2 bra 	$L__BB39_21;
	mov.u32 	%r1, %tid.x;
	setp.ge.s32 	%p19, %r1, %r34;
	mov.b64 	%rd271, 0;
	mov.u32 	%r228, %r1;
	@%p19 bra 	$L__BB39_6;
	mul.wide.u32 	%rd146, %r1, 8;
	add.s64 	%rd145, %rd35, %rd146;
	// begin inline asm
	ld.global.nc.u64 %rd271, [%rd145];
	// end inline asm
	add.s32 	%r228, %r1, 512;
$L__BB39_6:
	setp.ge.s32 	%p20, %r228, %r34;
	@%p20 bra 	$L__BB39_12;
	not.b32 	%r100, %r228;
	add.s32 	%r4, %r34, %r100;
	and.b32  	%r101, %r4, 1536;
	setp.eq.s32 	%p21, %r101, 1536;
	@%p21 bra 	$L__BB39_10;
	mul.wide.u32 	%rd148, %r228, 8;
	add.s64 	%rd266, %rd35, %rd148;
	shr.u32 	%r102, %r4, 9;
	add.s32 	%r103, %r102, 1;
	and.b32  	%r104, %r103, 3;
	neg.s32 	%r226, %r104;
$L__BB39_9:
	.pragma "nounroll";
	// begin inline asm
	ld.global.nc.u64 %rd149, [%rd266];
	// end inline asm
	add.s64 	%rd271, %rd149, %rd271;
	add.s32 	%r228, %r228, 512;
	add.s64 	%rd266, %rd266, 4096;
	add.s32 	%r226, %r226, 1;
	setp.ne.s32 	%p22, %r226, 0;
	@%p22 bra 	$L__BB39_9;
$L__BB39_10:
	setp.lt.u32 	%p23, %r4, 1536;
	@%p23 bra 	$L__BB39_12;
$L__BB39_11:
	mul.wide.s32 	%rd159, %r228, 8;
	add.s64 	%rd152, %rd35, %rd159;
	// begin inline asm
	ld.global.nc.u64 %rd151, [%rd152];
	// end inline asm
	add.s64 	%rd160, %rd151, %rd271;
	add.s64 	%rd154, %rd152, 4096;
	// begin inline asm
	ld.global.nc.u64 %rd153, [%rd154];
	// end inline asm
	add.s64 	%rd161, %rd153, %rd160;
	add.s64 	%rd156, %rd152, 8192;
	// begin inline asm
	ld.global.nc.u64 %rd155, [%rd156];
	// end inline asm
	add.s64 	%rd162, %rd155, %rd161;
	add.s64 	%rd158, %rd152, 12288;
	// begin inline asm
	ld.global.nc.u64 %rd157, [%rd158];
	// end inline asm
	add.s64 	%rd271, %rd157, %rd162;
	add.s32 	%r228, %r228, 2048;
	setp.lt.s32 	%p24, %r228, %r34;
	@%p24 bra 	$L__BB39_11;
$L__BB39_12:
	setp.lt.s32 	%p25, %r34, 512;
	@%p25 bra 	$L__BB39_17;
	// begin inline asm
	mov.u32 %r168, %laneid;
	// end inline asm
	mov.b64 	{%r170, %r175}, %rd271;
	mov.b32 	%r176, 1;
	mov.b32 	%r217, 31;
	mov.b32 	%r218, -1;
	// begin inline asm
	shfl.sync.down.b32 %r169, %r170, %r176, %r217, %r218;
	// end inline asm
	// begin inline asm
	shfl.sync.down.b32 %r174, %r175, %r176, %r217, %r218;
	// end inline asm
	mov.b64 	%rd221, {%r169, %r174};
	setp.gt.s32 	%p49, %r168, 30;
	selp.b64 	%rd222, 0, %rd221, %p49;
	add.s64 	%rd223, %rd222, %rd271;
	mov.b64 	{%r180, %r185}, %rd223;
	mov.b32 	%r186, 2;
	// begin inline asm
	shfl.sync.down.b32 %r179, %r180, %r186, %r217, %r218;
	// end inline asm
	// begin inline asm
	shfl.sync.down.b32 %r184, %r185, %r186, %r217, %r218;
	// end inline asm
	mov.b64 	%rd224, {%r179, %r184};
	setp.gt.s32 	%p50, %r168, 29;
	selp.b64 	%rd225, 0, %rd224, %p50;
	add.s64 	%rd226, %rd225, %rd223;
	mov.b64 	{%r190, %r195}, %rd226;
	mov.b32 	%r196, 4;
	// begin inline asm
	shfl.sync.down.b32 %r189, %r190, %r196, %r217, %r218;
	// end inline asm
	// begin inline asm
	shfl.sync.down.b32 %r194, %r195, %r196, %r217, %r218;
	// end inline asm
	mov.b64 	%rd227, {%r189, %r194};
	setp.gt.s32 	%p51, %r168, 27;
	selp.b64 	%rd228, 0, %rd227, %p51;
	add.s64 	%rd229, %rd228, %rd226;
	mov.b64 	{%r200, %r205}, %rd229;
	mov.b32 	%r206, 8;
	// begin inline asm
	shfl.sync.down.b32 %r199, %r200, %r206, %r217, %r218;
	// end inline asm
	// begin inline asm
	shfl.sync.down.b32 %r204, %r205, %r206, %r217, %r218;
	// end inline asm
	mov.b64 	%rd230, {%r199, %r204};
	setp.gt.s32 	%p52, %r168, 23;
	selp.b64 	%rd231, 0, %rd230, %p52;
	add.s64 	%rd232, %rd231, %rd229;
	mov.b64 	{%r210, %r215}, %rd232;
	mov.b32 	%r216, 16;
	// begin inline asm
	shfl.sync.down.b32 %r209, %r210, %r216, %r217, %r218;
	// end inline asm
	// begin inline asm
	shfl.sync.down.b32 %r214, %r215, %r216, %r217, %r218;
	// end inline asm
	mov.b64 	%rd233, {%r209, %r214};
	setp.gt.s32 	%p53, %r168, 15;
	selp.b64 	%rd234, 0, %rd233, %p53;
	add.s64 	%rd280, %rd234, %rd232;
	setp.ne.s32 	%p54, %r168, 0;
	@%p54 bra 	$L__BB39_15;
	shr.u32 	%r219, %r1, 2;
	and.b32  	%r220, %r219, 248;
	mov.u32 	%r221, _ZZN3cub18CUB_300001_SM_10006detail6reduce28DeviceReduceSingleTileKernelINS2_10policy_hubIljN4cuda3std3__44plusIlEEE10Policy1000EPlSC_iS9_llNS7_10__identityEEEvT0_T1_T2_T3_T4_T6_E12temp_storage;
	add.s32 	%r222, %r221, %r220;
	st.shared.u64 	[%r222+16], %rd280;
$L__BB39_15:
	bar.sync 	0;
	setp.ne.s32 	%p55, %r1, 0;
	@%p55 bra 	$L__BB39_37;
	ld.shared.u64 	%rd235, [_ZZN3cub18CUB_300001_SM_10006detail6reduce28DeviceReduceSingleTileKernelINS2_10policy_hubIljN4cuda3std3__44plusIlEEE10Policy1000EPlSC_iS9_llNS7_10__identityEEEvT0_T1_T2_T3_T4_T6_E12temp_storage+24];
	add.s64 	%rd236, %rd235, %rd280;
	ld.shared.u64 	%rd237, [_ZZN3cub18CUB_300001_SM_10006detail6reduce28DeviceReduceSingleTileKernelINS2_10policy_hubIljN4cuda3std3__44plusIlEEE10Policy1000EPlSC_iS9_llNS7_10__identityEEEvT0_T1_T2_T3_T4_T6_E12temp_storage+32];
	add.s64 	%rd238, %rd236, %rd237;
	ld.shared.u64 	%rd239, [_ZZN3cub18CUB_300001_SM_10006detail6reduce28DeviceReduceSingleTileKernelINS2_10policy_hubIljN4cuda3std3__44plusIlEEE10Policy1000EPlSC_iS9_llNS7_10__identityEEEvT0_T1_T2_T3_T4_T6_E12temp_storage+40];
	add.s64 	%rd240, %rd238, %rd239;
	ld.shared.u64 	%rd241, [_ZZN3cub18CUB_300001_SM_10006detail6reduce28DeviceReduceSingleTileKernelINS2_10policy_hubIljN4cuda3std3__44plusIlEEE10Policy1000EPlSC_iS9_llNS7_10__identityEEEvT0_T1_T2_T3_T4_T6_E12temp_storage+48];
	add.s64 	%rd242, %rd240, %rd241;
	ld.shared.u64 	%rd243, [_ZZN3cub18CUB_300001_SM_10006detail6reduce28DeviceReduceSingleTileKernelINS2_10policy_hubIljN4cuda3std3__44plusIlEEE10Policy1000EPlSC_iS9_llNS7_10__identityEEEvT0_T1_T2_T3_T4_T6_E12temp_storage+56];
	add.s64 	%rd244, %rd242, %rd243;
	ld.shared.u64 	%rd245, [_ZZN3cub18CUB_300001_SM_10006detail6reduce28DeviceReduceSingleTileKernelINS2_10policy_hubIljN4cuda3std3__44plusIlEEE10Policy1000EPlSC_iS9_llNS7_10__identityEEEvT0_T1_T2_T3_T4_T6_E12temp_storage+64];
	add.s64 	%rd246, %rd244, %rd245;
	ld.shared.u64 	%rd247, [_ZZN3cub18CUB_300001_SM_10006detail6reduce28DeviceReduceSingleTileKernelINS2_10policy_hubIljN4cuda3std3__44plusIlEEE10Policy1000EPlSC_iS9_llNS7_10__identityEEEvT0_T1_T2_T3_T4_T6_E12temp_storage+72];
	add.s64 	%rd248, %rd246, %rd247;
	ld.shared.u64 	%rd249, [_ZZN3cub18CUB_300001_SM_10006detail6reduce28DeviceReduceSingleTileKernelINS2_10policy_hubIljN4cuda3std3__44plusIlEEE10Policy1000EPlSC_iS9_llNS7_10__identityEEEvT0_T1_T2_T3_T4_T6_E12temp_storage+80];
	add.s64 	%rd250, %rd248, %rd249;
	ld.shared.u64 	%rd251, [_ZZN3cub18CUB_300001_SM_10006detail6reduce28DeviceReduceSingleTileKernelINS2_10policy_hubIljN4cuda3std3__44plusIlEEE10Policy1000EPlSC_iS9_llNS7_10__identityEEEvT0_T1_T2_T3_T4_T6_E12temp_storage+88];
	add.s64 	%rd252, %rd250, %rd251;
	ld.shared.u64 	%rd253, [_ZZN3cub18CUB_300001_SM_10006detail6reduce28DeviceReduceSingleTileKernelINS2_10policy_hubIljN4cuda3std3__44plusIlEEE10Policy1000EPlSC_iS9_llNS7_10__identityEEEvT0_T1_T2_T3_T4_T6_E12temp_storage+96];
	add.s64 	%rd254, %rd252, %rd253;
	ld.shared.u64 	%rd255, [_ZZN3cub18CUB_300001_SM_10006detail6reduce28DeviceReduceSingleTileKernelINS2_10policy_hubIljN4cuda3std3__44plusIlEEE10Policy1000EPlSC_iS9_llNS7_10__identityEEEvT0_T1_T2_T3_T4_T6_E12temp_storage+104];
	add.s64 	%rd256, %rd254, %rd255;
	ld.shared.u64 	%rd257, [_ZZN3cub18CUB_300001_SM_10006detail6reduce28DeviceReduceSingleTileKernelINS2_10policy_hubIljN4cuda3std3__44plusIlEEE10Policy1000EPlSC_iS9_llNS7_10__identityEEEvT0_T1_T2_T3_T4_T6_E12temp_storage+112];
	add.s64 	%rd258, %rd256, %rd257;
	ld.shared.u64 	%rd259, [_ZZN3cub18CUB_300001_SM_10006detail6reduce28DeviceReduceSingleTileKernelINS2_10policy_hubIljN4cuda3std3__44plusIlEEE10Policy1000EPlSC_iS9_llNS7_10__identityEEEvT0_T1_T2_T3_T4_T6_E12temp_storage+120];
	add.s64 	%rd260, %rd258, %rd259;
	ld.shared.u64 	%rd261, [_ZZN3cub18CUB_300001_SM_10006detail6reduce28DeviceReduceSingleTileKernelINS2_10policy_hubIljN4cuda3std3__44plusIlEEE10Policy1000EPlSC_iS9_llNS7_10__identityEEEvT0_T1_T2_T3_T4_T6_E12temp_storage+128];
	add.s64 	%rd262, %rd260, %rd261;
	ld.shared.u64 	%rd263, [_ZZN3cub18CUB_300001_SM_10006detail6reduce28DeviceReduceSingleTileKernelINS2_10policy_hubIljN4cuda3std3__44plusIlEEE10Policy1000EPlSC_iS9_llNS7_10__identityEEEvT0_T1_T2_T3_T4_T6_E12temp_storage+136];
	add.s64 	%rd280, %rd262, %rd263;
	bra.uni 	$L__BB39_37;
$L__BB39_17:
	// begin inline asm
	mov.u32 %r105, %laneid;
	// end inline asm
	and.b32  	%r156, %r1, 992;
	add.s32 	%r157, %r156, 32;
	setp.gt.s32 	%p26, %r157, %r34;
	not.b32 	%r158, %r156;
	add.s32 	%r159, %r34, %r158;
	selp.b32 	%r154, %r159, 31, %p26;
	mov.b64 	{%r107, %r112}, %rd271;
	mov.b32 	%r113, 1;
	mov.b32 	%r155, -1;
	// begin inline asm
	shfl.sync.down.b32 %r106, %r107, %r113, %r154, %r155;
	// end inline asm
	// begin inline asm
	shfl.sync.down.b32 %r111, %r112, %r113, %r154, %r155;
	// end inline asm
	mov.b64 	%rd163, {%r106, %r111};
	setp.lt.s32 	%p27, %r105, %r154;
	selp.b64 	%rd164, %rd163, 0, %p27;
	add.s64 	%rd165, %rd164, %rd271;
	mov.b64 	{%r117, %r122}, %rd165;
	mov.b32 	%r123, 2;
	// begin inline asm
	shfl.sync.down.b32 %r116, %r117, %r123, %r154, %r155;
	// end inline asm
	// begin inline asm
	shfl.sync.down.b32 %r121, %r122, %r123, %r154, %r155;
	// end inline asm
	mov.b64 	%rd166, {%r116, %r121};
	add.s32 	%r160, %r105, 2;
	setp.gt.s32 	%p28, %r160, %r154;
	selp.b64 	%rd167, 0, %rd166, %p28;
	add.s64 	%rd168, %rd167, %rd165;
	mov.b64 	{%r127, %r132}, %rd168;
	mov.b32 	%r133, 4;
	// begin inline asm
	shfl.sync.down.b32 %r126, %r127, %r133, %r154, %r155;
	// end inline asm
	// begin inline asm
	shfl.sync.down.b32 %r131, %r132, %r133, %r154, %r155;
	// end inline asm
	mov.b64 	%rd169, {%r126, %r131};
	add.s32 	%r161, %r105, 4;
	setp.gt.s32 	%p29, %r161, %r154;
	selp.b64 	%rd170, 0, %rd169, %p29;
	add.s64 	%rd171, %rd170, %rd168;
	mov.b64 	{%r137, %r142}, %rd171;
	mov.b32 	%r143, 8;
	// begin inline asm
	shfl.sync.down.b32 %r136, %r137, %r143, %r154, %r155;
	// end inline asm
	// begin inline asm
	shfl.sync.down.b32 %r141, %r142, %r143, %r154, %r155;
	// end inline asm
	mov.b64 	%rd172, {%r136, %r141};
	add.s32 	%r162, %r105, 8;
	setp.gt.s32 	%p30, %r162, %r154;
	selp.b64 	%rd173, 0, %rd172, %p30;
	add.s64 	%rd174, %rd173, %rd171;
	mov.b64 	{%r147, %r152}, %rd174;
	mov.b32 	%r153, 16;
	// begin inline asm
	shfl.sync.down.b32 %r146, %r147, %r153, %r154, %r155;
	// end inline asm
	// begin inline asm
	shfl.sync.down.b32 %r151, %r152, %r153, %r154, %r155;
	// end inline asm
	mov.b64 	%rd175, {%r146, %r151};
	add.s32 	%r163, %r105, 16;
	setp.gt.s32 	%p31, %r163, %r154;
	selp.b64 	%rd176, 0, %rd175, %p31;
	add.s64 	%rd280, %rd176, %rd174;
	setp.ne.s32 	%p32, %r105, 0;
	@%p32 bra 	$L__BB39_19;
	shr.u32 	%r164, %r1, 2;
	and.b32  	%r165, %r164, 248;
	mov.u32 	%r166, _ZZN3cub18CUB_300001_SM_10006detail6reduce28DeviceReduceSingleTileKernelINS2_10policy_hubIljN4cuda3std3__44plusIlEEE10Policy1000EPlSC_iS9_llNS7_10__identityEEEvT0_T1_T2_T3_T4_T6_E12temp_storage;
	add.s32 	%r167, %r166, %r165;
	st.shared.u64 	[%r167+16], %rd280;
$L__BB39_19:
	bar.sync 	0;
	setp.ne.s32 	%p33, %r1, 0;
	@%p33 bra 	$L__BB39_37;
	setp.gt.s32 	%p34, %r34, 32;
	ld.shared.u64 	%rd177, [_ZZN3cub18CUB_300001_SM_10006detail6reduce28DeviceReduceSingleTileKernelINS2_10policy_hubIljN4cuda3std3__44plusIlEEE10Policy1000EPlSC_iS9_llNS7_10__identityEEEvT0_T1_T2_T3_T4_T6_E12temp_storage+24];
	selp.b64 	%rd178, %rd177, 0, %p34;
	add.s64 	%rd179, %rd178, %rd280;
	setp.gt.s32 	%p35, %r34, 64;
	ld.shared.u64 	%rd180, [_ZZN3cub18CUB_300001_SM_10006detail6reduce28DeviceReduceSingleTileKernelINS2_10policy_hubIljN4cuda3std3__44plusIlEEE10Policy1000EPlSC_iS9_llNS7_10__identityEEEvT0_T1_T2_T3_T4_T6_E12temp_storage+32];
	selp.b64 	%rd181, %rd180, 0, %p35;
	add.s64 	%rd182, %rd179, %rd181;
	setp.gt.s32 	%p36, %r34, 96;
	ld.shared.u64 	%rd183, [_ZZN3cub18CUB_300001_SM_10006detail6reduce28DeviceReduceSingleTileKernelINS2_10policy_hubIljN4cuda3std3__44plusIlEEE10Policy1000EPlSC_iS9_llNS7_10__identityEEEvT0_T1_T2_T3_T4_T6_E12temp_storage+40];
	selp.b64 	%rd184, %rd183, 0, %p36;
	add.s64 	%rd185, %rd182, %rd184;
	setp.gt.s32 	%p37, %r34, 128;
	ld.shared.u64 	%rd186, [_ZZN3cub18CUB_300001_SM_10006detail6reduce28DeviceReduceSingleTileKernelINS2_10policy_hubIljN4cuda3std3__44plusIlEEE10Policy1000EPlSC_iS9_llNS7_10__identityEEEvT0_T1_T2_T3_T4_T6_E12temp_storage+48];
	selp.b64 	%rd187, %rd186, 0, %p37;
	add.s64 	%rd188, %rd185, %rd187;
	setp.gt.s32 	%p38, %r34, 160;
	ld.shared.u64 	%rd189, [_ZZN3cub18CUB_300001_SM_10006detail6reduce28DeviceReduceSingleTileKernelINS2_10policy_hubIljN4cuda3std3__44plusIlEEE10Policy1000EPlSC_iS9_llNS7_10__identityEEEvT0_T1_T2_T3_T4_T6_E12temp_storage+56];
	selp.b64 	%rd190, %rd189, 0, %p38;
	add.s64 	%rd191, %rd188, %rd190;
	setp.gt.s32 	%p39, %r34, 192;
	ld.shared.u64 	%rd192, [_ZZN3cub18CUB_300001_SM_10006detail6reduce28DeviceReduceSingleTileKernelINS2_10policy_hubIljN4cuda3std3__44plusIlEEE10Policy1000EPlSC_iS9_llNS7_10__identityEEEvT0_T1_T2_T3_T4_T6_E12temp_storage+64];
	selp.b64 	%rd193, %rd192, 0, %p39;
	add.s64 	%rd194, %rd191, %rd193;
	setp.gt.s32 	%p40, %r34, 224;
	ld.shared.u64 	%rd195, [_ZZN3cub18CUB_300001_SM_10006detail6reduce28DeviceReduceSingleTileKernelINS2_10policy_hubIljN4cuda3std3__44plusIlEEE10Policy1000EPlSC_iS9_llNS7_10__identityEEEvT0_T1_T2_T3_T4_T6_E12temp_storage+72];
	selp.b64 	%rd196, %rd195, 0, %p40;
	add.s64 	%rd197, %rd194, %rd196;
	setp.gt.s32 	%p41, %r34, 256;
	ld.shared.u64 	%rd198, [_ZZN3cub18CUB_300001_SM_10006detail6reduce28DeviceReduceSingleTileKernelINS2_10policy_hubIljN4cuda3std3__44plusIlEEE10Policy1000EPlSC_iS9_llNS7_10__identityEEEvT0_T1_T2_T3_T4_T6_E12temp_storage+80];
	selp.b64 	%rd199, %rd198, 0, %p41;
	add.s64 	%rd200, %rd197, %rd199;
	setp.gt.s32 	%p42, %r34, 288;
	ld.shared.u64 	%rd201, [_ZZN3cub18CUB_300001_SM_10006detail6reduce28DeviceReduceSingleTileKernelINS2_10policy_hubIljN4cuda3std3__44plusIlEEE10Policy1000EPlSC_iS9_llNS7_10__identityEEEvT0_T1_T2_T3_T4_T6_E12temp_storage+88];
	selp.b64 	%rd202, %rd201, 0, %p42;
	add.s64 	%rd203, %rd200, %rd202;
	setp.gt.s32 	%p43, %r34, 320;
	ld.shared.u64 	%rd204, [_ZZN3cub18CUB_300001_SM_10006detail6reduce28DeviceReduceSingleTileKernelINS2_10policy_hubIljN4cuda3std3__44plusIlEEE10Policy1000EPlSC_iS9_llNS7_10__identityEEEvT0_T1_T2_T3_T4_T6_E12temp_storage+96];
	selp.b64 	%rd205, %rd204, 0, %p43;
	add.s64 	%rd206, %rd203, %rd205;
	setp.gt.s32 	%p44, %r34, 352;
	ld.shared.u64 	%rd207, [_ZZN3cub18CUB_300001_SM_10006detail6reduce28DeviceReduceSingleTileKernelINS2_10policy_hubIljN4cuda3std3__44plusIlEEE10Policy1000EPlSC_iS9_llNS7_10__identityEEEvT0_T1_T2_T3_T4_T6_E12temp_storage+104];
	selp.b64 	%rd208, %rd207, 0, %p44;
	add.s64 	%rd209, %rd206, %rd208;
	setp.gt.s32 	%p45, %r34, 384;
	ld.shared.u64 	%rd210, [_ZZN3cub18CUB_300001_SM_10006detail6reduce28DeviceReduceSingleTileKernelINS2_10policy_hubIljN4cuda3std3__44plusIlEEE10Policy1000EPlSC_iS9_llNS7_10__identityEEEvT0_T1_T2_T3_T4_T6_E12temp_storage+112];
	selp.b64 	%rd211, %rd210, 0, %p45;
	add.s64 	%rd212, %rd209, %rd211;
	setp.gt.s32 	%p46, %r34, 416;
	ld.shared.u64 	%rd213, [_ZZN3cub18CUB_300001_SM_10006detail6reduce28DeviceReduceSingleTileKernelINS2_10policy_hubIljN4cuda3std3__44plusIlEEE10Policy1000EPlSC_iS9_llNS7_10__identityEEEvT0_T1_T2_T3_T4_T6_E12temp_storage+120];
	selp.b64 	%rd214, %rd213, 0, %p46;
	add.s64 	%rd215, %rd212, %rd214;
	setp.gt.s32 	%p47, %r34, 448;
	ld.shared.u64 	%rd216, [_ZZN3cub18CUB_300001_SM_10006detail6reduce28DeviceReduceSingleTileKernelINS2_10policy_hubIljN4cuda3std3__44plusIlEEE10Policy1000EPlSC_iS9_llNS7_10__identityEEEvT0_T1_T2_T3_T4_T6_E12temp_storage+128];
	selp.b64 	%rd217, %rd216, 0, %p47;
	add.s64 	%rd218, %rd215, %rd217;
	setp.gt.s32 	%p48, %r34, 480;
	ld.shared.u64 	%rd219, [_ZZN3cub18CUB_300001_SM_10006detail6reduce28DeviceReduceSingleTileKernelINS2_10policy_hubIljN4cuda3std3__44plusIlEEE10Policy1000EPlSC_iS9_llNS7_10__identityEEEvT0_T1_T2_T3_T4_T6_E12temp_storage+136];
	selp.b64 	%rd220, %rd219, 0, %p48;
	add.s64 	%rd280, %rd218, %rd220;
	bra.uni 	$L__BB39_37;
$L__BB39_21:
	mov.u32 	%r13, %tid.x;
	mul.wide.u32 	%rd52, %r13, 8;
	add.s64 	%rd39, %rd35, %rd52;
	// begin inline asm
	ld.global.nc.u64 %rd38, [%rd39];
	// end inline asm
	add.s64 	%rd41, %rd39, 4096;
	// begin inline asm
	ld.global.nc.u64 %rd40, [%rd41];
	// end inline asm
	add.s64 	%rd43, %rd39, 8192;
	// begin inline asm
	ld.global.nc.u64 %rd42, [%rd43];
	// end inline asm
	add.s64 	%rd45, %rd39, 12288;
	// begin inline asm
	ld.global.nc.u64 %rd44, [%rd45];
	// end inline asm
	add.s64 	%rd47, %rd39, 16384;
	// begin inline asm
	ld.global.nc.u64 %rd46, [%rd47];
	// end inline asm
	add.s64 	%rd49, %rd39, 20480;
	// begin inline asm
	ld.global.nc.u64 %rd48, [%rd49];
	// end inline asm
	add.s64 	%rd51, %rd39, 24576;
	// begin inline asm
	ld.global.nc.u64 %rd50, [%rd51];
	// end inline asm
	add.s64 	%rd53, %rd40, %rd38;
	add.s64 	%rd54, %rd42, %rd53;
	add.s64 	%rd55, %rd44, %rd54;
	add.s64 	%rd56, %rd46, %rd55;
	add.s64 	%rd57, %rd48, %rd56;
	add.s64 	%rd279, %rd50, %rd57;
	setp.lt.u32 	%p3, %r34, 7168;
	mov.b32 	%r231, 3584;
	@%p3 bra 	$L__BB39_25;
	add.s32 	%r14, %r34, -3584;
	mov.b32 	%r231, 3584;
$L__BB39_23:
	add.s32 	%r37, %r231, %r13;
	mul.wide.u32 	%rd72, %r37, 8;
	add.s64 	%rd59, %rd35, %rd72;
	// begin inline asm
	ld.global.nc.u64 %rd58, [%rd59];
	// end inline asm
	add.s64 	%rd61, %rd59, 4096;
	// begin inline asm
	ld.global.nc.u64 %rd60, [%rd61];
	// end inline asm
	add.s64 	%rd63, %rd59, 8192;
	// begin inline asm
	ld.global.nc.u64 %rd62, [%rd63];
	// end inline asm
	add.s64 	%rd65, %rd59, 12288;
	// begin inline asm
	ld.global.nc.u64 %rd64, [%rd65];
	// end inline asm
	add.s64 	%rd67, %rd59, 16384;
	// begin inline asm
	ld.global.nc.u64 %rd66, [%rd67];
	// end inline asm
	add.s64 	%rd69, %rd59, 20480;
	// begin inline asm
	ld.global.nc.u64 %rd68, [%rd69];
	// end inline asm
	add.s64 	%rd71, %rd59, 24576;
	// begin inline asm
	ld.global.nc.u64 %rd70, [%rd71];
	// end inline asm
	add.s64 	%rd73, %rd58, %rd279;
	add.s64 	%rd74, %rd60, %rd73;
	add.s64 	%rd75, %rd62, %rd74;
	add.s64 	%rd76, %rd64, %rd75;
	add.s64 	%rd77, %rd66, %rd76;
	add.s64 	%rd78, %rd68, %rd77;
	add.s64 	%rd279, %rd70, %rd78;
	sub.s32 	%r38, %r34, %r231;
	setp.lt.s32 	%p4, %r38, 3584;
	@%p4 bra 	$L__BB39_33;
	add.s32 	%r231, %r231, 3584;
	setp.le.s32 	%p5, %r231, %r14;
	@%p5 bra 	$L__BB39_23;
$L__BB39_25:
	setp.le.s32 	%p6, %r34, %r231;
	@%p6 bra 	$L__BB39_33;
	sub.s32 	%r18, %r34, %r231;
	setp.ge.s32 	%p7, %r13, %r18;
	@%p7 bra 	$L__BB39_33;
	not.b32 	%r39, %r13;
	add.s32 	%r40, %r34, %r39;
	sub.s32 	%r19, %r40, %r231;
	and.b32  	%r41, %r19, 1536;
	setp.eq.s32 	%p8, %r41, 1536;
	mov.u32 	%r235, %r13;
	@%p8 bra 	$L__BB39_30;
	add.s32 	%r233, %r13, %r231;
	shr.u32 	%r42, %r19, 9;
	add.s32 	%r43, %r42, 1;
	and.b32  	%r44, %r43, 3;
	neg.s32 	%r232, %r44;
	mov.u32 	%r235, %r13;
$L__BB39_29:
	.pragma "nounroll";
	mul.wide.u32 	%rd82, %r233, 8;
	add.s64 	%rd81, %rd35, %rd82;
	// begin inline asm
	ld.global.nc.u64 %rd80, [%rd81];
	// end inline asm
	add.s64 	%rd279, %rd80, %rd279;
	add.s32 	%r235, %r235, 512;
	add.s32 	%r233, %r233, 512;
	add.s32 	%r232, %r232, 1;
	setp.ne.s32 	%p9, %r232, 0;
	@%p9 bra 	$L__BB39_29;
$L__BB39_30:
	setp.lt.u32 	%p10, %r19, 1536;
	@%p10 bra 	$L__BB39_33;
	cvt.u64.u32 	%rd83, %r235;
	cvt.u64.u32 	%rd84, %r231;
	add.s64 	%rd85, %rd83, %rd84;
	shl.b64 	%rd86, %rd85, 3;
	add.s64 	%rd87, %rd86, %rd35;
	add.s64 	%rd277, %rd87, 8192;
	add.s32 	%r236, %r235, %r231;
$L__BB39_32:
	mul.wide.u32 	%rd96, %r236, 8;
	add.s64 	%rd89, %rd35, %rd96;
	// begin inline asm
	ld.global.nc.u64 %rd88, [%rd89];
	// end inline asm
	add.s64 	%rd97, %rd88, %rd279;
	add.s64 	%rd91, %rd277, -4096;
	// begin inline asm
	ld.global.nc.u64 %rd90, [%rd91];
	// end inline asm
	add.s64 	%rd98, %rd90, %rd97;
	// begin inline asm
	ld.global.nc.u64 %rd92, [%rd277];
	// end inline asm
	add.s64 	%rd99, %rd92, %rd98;
	add.s64 	%rd95, %rd277, 4096;
	// begin inline asm
	ld.global.nc.u64 %rd94, [%rd95];
	// end inline asm
	add.s64 	%rd279, %rd94, %rd99;
	add.s32 	%r235, %r235, 2048;
	add.s64 	%rd277, %rd277, 16384;
	add.s32 	%r236, %r236, 2048;
	setp.lt.s32 	%p11, %r235, %r18;
	@%p11 bra 	$L__BB39_32;
$L__BB39_33:
	// begin inline asm
	mov.u32 %r45, %laneid;
	// end inline asm
	mov.b64 	{%r47, %r52}, %rd279;
	mov.b32 	%r53, 1;
	mov.b32 	%r94, 31;
	mov.b32 	%r95, -1;
	// begin inline asm
	shfl.sync.down.b32 %r46, %r47, %r53, %r94, %r95;
	// end inline asm
	// begin inline asm
	shfl.sync.down.b32 %r51, %r52, %r53, %r94, %r95;
	// end inline asm
	mov.b64 	%rd100, {%r46, %r51};
	setp.gt.s32 	%p12, %r45, 30;
	selp.b64 	%rd101, 0, %rd100, %p12;
	add.s64 	%rd102, %rd101, %rd279;
	mov.b64 	{%r57, %r62}, %rd102;
	mov.b32 	%r63, 2;
	// begin inline asm
	shfl.sync.down.b32 %r56, %r57, %r63, %r94, %r95;
	// end inline asm
	// begin inline asm
	shfl.sync.down.b32 %r61, %r62, %r63, %r94, %r95;
	// end inline asm
	mov.b64 	%rd103, {%r56, %r61};
	setp.gt.s32 	%p13, %r45, 29;
	selp.b64 	%rd104, 0, %rd103, %p13;
	add.s64 	%rd105, %rd104, %rd102;
	mov.b64 	{%r67, %r72}, %rd105;
	mov.b32 	%r73, 4;
	// begin inline asm
	shfl.sync.down.b32 %r66, %r67, %r73, %r94, %r95;
	// end inline asm
	// begin inline asm
	shfl.sync.down.b32 %r71, %r72, %r73, %r94, %r95;
	// end inline asm
	mov.b64 	%rd106, {%r66, %r71};
	setp.gt.s32 	%p14, %r45, 27;
	selp.b64 	%rd107, 0, %rd106, %p14;
	add.s64 	%rd108, %rd107, %rd105;
	mov.b64 	{%r77, %r82}, %rd108;
	mov.b32 	%r83, 8;
	// begin inline asm
	shfl.sync.down.b32 %r76, %r77, %r83, %r94, %r95;
	// end inline asm
	// begin inline asm
	shfl.sync.down.b32 %r81, %r82, %r83, %r94, %r95;
	// end inline asm
	mov.b64 	%rd109, {%r76, %r81};
	setp.gt.s32 	%p15, %r45, 23;
	selp.b64 	%rd110, 0, %rd109, %p15;
	add.s64 	%rd111, %rd110, %rd108;
	mov.b64 	{%r87, %r92}, %rd111;
	mov.b32 	%r93, 16;
	// begin inline asm
	shfl.sync.down.b32 %r86, %r87, %r93, %r94, %r95;
	// end inline asm
	// begin inline asm
	shfl.sync.down.b32 %r91, %r92, %r93, %r94, %r95;
	// end inline asm
	mov.b64 	%rd112, {%r86, %r91};
	setp.gt.s32 	%p16, %r45, 15;
	selp.b64 	%rd113, 0, %rd112, %p16;
	add.s64 	%rd280, %rd113, %rd111;
	setp.ne.s32 	%p17, %r45, 0;
	@%p17 bra 	$L__BB39_35;
	shr.u32 	%r96, %r13, 2;
	and.b32  	%r97, %r96, 248;
	mov.u32 	%r98, _ZZN3cub18CUB_300001_SM_10006detail6reduce28DeviceReduceSingleTileKernelINS2_10policy_hubIljN4cuda3std3__44plusIlEEE10Policy1000EPlSC_iS9_llNS7_10__identityEEEvT0_T1_T2_T3_T4_T6_E12temp_storage;
	add.s32 	%r99, %r98, %r97;
	st.shared.u64 	[%r99+16], %rd280;
$L__BB39_35:
	bar.sync 	0;
	setp.ne.s32 	%p18, %r13, 0;
	@%p18 bra 	$L__BB39_37;
	ld.shared.u64 	%rd114, [_ZZN3cub18CUB_300001_SM_10006detail6reduce28DeviceReduceSingleTileKernelINS2_10policy_hubIljN4cuda3std3__44plusIlEEE10Policy1000EPlSC_iS9_llNS7_10__identityEEEvT0_T1_T2_T3_T4_T6_E12temp_storage+24];
	add.s64 	%rd115, %rd114, %rd280;
	ld.shared.u64 	%rd116, [_ZZN3cub18CUB_300001_SM_10006detail6reduce28DeviceReduceSingleTileKernelINS2_10policy_hubIljN4cuda3std3__44plusIlEEE10Policy1000EPlSC_iS9_llNS7_10__identityEEEvT0_T1_T2_T3_T4_T6_E12temp_storage+32];
	add.s64 	%rd117, %rd115, %rd116;
	ld.shared.u64 	%rd118, [_ZZN3cub18CUB_300001_SM_10006detail6reduce28DeviceReduceSingleTileKernelINS2_10policy_hubIljN4cuda3std3__44plusIlEEE10Policy1000EPlSC_iS9_llNS7_10__identityEEEvT0_T1_T2_T3_T4_T6_E12temp_storage+40];
	add.s64 	%rd119, %rd117, %rd118;
	ld.shared.u64 	%rd120, [_ZZN3cub18CUB_300001_SM_10006detail6reduce28DeviceReduceSingleTileKernelINS2_10policy_hubIljN4cuda3std3__44plusIlEEE10Policy1000EPlSC_iS9_llNS7_10__identityEEEvT0_T1_T2_T3_T4_T6_E12temp_storage+48];
	add.s64 	%rd121, %rd119, %rd120;
	ld.shared.u64 	%rd122, [_ZZN3cub18CUB_300001_SM_10006detail6reduce28DeviceReduceSingleTileKernelINS2_10policy_hubIljN4cuda3std3__44plusIlEEE10Policy1000EPlSC_iS9_llNS7_10__identityEEEvT0_T1_T2_T3_T4_T6_E12temp_storage+56];
	add.s64 	%rd123, %rd121, %rd122;
	ld.shared.u64 	%rd124, [_ZZN3cub18CUB_300001_SM_10006detail6reduce28DeviceReduceSingleTileKernelINS2_10policy_hubIljN4cuda3std3__44plusIlEEE10Policy1000EPlSC_iS9_llNS7_10__identityEEEvT0_T1_T2_T3_T4_T6_E12temp_storage+64];
	add.s64 	%rd125, %rd123, %rd124;
	ld.shared.u64 	%rd126, [_ZZN3cub18CUB_300001_SM_10006detail6reduce28DeviceReduceSingleTileKernelINS2_10policy_hubIljN4cuda3std3__44plusIlEEE10Policy1000EPlSC_iS9_llNS7_10__identityEEEvT0_T1_T2_T3_T4_T6_E12temp_storage+72];
	add.s64 	%rd127, %rd125, %rd126;
	ld.shared.u64 	%rd128, [_ZZN3cub18CUB_300001_SM_10006detail6reduce28DeviceReduceSingleTileKernelINS2_10policy_hubIljN4cuda3std3__44plusIlEEE10Policy1000EPlSC_iS9_llNS7_10__identityEEEvT0_T1_T2_T3_T4_T6_E12temp_storage+80];
	add.s64 	%rd129, %rd127, %rd128;
	ld.shared.u64 	%rd130, [_ZZN3cub18CUB_300001_SM_10006detail6reduce28DeviceReduceSingleTileKernelINS2_10policy_hubIljN4cuda3std3__44plusIlEEE10Policy1000EPlSC_iS9_llNS7_10__identityEEEvT0_T1_T2_T3_T4_T6_E12temp_storage+88];
	add.s64 	%rd131, %rd129, %rd130;
	ld.shared.u64 	%rd132, [_ZZN3cub18CUB_300001_SM_10006detail6reduce28DeviceReduceSingleTileKernelINS2_10policy_hubIljN4cuda3std3__44plusIlEEE10Policy1000EPlSC_iS9_llNS7_10__identityEEEvT0_T1_T2_T3_T4_T6_E12temp_storage+96];
	add.s64 	%rd133, %rd131, %rd132;
	ld.shared.u64 	%rd134, [_ZZN3cub18CUB_300001_SM_10006detail6reduce28DeviceReduceSingleTileKernelINS2_10policy_hubIljN4cuda3std3__44plusIlEEE10Policy1000EPlSC_iS9_llNS7_10__identityEEEvT0_T1_T2_T3_T4_T6_E12temp_storage+104];
	add.s64 	%rd135, %rd133, %rd134;
	ld.shared.u64 	%rd136, [_ZZN3cub18CUB_300001_SM_10006detail6reduce28DeviceReduceSingleTileKernelINS2_10policy_hubIljN4cuda3std3__44plusIlEEE10Policy1000EPlSC_iS9_llNS7_10__identityEEEvT0_T1_T2_T3_T4_T6_E12temp_storage+112];
	add.s64 	%rd137, %rd135, %rd136;
	ld.shared.u64 	%rd138, [_ZZN3cub18CUB_300001_SM_10006detail6reduce28DeviceReduceSingleTileKernelINS2_10policy_hubIljN4cuda3std3__44plusIlEEE10Policy1000EPlSC_iS9_llNS7_10__identityEEEvT0_T1_T2_T3_T4_T6_E12temp_storage+120];
	add.s64 	%rd139, %rd137, %rd138;
	ld.shared.u64 	%rd140, [_ZZN3cub18CUB_300001_SM_10006detail6reduce28DeviceReduceSingleTileKernelINS2_10policy_hubIljN4cuda3std3__44plusIlEEE10Policy1000EPlSC_iS9_llNS7_10__identityEEEvT0_T1_T2_T3_T4_T6_E12temp_storage+128];
	add.s64 	%rd141, %rd139, %rd140;
	ld.shared.u64 	%rd142, [_ZZN3cub18CUB_300001_SM_10006detail6reduce28DeviceReduceSingleTileKernelINS2_10policy_hubIljN4cuda3std3__44plusIlEEE10Policy1000EPlSC_iS9_llNS7_10__identityEEEvT0_T1_T2_T3_T4_T6_E12temp_storage+136];
	add.s64 	%rd280, %rd141, %rd142;
$L__BB39_37:
	mov.u32 	%r223, %tid.x;
	setp.ne.s32 	%p56, %r223, 0;
	@%p56 bra 	$L__BB39_39;
	add.s64 	%rd264, %rd280, %rd36;
	st.global.u64 	[%rd1], %rd264;
$L__BB39_39:
	ret;

}
	// .globl	_ZN3cub18CUB_300001_SM_10006detail6reduce28DeviceReduceSingleTileKernelINS2_10policy_hubIlyN4cuda3std3__44plusIlEEE10Policy1000EN6thrust24THRUST_300001_SM_1000_NS18transform_iteratorINSD_6detail14equal_to_valueIiEEPillEEPlyS9_llNS7_10__identityEEEvT0_T1_T2_T3_T4_T6_
.visible .entry _ZN3cub18CUB_300001_SM_10006detail6reduce28DeviceReduceSingleTileKernelINS2_10policy_hubIlyN4cuda3std3__44plusIlEEE10Policy1000EN6thrust24THRUST_300001_SM_1000_NS18transform_iteratorINSD_6detail14equal_to_valueIiEEPillEEPlyS9_llNS7_10__identityEEEvT0_T1_T2_T3_T4_T6_(
	.param .align 8 .b8 _ZN3cub18CUB_300001_SM_10006detail6reduce28DeviceReduceSingleTileKernelINS2_10policy_hubIlyN4cuda3std3__44plusIlEEE10Policy1000EN6thrust24THRUST_300001_SM_1000_NS18transform_iteratorINSD_6detail14equal_to_valueIiEEPillEEPlyS9_llNS7_10__identityEEEvT0_T1_T2_T3_T4_T6__param_0[16],
	.param .u64 .ptr .align 1 _ZN3cub18CUB_300001_SM_10006detail6reduce28DeviceReduceSingleTileKernelINS2_10policy_hubIlyN4cuda3std3__44plusIlEEE10Policy1000EN6thrust24THRUST_300001_SM_1000_NS18transform_iteratorINSD_6detail14equal_to_valueIiEEPillEEPlyS9_llNS7_10__identityEEEvT0_T1_T2_T3_T4_T6__param_1,
	.param .u64 _ZN3cub18CUB_300001_SM_10006detail6reduce28DeviceReduceSingleTileKernelINS2_10policy_hubIlyN4cuda3std3__44plusIlEEE10Policy1000EN6thrust24THRUST_300001_SM_1000_NS18transform_iteratorINSD_6detail14equal_to_valueIiEEPillEEPlyS9_llNS7_10__identityEEEvT0_T1_T2_T3_T4_T6__param_2,
	.param .align 1 .b8 _ZN3cub18CUB_300001_SM_10006detail6reduce28DeviceReduceSingleTileKernelINS2_10policy_hubIlyN4cuda3std3__44plusIlEEE10Policy1000EN6thrust24THRUST_300001_SM_1000_NS18transform_iteratorINSD_6detail14equal_to_valueIiEEPillEEPlyS9_llNS7_10__identityEEEvT0_T1_T2_T3_T4_T6__param_3[1],
	.param .u64 _ZN3cub18CUB_300001_SM_10006detail6reduce28DeviceReduceSingleTileKernelINS2_10policy_hubIlyN4cuda3std3__44plusIlEEE10Policy1000EN6thrust24THRUST_300001_SM_1000_NS18transform_iteratorINSD_6detail14equal_to_valueIiEEPillEEPlyS9_llNS7_10__identityEEEvT0_T1_T2_T3_T4_T6__param_4,
	.param .align 1 .b8 _ZN3cub18CUB_300001_SM_10006detail6reduce28DeviceReduceSingleTileKernelINS2_10policy_hubIlyN4cuda3std3__44plusIlEEE10Policy1000EN6thrust24THRUST_300001_SM_1000_NS18transform_iteratorINSD_6detail14equal_to_valueIiEEPillEEPlyS9_llNS7_10__identityEEEvT0_T1_T2_T3_T4_T6__param_5[1]
)
.maxntid 512
.minnctapersm 1
{
	.reg .pred 	%p<140>;
	.reg .b16 	%rs<5>;
	.reg .b32 	%r<326>;
	.reg .b64 	%rd<403>;
	// demoted variable
	.shared .align 8 .b8 _ZZN3cub18CUB_300001_SM_10006detail6reduce28DeviceReduceSingleTileKernelINS2_10policy_hubIlyN4cuda3std3__44plusIlEEE10Policy1000EN6thrust24THRUST_300001_SM_1000_NS18transform_iteratorINSD_6detail14equal_to_valueIiEEPillEEPlyS9_llNS7_10__identityEEEvT0_T1_T2_T3_T4_T6_E12temp_storage[152];
	ld.param.u32 	%r43, [_ZN3cub18CUB_300001_SM_10006detail6reduce28DeviceReduceSingleTileKernelINS2_10policy_hubIlyN4cuda3std3__44plusIlEEE10Policy1000EN6thrust24THRUST_300001_SM_1000_NS18transform_iteratorINSD_6detail14equal_to_valueIiEEPillEEPlyS9_llNS7_10__identityEEEvT0_T1_T2_T3_T4_T6__param_0+8];
	ld.param.u64 	%rd57, [_ZN3cub18CUB_300001_SM_10006detail6reduce28DeviceReduceSingleTileKernelINS2_10policy_hubIlyN4cuda3std3__44plusIlEEE10Policy1000EN6thrust24THRUST_300001_SM_1000_NS18transform_iteratorINSD_6detail14equal_to_valueIiEEPillEEPlyS9_llNS7_10__identityEEEvT0_T1_T2_T3_T4_T6__param_0];
	ld.param.u64 	%rd60, [_ZN3cub18CUB_300001_SM_10006detail6reduce28DeviceReduceSingleTileKernelINS2_10policy_hubIlyN4cuda3std3__44plusIlEEE10Policy1000EN6thrust24THRUST_300001_SM_1000_NS18transform_iteratorINSD_6detail14equal_to_valueIiEEPillEEPlyS9_llNS7_10__identityEEEvT0_T1_T2_T3_T4_T6__param_1];
	ld.param.u64 	%rd58, [_ZN3cub18CUB_300001_SM_10006detail6reduce28DeviceReduceSingleTileKernelINS2_10policy_hubIlyN4cuda3std3__44plusIlEEE10Policy1000EN6thrust24THRUST_300001_SM_1000_NS18transform_iteratorINSD_6detail14equal_to_valueIiEEPillEEPlyS9_llNS7_10__identityEEEvT0_T1_T2_T3_T4_T6__param_2];
	ld.param.u64 	%rd59, [_ZN3cub18CUB_300001_SM_10006detail6reduce28DeviceReduceSingleTileKernelINS2_10policy_hubIlyN4cuda3std3__44plusIlEEE10Policy1000EN6thrust24THRUST_300001_SM_1000_NS18transform_iteratorINSD_6detail14equal_to_valueIiEEPillEEPlyS9_llNS7_10__identityEEEvT0_T1_T2_T3_T4_T6__param_4];
	cvta.to.global.u64 	%rd1, %rd60;
	setp.ne.s64 	%p1, %rd58, 0;
	@%p1 bra 	$L__BB40_3;
	mov.u32 	%r311, %tid.x;
	setp.ne.s32 	%p139, %r311, 0;
	@%p139 bra 	$L__BB40_51;
	st.global.u64 	[%rd1], %rd59;
	bra.uni 	$L__BB40_51;
$L__BB40_3:
	cvta.to.global.u64 	%rd2, %rd57;
	setp.gt.u64 	%p2, %rd58, 3583;
	@%p2 bra 	$L__BB40_28;
	cvt.u32.u64 	%r2, %rd58;
	mov.u32 	%r3, %tid.x;
	setp.ge.u32 	%p67, %r3, %r2;
	mov.b64 	%rd386, 0;
	mov.u32 	%r315, %r3;
	@%p67 bra 	$L__BB40_6;
	mul.wide.u32 	%rd207, %r3, 4;
	add.s64 	%rd208, %rd2, %rd207;
	ld.global.u32 	%r158, [%rd208];
	setp.eq.s32 	%p68, %r158, %r43;
	selp.u64 	%rd386, 1, 0, %p68;
	add.s32 	%r315, %r3, 512;
$L__BB40_6:
	setp.ge.u32 	%p69, %r315, %r2;
	@%p69 bra 	$L__BB40_19;
	not.b32 	%r159, %r315;
	add.s32 	%r160, %r159, %r2;
	shr.u32 	%r161, %r160, 9;
	add.s32 	%r6, %r161, 1;
	and.b32  	%r7, %r6, 15;
	setp.lt.u32 	%p70, %r160, 7680;
	@%p70 bra 	$L__BB40_10;
	and.b32  	%r162, %r6, 16777200;
	neg.s32 	%r313, %r162;
	mul.wide.u32 	%rd210, %r315, 4;
	add.s64 	%rd211, %rd210, %rd2;
	add.s64 	%rd377, %rd211, 16384;
$L__BB40_9:
	.pragma "nounroll";
	ld.global.u32 	%r163, [%rd377+-16384];
	setp.eq.s32 	%p71, %r163, %r43;
	selp.u64 	%rd212, 1, 0, %p71;
	add.s64 	%rd213, %rd386, %rd212;
	ld.global.u32 	%r164, [%rd377+-14336];
	setp.eq.s32 	%p72, %r164, %r43;
	selp.u64 	%rd214, 1, 0, %p72;
	add.s64 	%rd215, %rd213, %rd214;
	ld.global.u32 	%r165, [%rd377+-12288];
	setp.eq.s32 	%p73, %r165, %r43;
	selp.u64 	%rd216, 1, 0, %p73;
	add.s64 	%rd217, %rd215, %rd216;
	ld.global.u32 	%r166, [%rd377+-10240];
	setp.eq.s32 	%p74, %r166, %r43;
	selp.u64 	%rd218, 1, 0, %p74;
	add.s64 	%rd219, %rd217, %rd218;
	ld.global.u32 	%r167, [%rd377+-8192];
	setp.eq.s32 	%p75, %r167, %r43;
	selp.u64 	%rd220, 1, 0, %p75;
	add.s64 	%rd221, %rd219, %rd220;
	ld.global.u32 	%r168, [%rd377+-6144];
	setp.eq.s32 	%p76, %r168, %r43;
	selp.u64 	%rd222, 1, 0, %p76;
	add.s64 	%rd223, %rd221, %rd222;
	ld.global.u32 	%r169, [%rd377+-4096];
	setp.eq.s32 	%p77, %r169, %r43;
	selp.u64 	%rd224, 1, 0, %p77;
	add.s64 	%rd225, %rd223, %rd224;
	ld.global.u32 	%r170, [%rd377+-2048];
	setp.eq.s32 	%p78, %r170, %r43;
	selp.u64 	%rd226, 1, 0, %p78;
	add.s64 	%rd227, %rd225, %rd226;
	ld.global.u32 	%r171, [%rd377];
	setp.eq.s32 	%p79, %r171, %r43;
	selp.u64 	%rd228, 1, 0, %p79;
	add.s64 	%rd229, %rd227, %rd228;
	ld.global.u32 	%r172, [%rd377+2048];
	setp.eq.s32 	%p80, %r172, %r43;
	selp.u64 	%rd230, 1, 0, %p80;
	add.s64 	%rd231, %rd229, %rd230;
	ld.global.u32 	%r173, [%rd377+4096];
	setp.eq.s32 	%p81, %r173, %r43;
	selp.u64 	%rd232, 1, 0, %p81;
	add.s64 	%rd233, %rd231, %rd232;
	ld.global.u32 	%r174, [%rd377+6144];
	setp.eq.s32 	%p82, %r174, %r43;
	selp.u64 	%rd234, 1, 0, %p82;
	add.s64 	%rd235, %rd233, %rd234;
	ld.global.u32 	%r175, [%rd377+8192];
	setp.eq.s32 	%p83, %r175, %r43;
	selp.u64 	%rd236, 1, 0, %p83;
	add.s64 	%rd237, %rd235, %rd236;
	ld.global.u32 	%r176, [%rd377+10240];
	setp.eq.s32 	%p84, %r176, %r43;
	selp.u64 	%rd238, 1, 0, %p84;
	add.s64 	%rd239, %rd237, %rd238;
	ld.global.u32 	%r177, [%rd377+12288];
	setp.eq.s32 	%p85, %r177, %r43;
	selp.u64 	%rd240, 1, 0, %p85;
	add.s64 	%rd241, %rd239, %rd240;
	ld.global.u32 	%r178, [%rd377+14336];
	setp.eq.s32 	%p86, %r178, %r43;
	selp.u64 	%rd242, 1, 0, %p86;
	add.s64 	%rd386, %rd241, %rd242;
	add.s32 	%r315, %r315, 8192;
	add.s32 	%r313, %r313, 16;
	add.s64 	%rd377, %rd377, 32768;
	setp.ne.s32 	%p87, %r313, 0;
	@%p87 bra 	$L__BB40_9;
$L__BB40_10:
	setp.eq.s32 	%p88, %r7, 0;
	@%p88 bra 	$L__BB40_19;
	and.b32  	%r14, %r6, 7;
	setp.lt.u32 	%p89, %r7, 8;
	@%p89 bra 	$L__BB40_13;
	mul.wide.s32 	%rd244, %r315, 4;
	add.s64 	%rd245, %rd2, %rd244;
	ld.global.u32 	%r179, [%rd245];
	setp.eq.s32 	%p90, %r179, %r43;
	selp.u64 	%rd246, 1, 0, %p90;
	add.s64 	%rd247, %rd386, %rd246;
	ld.global.u32 	%r180, [%rd245+2048];
	setp.eq.s32 	%p91, %r180, %r43;
	selp.u64 	%rd248, 1, 0, %p91;
	add.s64 	%rd249, %rd247, %rd248;
	ld.global.u32 	%r181, [%rd245+4096];
	setp.eq.s32 	%p92, %r181, %r43;
	selp.u64 	%rd250, 1, 0, %p92;
	add.s64 	%rd251, %rd249, %rd250;
	ld.global.u32 	%r182, [%rd245+6144];
	setp.eq.s32 	%p93, %r182, %r43;
	selp.u64 	%rd252, 1, 0, %p93;
	add.s64 	%rd253, %rd251, %rd252;
	ld.global.u32 	%r183, [%rd245+8192];
	setp.eq.s32 	%p94, %r183, %r43;
	selp.u64 	%rd254, 1, 0, %p94;
	add.s64 	%rd255, %rd253, %rd254;
	ld.global.u32 	%r184, [%rd245+10240];
	setp.eq.s32 	%p95, %r184, %r43;
	selp.u64 	%rd256, 1, 0, %p95;
	add.s64 	%rd257, %rd255, %rd256;
	ld.global.u32 	%r185, [%rd245+12288];
	setp.eq.s32 	%p96, %r185, %r43;
	selp.u64 	%rd258, 1, 0, %p96;
	add.s64 	%rd259, %rd257, %rd258;
	ld.global.u32 	%r186, [%rd245+14336];
	setp.eq.s32 	%p97, %r186, %r43;
	selp.u64 	%rd260, 1, 0, %p97;
	add.s64 	%rd386, %rd259, %rd260;
	add.s32 	%r315, %r315, 4096;
$L__BB40_13:
	setp.eq.s32 	%p98, %r14, 0;
	@%p98 bra 	$L__BB40_19;
	and.b32  	%r17, %r6, 3;
	setp.lt.u32 	%p99, %r14, 4;
	@%p99 bra 	$L__BB40_16;
	mul.wide.s32 	%rd262, %r315, 4;
	add.s64 	%rd263, %rd2, %rd262;
	ld.global.u32 	%r187, [%rd263];
	setp.eq.s32 	%p100, %r187, %r43;
	selp.u64 	%rd264, 1, 0, %p100;
	add.s64 	%rd265, %rd386, %rd264;
	ld.global.u32 	%r188, [%rd263+2048];
	setp.eq.s32 	%p101, %r188, %r43;
	selp.u64 	%rd266, 1, 0, %p101;
	add.s64 	%rd267, %rd265, %rd266;
	ld.global.u32 	%r189, [%rd263+4096];
	setp.eq.s32 	%p102, %r189, %r43;
	selp.u64 	%rd268, 1, 0, %p102;
	add.s64 	%rd269, %rd267, %rd268;
	ld.global.u32 	%r190, [%rd263+6144];
	setp.eq.s32 	%p103, %r190, %r43;
	selp.u64 	%rd270, 1, 0, %p103;
	add.s64 	%rd386, %rd269, %rd270;
	add.s32 	%r315, %r315, 2048;
$L__BB40_16:
	setp.eq.s32 	%p104, %r17, 0;
	@%p104 bra 	$L__BB40_19;
	neg.s32 	%r318, %r17;
$L__BB40_18:
	.pragma "nounroll";
	mul.wide.s32 	%rd271, %r315, 4;
	add.s64 	%rd272, %rd2, %rd271;
	ld.global.u32 	%r191, [%rd272];
	setp.eq.s32 	%p105, %r191, %r43;
	selp.u64 	%rd273, 1, 0, %p105;
	add.s64 	%rd386, %rd386, %rd273;
	add.s32 	%r315, %r315, 512;
	add.s32 	%r318, %r318, 1;
	setp.ne.s32 	%p106, %r318, 0;
	@%p106 bra 	$L__BB40_18;
$L__BB40_19:
	setp.lt.u64 	%p107, %rd58, 512;
	@%p107 bra 	$L__BB40_24;
	// begin inline asm
	mov.u32 %r255, %laneid;
	// end inline asm
	mov.b64 	{%r257, %r262}, %rd386;
	mov.b32 	%r263, 1;
	mov.b32 	%r304, 31;
	mov.b32 	%r305, -1;
	// begin inline asm
	shfl.sync.down.b32 %r256, %r257, %r263, %r304, %r305;
	// end inline asm
	// begin inline asm
	shfl.sync.down.b32 %r261, %r262, %r263, %r304, %r305;
	// end inline asm
	mov.b64 	%rd332, {%r256, %r261};
	setp.gt.s32 	%p131, %r255, 30;
	selp.b64 	%rd333, 0, %rd332, %p131;
	add.s64 	%rd334, %rd333, %rd386;
	mov.b64 	{%r267, %r272}, %rd334;
	mov.b32 	%r273, 2;
	// begin inline asm
	shfl.sync.down.b32 %r266, %r267, %r273, %r304, %r305;
	// end inline asm
	// begin inline asm
	shfl.sync.down.b32 %r271, %r272, %r273, %r304, %r305;
	// end inline asm
	mov.b64 	%rd335, {%r266, %r271};
	setp.gt.s32 	%p132, %r255, 29;
	selp.b64 	%rd336, 0, %rd335, %p132;
	add.s64 	%rd337, %rd336, %rd334;
	mov.b64 	{%r277, %r282}, %rd337;
	mov.b32 	%r283, 4;
	// begin inline asm
	shfl.sync.down.b32 %r276, %r277, %r283, %r304, %r305;
	// end inline asm
	// begin inline asm
	shfl.sync.down.b32 %r281, %r282, %r283, %r304, %r305;
	// end inline asm
	mov.b64 	%rd338, {%r276, %r281};
	setp.gt.s32 	%p133, %r255, 27;
	selp.b64 	%rd339, 0, %rd338, %p133;
	add.s64 	%rd340, %rd339, %rd337;
	mov.b64 	{%r287, %r292}, %rd340;
	mov.b32 	%r293, 8;
	// begin inline asm
	shfl.sync.down.b32 %r286, %r287, %r293, %r304, %r305;
	// end inline asm
	// begin inline asm
	shfl.sync.down.b32 %r291, %r292, %r293, %r304, %r305;
	// end inline asm
	mov.b64 	%rd341, {%r286, %r291};
	setp.gt.s32 	%p134, %r255, 23;
	selp.b64 	%rd342, 0, %rd341, %p134;
	add.s64 	%rd343, %rd342, %rd340;
	mov.b64 	{%r297, %r302}, %rd343;
	mov.b32 	%r303, 16;
	// begin inline asm
	shfl.sync.down.b32 %r296, %r297, %r303, %r304, %r305;
	// end inline asm
	// begin inline asm
	shfl.sync.down.b32 %r301, %r302, %r303, %r304, %r305;
	// end inline asm
	mov.b64 	%rd344, {%r296, %r301};
	setp.gt.s32 	%p135, %r255, 15;
	selp.b64 	%rd345, 0, %rd344, %p135;
	add.s64 	%rd402, %rd345, %rd343;
	setp.ne.s32 	%p136, %r255, 0;
	@%p136 bra 	$L__BB40_22;
	shr.u32 	%r306, %r3, 2;
	and.b32  	%r307, %r306, 248;
	mov.u32 	%r308, _ZZN3cub18CUB_300001_SM_10006detail6reduce28DeviceReduceSingleTileKernelINS2_10policy_hubIlyN4cuda3std3__44plusIlEEE10Policy1000EN6thrust24THRUST_300001_SM_1000_NS18transform_iteratorINSD_6detail14equal_to_valueIiEEPillEEPlyS9_llNS7_10__identityEEEvT0_T1_T2_T3_T4_T6_E12temp_storage;
	add.s32 	%r309, %r308, %r307;
	st.shared.u64 	[%r309+16], %rd402;
$L__BB40_22:
	bar.sync 	0;
	setp.ne.s32 	%p137, %r3, 0;
	@%p137 bra 	$L__BB40_49;
	ld.shared.u64 	%rd346, [_ZZN3cub18CUB_300001_SM_10006detail6reduce28DeviceReduceSingleTileKernelINS2_10policy_hubIlyN4cuda3std3__44plusIlEEE10Policy1000EN6thrust24THRUST_300001_SM_1000_NS18transform_iteratorINSD_6detail14equal_to_valueIiEEPillEEPlyS9_llNS7_10__identityEEEvT0_T1_T2_T3_T4_T6_E12temp_storage+24];
	add.s64 	%rd347, %rd346, %rd402;
	ld.shared.u64 	%rd348, [_ZZN3cub18CUB_300001_SM_10006detail6reduce28DeviceReduceSingleTileKernelINS2_10policy_hubIlyN4cuda3std3__44plusIlEEE10Policy1000EN6thrust24THRUST_300001_SM_1000_NS18transform_iteratorINSD_6detail14equal_to_valueIiEEPillEEPlyS9_llNS7_10__identityEEEvT0_T1_T2_T3_T4_T6_E12temp_storage+32];
	add.s64 	%rd349, %rd347, %rd348;
	ld.shared.u64 	%rd350, [_ZZN3cub18CUB_300001_SM_10006detail6reduce28DeviceReduceSingleTileKernelINS2_10policy_hubIlyN4cuda3std3__44plusIlEEE10Policy1000EN6thrust24THRUST_300001_SM_1000_NS18transform_iteratorINSD_6detail14equal_to_valueIiEEPillEEPlyS9_llNS7_10__identityEEEvT0_T1_T2_T3_T4_T6_E12temp_storage+40];
	add.s64 	%rd351, %rd349, %rd350;
	ld.shared.u64 	%rd352, [_ZZN3cub18CUB_300001_SM_10006detail6reduce28DeviceReduceSingleTileKernelINS2_10policy_hubIlyN4cuda3std3__44plusIlEEE10Policy1000EN6thrust24THRUST_300001_SM_1000_NS18transform_iteratorINSD_6detail14equal_to_valueIiEEPillEEPlyS9_llNS7_10__identityEEEvT0_T1_T2_T3_T4_T6_E12temp_storage+48];
	add.s64 	%rd353, %rd351, %rd352;
	ld.shared.u64 	%rd354, [_ZZN3cub18CUB_300001_SM_10006detail6reduce28DeviceReduceSingleTileKernelINS2_10policy_hubIlyN4cuda3std3__44plusIlEEE10Policy1000EN6thrust24THRUST_300001_SM_1000_NS18transform_iteratorINSD_6detail14equal_to_valueIiEEPillEEPlyS9_llNS7_10__identityEEEvT0_T1_T2_T3_T4_T6_E12temp_storage+56];
	add.s64 	%rd355, %rd353, %rd354;
	ld.shared.u64 	%rd356, [_ZZN3cub18CUB_300001_SM_10006detail6reduce28DeviceReduceSingleTileKernelINS2_10policy_hubIlyN4cuda3std3__44plusIlEEE10Policy1000EN6thrust24THRUST_300001_SM_1000_NS18transform_iteratorINSD_6detail14equal_to_valueIiEEPillEEPlyS9_llNS7_10__identityEEEvT0_T1_T2_T3_T4_T6_E12temp_storage+64];
	add.s64 	%rd357, %rd355, %rd356;
	ld.shared.u64 	%rd358, [_ZZN3cub18CUB_300001_SM_10006detail6reduce28DeviceReduceSingleTileKernelINS2_10policy_hubIlyN4cuda3std3__44plusIlEEE10Policy1000EN6thrust24THRUST_300001_SM_1000_NS18transform_iteratorINSD_6detail14equal_to_valueIiEEPillEEPlyS9_llNS7_10__identityEEEvT0_T1_T2_T3_T4_T6_E12temp_storage+72];
	add.s64 	%rd359, %rd357, %rd358;
	ld.shared.u64 	%rd360, [_ZZN3cub18CUB_300001_SM_10006detail6reduce28DeviceReduceSingleTileKernelINS2_10policy_hubIlyN4cuda3std3__44plusIlEEE10Policy1000EN6thrust24THRUST_300001_SM_1000_NS18transform_iteratorINSD_6detail14equal_to_valueIiEEPillEEPlyS9_llNS7_10__identityEEEvT0_T1_T2_T3_T4_T6_E12temp_storage+80];
	add.s64 	%rd361, %rd359, %rd360;
	ld.shared.u64 	%rd362, [_ZZN3cub18CUB_300001_SM_10006detail6reduce28DeviceReduceSingleTileKernelINS2_10policy_hubIlyN4cuda3std3__44plusIlEEE10Policy1000EN6thrust24THRUST_300001_SM_1000_NS18transform_iteratorINSD_6detail14equal_to_valueIiEEPillEEPlyS9_llNS7_10__identityEEEvT0_T1_T2_T3_T4_T6_E12temp_storage+88];
	add.s64 	%rd363, %rd361, %rd362;
	ld.shared.u64 	%rd364, [_ZZN3cub18CUB_300001_SM_10006detail6reduce28DeviceReduceSingleTileKernelINS2_10policy_hubIlyN4cuda3std3__44plusIlEEE10Policy1000EN6thrust24THRUST_300001_SM_1000_NS18transform_iteratorINSD_6detail14equal_to_valueIiEEPillEEPlyS9_llNS7_10__identityEEEvT0_T1_T2_T3_T4_T6_E12temp_storage+96];
	add.s64 	%rd365, %rd363, %rd364;
	ld.shared.u64 	%rd366, [_ZZN3cub18CUB_300001_SM_10006detail6reduce28DeviceReduceSingleTileKernelINS2_10policy_hubIlyN4cuda3std3__44plusIlEEE10Policy1000EN6thrust24THRUST_300001_SM_1000_NS18transform_iteratorINSD_6detail14equal_to_valueIiEEPillEEPlyS9_llNS7_10__identityEEEvT0_T1_T2_T3_T4_T6_E12temp_storage+104];
	add.s64 	%rd367, %rd365, %rd366;
	ld.shared.u64 	%rd368, [_ZZN3cub18CUB_300001_SM_10006detail6reduce28DeviceReduceSingleTileKernelINS2_10policy_hubIlyN4cuda3std3__44plusIlEEE10Policy1000EN6thrust24THRUST_300001_SM_1000_NS18transform_iteratorINSD_6detail14equal_to_valueIiEEPillEEPlyS9_llNS7_10__identityEEEvT0_T1_T2_T3_T4_T6_E12temp_storage+112];
	add.s64 	%rd369, %rd367, %rd368;
	ld.shared.u64 	%rd370, [_ZZN3cub18CUB_300001_SM_10006detail6reduce28DeviceReduceSingleTileKernelINS2_10policy_hubIlyN4cuda3std3__44plusIlEEE10Policy1000EN6thrust24THRUST_300001_SM_1000_NS18transform_iteratorINSD_6detail14equal_to_valueIiEEPillEEPlyS9_llNS7_10__identityEEEvT0_T1_T2_T3_T4_T6_E12temp_storage+120];
	add.s64 	%rd371, %rd369, %rd370;
	ld.shared.u64 	%rd372, [_ZZN3cub18CUB_300001_SM_10006detail6reduce28DeviceReduceSingleTileKernelINS2_10policy_hubIlyN4cuda3std3__44plusIlEEE10Policy1000EN6thrust24THRUST_300001_SM_1000_NS18transform_iteratorINSD_6detail14equal_to_valueIiEEPillEEPlyS9_llNS7_10__identityEEEvT0_T1_T2_T3_T4_T6_E12temp_storage+128];
	add.s64 	%rd373, %rd371, %rd372;
	ld.shared.u64 	%rd374, [_ZZN3cub18CUB_300001_SM_10006detail6reduce28DeviceReduceSingleTileKernelINS2_10policy_hubIlyN4cuda3std3__44plusIlEEE10Policy1000EN6thrust24THRUST_300001_SM_1000_NS18transform_iteratorINSD_6detail14equal_to_valueIiEEPillEEPlyS9_llNS7_10__identityEEEvT0_T1_T2_T3_T4_T6_E12temp_storage+136];
	add.s64 	%rd402, %rd373, %rd374;
	bra.uni 	$L__BB40_49;
$L__BB40_24:
	// begin inline asm
	mov.u32 %r192, %laneid;
	// end inline asm
	and.b32  	%r243, %r3, 992;
	add.s32 	%r244, %r243, 32;
	setp.gt.u32 	%p108, %r244, %r2;
	not.b32 	%r245, %r243;
	add.s32 	%r246, %r2, %r245;
	selp.b32 	%r241, %r246, 31, %p108;
	mov.b64 	{%r194, %r199}, %rd386;
	mov.b32 	%r200, 1;
	mov.b32 	%r242, -1;
	// begin inline asm
	shfl.sync.down.b32 %r193, %r194, %r200, %r241, %r242;
	// end inline asm
	// begin inline asm
	shfl.sync.down.b32 %r198, %r199, %r200, %r241, %r242;
	// end inline asm
	mov.b64 	%rd274, {%r193, %r198};
	setp.lt.s32 	%p109, %r192, %r241;
	selp.b64 	%rd275, %rd274, 0, %p109;
	add.s64 	%rd276, %rd275, %rd386;
	mov.b64 	{%r204, %r209}, %rd276;
	mov.b32 	%r210, 2;
	// begin inline asm
	shfl.sync.down.b32 %r203, %r204, %r210, %r241, %r242;
	// end inline asm
	// begin inline asm
	shfl.sync.down.b32 %r208, %r209, %r210, %r241, %r242;
	// end inline asm
	mov.b64 	%rd277, {%r203, %r208};
	add.s32 	%r247, %r192, 2;
	setp.gt.s32 	%p110, %r247, %r241;
	selp.b64 	%rd278, 0, %rd277, %p110;
	add.s64 	%rd279, %rd278, %rd276;
	mov.b64 	{%r214, %r219}, %rd279;
	mov.b32 	%r220, 4;
	// begin inline asm
	shfl.sync.down.b32 %r213, %r214, %r220, %r241, %r242;
	// end inline asm
	// begin inline asm
	shfl.sync.down.b32 %r218, %r219, %r220, %r241, %r242;
	// end inline asm
	mov.b64 	%rd280, {%r213, %r218};
	add.s32 	%r248, %r192, 4;
	setp.gt.s32 	%p111, %r248, %r241;
	selp.b64 	%rd281, 0, %rd280, %p111;
	add.s64 	%rd282, %rd281, %rd279;
	mov.b64 	{%r224, %r229}, %rd282;
	mov.b32 	%r230, 8;
	// begin inline asm
	shfl.sync.down.b32 %r223, %r224, %r230, %r241, %r242;
	// end inline asm
	// begin inline asm
	shfl.sync.down.b32 %r228, %r229, %r230, %r241, %r242;
	// end inline asm
	mov.b64 	%rd283, {%r223, %r228};
	add.s32 	%r249, %r192, 8;
	setp.gt.s32 	%p112, %r249, %r241;
	selp.b64 	%rd284, 0, %rd283, %p112;
	add.s64 	%rd285, %rd284, %rd282;
	mov.b64 	{%r234, %r239}, %rd285;
	mov.b32 	%r240, 16;
	// begin inline asm
	shfl.sync.down.b32 %r233, %r234, %r240, %r241, %r242;
	// end inline asm
	// begin inline asm
	shfl.sync.down.b32 %r238, %r239, %r240, %r241, %r242;
	// end inline asm
	mov.b64 	%rd286, {%r233, %r238};
	add.s32 	%r250, %r192, 16;
	setp.gt.s32 	%p113, %r250, %r241;
	selp.b64 	%rd287, 0, %rd286, %p113;
	add.s64 	%rd402, %rd287, %rd285;
	setp.ne.s32 	%p114, %r192, 0;
	@%p114 bra 	$L__BB40_26;
	shr.u32 	%r251, %r3, 2;
	and.b32  	%r252, %r251, 248;
	mov.u32 	%r253, _ZZN3cub18CUB_300001_SM_10006detail6reduce28DeviceReduceSingleTileKernelINS2_10policy_hubIlyN4cuda3std3__44plusIlEEE10Policy1000EN6thrust24THRUST_300001_SM_1000_NS18transform_iteratorINSD_6detail14equal_to_valueIiEEPillEEPlyS9_llNS7_10__identityEEEvT0_T1_T2_T3_T4_T6_E12temp_storage;
	add.s32 	%r254, %r253, %r252;
	st.shared.u64 	[%r254+16], %rd402;
$L__BB40_26:
	bar.sync 	0;
	setp.ne.s32 	%p115, %r3, 0;
	@%p115 bra 	$L__BB40_49;
	setp.gt.u64 	%p116, %rd58, 32;
	ld.shared.u64 	%rd288, [_ZZN3cub18CUB_300001_SM_10006detail6reduce28DeviceReduceSingleTileKernelINS2_10policy_hubIlyN4cuda3std3__44plusIlEEE10Policy1000EN6thrust24THRUST_300001_SM_1000_NS18transform_iteratorINSD_6detail14equal_to_valueIiEEPillEEPlyS9_llNS7_10__identityEEEvT0_T1_T2_T3_T4_T6_E12temp_storage+24];
	selp.b64 	%rd289, %rd288, 0, %p116;
	add.s64 	%rd290, %rd289, %rd402;
	setp.gt.u64 	%p117, %rd58, 64;
	ld.shared.u64 	%rd291, [_ZZN3cub18CUB_300001_SM_10006detail6reduce28DeviceReduceSingleTileKernelINS2_10policy_hubIlyN4cuda3std3__44plusIlEEE10Policy1000EN6thrust24THRUST_300001_SM_1000_NS18transform_iteratorINSD_6detail14equal_to_valueIiEEPillEEPlyS9_llNS7_10__identityEEEvT0_T1_T2_T3_T4_T6_E12temp_storage+32];
	selp.b64 	%rd292, %rd291, 0, %p117;
	add.s64 	%rd293, %rd290, %rd292;
	setp.gt.u64 	%p118, %rd58, 96;
	ld.shared.u64 	%rd294, [_ZZN3cub18CUB_300001_SM_10006detail6reduce28DeviceReduceSingleTileKernelINS2_10policy_hubIlyN4cuda3std3__44plusIlEEE10Policy1000EN6thrust24THRUST_300001_SM_1000_NS18transform_iteratorINSD_6detail14equal_to_valueIiEEPillEEPlyS9_llNS7_10__identityEEEvT0_T1_T2_T3_T4_T6_E12temp_storage+40];
	selp.b64 	%rd295, %rd294, 0, %p118;
	add.s64 	%rd296, %rd293, %rd295;
	setp.gt.u64 	%p119, %rd58, 128;
	ld.shared.u64 	%rd297, [_ZZN3cub18CUB_300001_SM_10006detail6reduce28DeviceReduceSingleTileKernelINS2_10policy_hubIlyN4cuda3std3__44plusIlEEE10Policy1000EN6thrust24THRUST_300001_SM_1000_NS18transform_iteratorINSD_6detail14equal_to_valueIiEEPillEEPlyS9_llNS7_10__identityEEEvT0_T1_T2_T3_T4_T6_E12temp_storage+48];
	selp.b64 	%rd298, %rd297, 0, %p119;
	add.s64 	%rd299, %rd296, %rd298;
	setp.gt.u64 	%p120, %rd58, 160;
	ld.shared.u64 	%rd300, [_ZZN3cub18CUB_300001_SM_10006detail6reduce28DeviceReduceSingleTileKernelINS2_10policy_hubIlyN4cuda3std3__44plusIlEEE10Policy1000EN6thrust24THRUST_300001_SM_1000_NS18transform_iteratorINSD_6detail14equal_to_valueIiEEPillEEPlyS9_llNS7_10__identityEEEvT0_T1_T2_T3_T4_T6_E12temp_storage+56];
	selp.b64 	%rd301, %rd300, 0, %p120;
	add.s64 	%rd302, %rd299, %rd301;
	setp.gt.u64 	%p121, %rd58, 192;
	ld.shared.u64 	%rd303, [_ZZN3cub18CUB_300001_SM_10006detail6reduce28DeviceReduceSingleTileKernelINS2_10policy_hubIlyN4cuda3std3__44plusIlEEE10Policy1000EN6thrust24THRUST_300001_SM_1000_NS18transform_iteratorINSD_6detail14equal_to_valueIiEEPillEEPlyS9_llNS7_10__identityEEEvT0_T1_T2_T3_T4_T6_E12temp_storage+64];
	selp.b64 	%rd304, %rd303, 0, %p121;
	add.s64 	%rd305, %rd302, %rd304;
	setp.gt.u64 	%p122, %rd58, 224;
	ld.shared.u64 	%rd306, [_ZZN3cub18CUB_300001_SM_10006detail6reduce28DeviceReduceSingleTileKernelINS2_10policy_hubIlyN4cuda3std3__44plusIlEEE10Policy1000EN6thrust24THRUST_300001_SM_1000_NS18transform_iteratorINSD_6detail14equal_to_valueIiEEPillEEPlyS9_llNS7_10__identityEEEvT0_T1_T2_T3_T4_T6_E12temp_storage+72];
	selp.b64 	%rd307, %rd306, 0, %p122;
	add.s64 	%rd308, %rd305, %rd307;
	setp.gt.u64 	%p123, %rd58, 256;
	ld.shared.u64 	%rd309, [_ZZN3cub18CUB_300001_SM_10006detail6reduce28DeviceReduceSingleTileKernelINS2_10policy_hubIlyN4cuda3std3__44plusIlEEE10Policy1000EN6thrust24THRUST_300001_SM_1000_NS18transform_iteratorINSD_6detail14equal_to_valueIiEEPillEEPlyS9_llNS7_10__identityEEEvT0_T1_T2_T3_T4_T6_E12temp_storage+80];
	selp.b64 	%rd310, %rd309, 0, %p123;
	add.s64 	%rd311, %rd308, %rd310;
	setp.gt.u64 	%p124, %rd58, 288;
	ld.shared.u64 	%rd312, [_ZZN3cub18CUB_300001_SM_10006detail6reduce28DeviceReduceSingleTileKernelINS2_10policy_hubIlyN4cuda3std3__44plusIlEEE10Policy1000EN6thrust24THRUST_300001_SM_1000_NS18transform_iteratorINSD_6detail14equal_to_valueIiEEPillEEPlyS9_llNS7_10__identityEEEvT0_T1_T2_T3_T4_T6_E12temp_storage+88];
	selp.b64 	%rd313, %rd312, 0, %p124;
	add.s64 	%rd314, %rd311, %rd313;
	setp.gt.u64 	%p125, %rd58, 320;
	ld.shared.u64 	%rd315, [_ZZN3cub18CUB_300001_SM_10006detail6reduce28DeviceReduceSingleTileKernelINS2_10policy_hubIlyN4cuda3std3__44plusIlEEE10Policy1000EN6thrust24THRUST_300001_SM_1000_NS18transform_iteratorINSD_6detail14equal_to_valueIiEEPillEEPlyS9_llNS7_10__identityEEEvT0_T1_T2_T3_T4_T6_E12temp_storage+96];
	selp.b64 	%rd316, %rd315, 0, %p125;
	add.s64 	%rd317, %rd314, %rd316;
	setp.gt.u64 	%p126, %rd58, 352;
	ld.shared.u64 	%rd318, [_ZZN3cub18CUB_300001_SM_10006detail6reduce28DeviceReduceSingleTileKernelINS2_10policy_hubIlyN4cuda3std3__44plusIlEEE10Policy1000EN6thrust24THRUST_300001_SM_1000_NS18transform_iteratorINSD_6detail14equal_to_valueIiEEPillEEPlyS9_llNS7_10__identityEEEvT0_T1_T2_T3_T4_T6_E12temp_storage+104];
	selp.b64 	%rd319, %rd318, 0, %p126;
	add.s64 	%rd320, %rd317, %rd319;
	setp.gt.u64 	%p127, %rd58, 384;
	ld.shared.u64 	%rd321, [_ZZN3cub18CUB_300001_SM_10006detail6reduce28DeviceReduceSingleTileKernelINS2_10policy_hubIlyN4cuda3std3__44plusIlEEE10Policy1000EN6thrust24THRUST_300001_SM_1000_NS18transform_iteratorINSD_6detail14equal_to_valueIiEEPillEEPlyS9_llNS7_10__identityEEEvT0_T1_T2_T3_T4_T6_E12temp_storage+112];
	selp.b64 	%rd322, %rd321, 0, %p127;
	add.s64 	%rd323, %rd320, %rd322;
	setp.gt.u64 	%p128, %rd58, 416;
	ld.shared.u64 	%rd324, [_ZZN3cub18CUB_300001_SM_10006detail6reduce28DeviceReduceSingleTileKernelINS2_10policy_hubIlyN4cuda3std3__44plusIlEEE10Policy1000EN6thrust24THRUST_300001_SM_1000_NS18transform_iteratorINSD_6detail14equal_to_valueIiEEPillEEPlyS9_llNS7_10__identityEEEvT0_T1_T2_T3_T4_T6_E12temp_storage+120];
	selp.b64 	%rd325, %rd324, 0, %p128;
	add.s64 	%rd326, %rd323, %rd325;
	setp.gt.u64 	%p129, %rd58, 448;
	ld.shared.u64 	%rd327, [_ZZN3cub18CUB_300001_SM_10006detail6reduce28DeviceReduceSingleTileKernelINS2_10policy_hubIlyN4cuda3std3__44plusIlEEE10Policy1000EN6thrust24THRUST_300001_SM_1000_NS18transform_iteratorINSD_6detail14equal_to_valueIiEEPillEEPlyS9_llNS7_10__identityEEEvT0_T1_T2_T3_T4_T6_E12temp_storage+128];
	selp.b64 	%rd328, %rd327, 0, %p129;
	add.s64 	%rd329, %rd326, %rd328;
	setp.gt.u64 	%p130, %rd58, 480;
	ld.shared.u64 	%rd330, [_ZZN3cub18CUB_300001_SM_10006detail6reduce28DeviceReduceSingleTileKernelINS2_10policy_hubIlyN4cuda3std3__44plusIlEEE10Policy1000EN6thrust24THRUST_300001_SM_1000_NS18transform_iteratorINSD_6detail14equal_to_valueIiEEPillEEPlyS9_llNS7_10__identityEEEvT0_T1_T2_T3_T4_T6_E12temp_storage+136];
	selp.b64 	%rd331, %rd330, 0, %p130;
	add.s64 	%rd402, %rd329, %rd331;
	bra.uni 	$L__BB40_49;
$L__BB40_28:
	mov.u32 	%r25, %tid.x;
	cvt.u64.u32 	%rd25, %r25;
	mul.wide.u32 	%rd62, %r25, 4;
	add.s64 	%rd26, %rd2, %rd62;
	ld.global.u32 	%r49, [%rd26];
	setp.eq.s32 	%p3, %r49, %r43;
	selp.u64 	%rd63, 1, 0, %p3;
	ld.global.u32 	%r50, [%rd26+2048];
	setp.eq.s32 	%p4, %r50, %r43;
	selp.u64 	%rd64, 1, 0, %p4;
	ld.global.u32 	%r51, [%rd26+4096];
	setp.eq.s32 	%p5, %r51, %r43;
	selp.u64 	%rd65, 1, 0, %p5;
	ld.global.u32 	%r52, [%rd26+6144];
	setp.eq.s32 	%p6, %r52, %r43;
	selp.u64 	%rd66, 1, 0, %p6;
	ld.global.u32 	%r53, [%rd26+8192];
	setp.eq.s32 	%p7, %r53, %r43;
	selp.u64 	%rd67, 1, 0, %p7;
	ld.global.u32 	%r54, [%rd26+10240];
	setp.eq.s32 	%p8, %r54, %r43;
	selp.u64 	%rd68, 1, 0, %p8;
	ld.global.u32 	%r55, [%rd26+12288];
	setp.eq.s32 	%p9, %r55, %r43;
	selp.u64 	%rd69, 1, 0, %p9;
	add.s64 	%rd70, %rd64, %rd63;
	add.s64 	%rd71, %rd70, %rd65;
	add.s64 	%rd72, %rd71, %rd66;
	add.s64 	%rd73, %rd72, %rd67;
	add.s64 	%rd74, %rd73, %rd68;
	add.s64 	%rd401, %rd74, %rd69;
	add.s64 	%rd28, %rd58, -3584;
	setp.lt.u64 	%p10, %rd28, 3584;
	mov.b64 	%rd390, 3584;
	@%p10 bra 	$L__BB40_32;
	mov.b64 	%rd390, 3584;
$L__BB40_30:
	shl.b64 	%rd76, %rd390, 2;
	add.s64 	%rd77, %rd26, %rd76;
	ld.global.u32 	%r56, [%rd77];
	setp.eq.s32 	%p11, %r56, %r43;
	selp.u64 	%rd78, 1, 0, %p11;
	ld.global.u32 	%r57, [%rd77+2048];
	setp.eq.s32 	%p12, %r57, %r43;
	selp.u64 	%rd79, 1, 0, %p12;
	ld.global.u32 	%r58, [%rd77+4096];
	setp.eq.s32 	%p13, %r58, %r43;
	selp.u64 	%rd80, 1, 0, %p13;
	ld.global.u32 	%r59, [%rd77+6144];
	setp.eq.s32 	%p14, %r59, %r43;
	selp.u64 	%rd81, 1, 0, %p14;
	ld.global.u32 	%r60, [%rd77+8192];
	setp.eq.s32 	%p15, %r60, %r43;
	selp.u64 	%rd82, 1, 0, %p15;
	ld.global.u32 	%r61, [%rd77+10240];
	setp.eq.s32 	%p16, %r61, %r43;
	selp.u64 	%rd83, 1, 0, %p16;
	ld.global.u32 	%r62, [%rd77+12288];
	setp.eq.s32 	%p17, %r62, %r43;
	selp.u64 	%rd84, 1, 0, %p17;
	add.s64 	%rd85, %rd401, %rd78;
	add.s64 	%rd86, %rd85, %rd79;
	add.s64 	%rd87, %rd86, %rd80;
	add.s64 	%rd88, %rd87, %rd81;
	add.s64 	%rd89, %rd88, %rd82;
	add.s64 	%rd90, %rd89, %rd83;
	add.s64 	%rd401, %rd90, %rd84;
	sub.s64 	%rd91, %rd58, %rd390;
	setp.lt.u64 	%p18, %rd91, 3584;
	@%p18 bra 	$L__BB40_45;
	add.s64 	%rd390, %rd390, 3584;
	setp.le.u64 	%p19, %rd390, %rd28;
	@%p19 bra 	$L__BB40_30;
$L__BB40_32:
	setp.le.u64 	%p20, %rd58, %rd390;
	cvt.u32.u64 	%r63, %rd390;
	cvt.u32.u64 	%r64, %rd58;
	sub.s32 	%r65, %r64, %r63;
	setp.ge.s32 	%p21, %r25, %r65;
	or.pred  	%p22, %p20, %p21;
	@%p22 bra 	$L__BB40_45;
	not.b32 	%r68, %r25;
	add.s32 	%r69, %r68, %r64;
	sub.s32 	%r71, %r69, %r63;
	shr.u32 	%r72, %r71, 9;
	add.s32 	%r26, %r72, 1;
	and.b32  	%r27, %r26, 15;
	setp.lt.u32 	%p23, %r71, 7680;
	mov.u32 	%r322, %r25;
	@%p23 bra 	$L__BB40_36;
	and.b32  	%r73, %r26, 16777200;
	neg.s32 	%r320, %r73;
	add.s64 	%rd93, %rd390, %rd25;
	shl.b64 	%rd94, %rd93, 2;
	add.s64 	%rd95, %rd94, %rd2;
	add.s64 	%rd391, %rd95, 16384;
	mov.u32 	%r322, %r25;
$L__BB40_35:
	.pragma "nounroll";
	ld.global.u32 	%r74, [%rd391+-16384];
	setp.eq.s32 	%p24, %r74, %r43;
	selp.u64 	%rd96, 1, 0, %p24;
	add.s64 	%rd97, %rd401, %rd96;
	ld.global.u32 	%r75, [%rd391+-14336];
	setp.eq.s32 	%p25, %r75, %r43;
	selp.u64 	%rd98, 1, 0, %p25;
	add.s64 	%rd99, %rd97, %rd98;
	ld.global.u32 	%r76, [%rd391+-12288];
	setp.eq.s32 	%p26, %r76, %r43;
	selp.u64 	%rd100, 1, 0, %p26;
	add.s64 	%rd101, %rd99, %rd100;
	ld.global.u32 	%r77, [%rd391+-10240];
	setp.eq.s32 	%p27, %r77, %r43;
	selp.u64 	%rd102, 1, 0, %p27;
	add.s64 	%rd103, %rd101, %rd102;
	ld.global.u32 	%r78, [%rd391+-8192];
	setp.eq.s32 	%p28, %r78, %r43;
	selp.u64 	%rd104, 1, 0, %p28;
	add.s64 	%rd105, %rd103, %rd104;
	ld.global.u32 	%r79, [%rd391+-6144];
	setp.eq.s32 	%p29, %r79, %r43;
	selp.u64 	%rd106, 1, 0, %p29;
	add.s64 	%rd107, %rd105, %rd106;
	ld.global.u32 	%r80, [%rd391+-4096];
	setp.eq.s32 	%p30, %r80, %r43;
	selp.u64 	%rd108, 1, 0, %p30;
	add.s64 	%rd109, %rd107, %rd108;
	ld.global.u32 	%r81, [%rd391+-2048];
	setp.eq.s32 	%p31, %r81, %r43;
	selp.u64 	%rd110, 1, 0, %p31;
	add.s64 	%rd111, %rd109, %rd110;
	ld.global.u32 	%r82, [%rd391];
	setp.eq.s32 	%p32, %r82, %r43;
	selp.u64 	%rd112, 1, 0, %p32;
	add.s64 	%rd113, %rd111, %rd112;
	ld.global.u32 	%r83, [%rd391+2048];
	setp.eq.s32 	%p33, %r83, %r43;
	selp.u64 	%rd114, 1, 0, %p33;
	add.s64 	%rd115, %rd113, %rd114;
	ld.global.u32 	%r84, [%rd391+4096];
	setp.eq.s32 	%p34, %r84, %r43;
	selp.u64 	%rd116, 1, 0, %p34;
	add.s64 	%rd117, %rd115, %rd116;
	ld.global.u32 	%r85, [%rd391+6144];
	setp.eq.s32 	%p35, %r85, %r43;
	selp.u64 	%rd118, 1, 0, %p35;
	add.s64 	%rd119, %rd117, %rd118;
	ld.global.u32 	%r86, [%rd391+8192];
	setp.eq.s32 	%p36, %r86, %r43;
	selp.u64 	%rd120, 1, 0, %p36;
	add.s64 	%rd121, %rd119, %rd120;
	ld.global.u32 	%r87, [%rd391+10240];
	setp.eq.s32 	%p37, %r87, %r43;
	selp.u64 	%rd122, 1, 0, %p37;
	add.s64 	%rd123, %rd121, %rd122;
	ld.global.u32 	%r88, [%rd391+12288];
	setp.eq.s32 	%p38, %r88, %r43;
	selp.u64 	%rd124, 1, 0, %p38;
	add.s64 	%rd125, %rd123, %rd124;
	ld.global.u32 	%r89, [%rd391+14336];
	setp.eq.s32 	%p39, %r89, %r43;
	selp.u64 	%rd126, 1, 0, %p39;
	add.s64 	%rd401, %rd125, %rd126;
	add.s32 	%r322, %r322, 8192;
	add.s32 	%r320, %r320, 16;
	add.s64 	%rd391, %rd391, 32768;
	setp.ne.s32 	%p40, %r320, 0;
	@%p40 bra 	$L__BB40_35;
$L__BB40_36:
	setp.eq.s32 	%p41, %r27, 0;
	@%p41 bra 	$L__BB40_45;
	and.b32  	%r34, %r26, 7;
	setp.lt.u32 	%p42, %r27, 8;
	@%p42 bra 	$L__BB40_39;
	cvt.u64.u32 	%rd128, %r322;
	add.s64 	%rd129, %rd390, %rd128;
	shl.b64 	%rd130, %rd129, 2;
	add.s64 	%rd131, %rd2, %rd130;
	ld.global.u32 	%r90, [%rd131];
	setp.eq.s32 	%p43, %r90, %r43;
	selp.u64 	%rd132, 1, 0, %p43;
	add.s64 	%rd133, %rd401, %rd132;
	ld.global.u32 	%r91, [%rd131+2048];
	setp.eq.s32 	%p44, %r91, %r43;
	selp.u64 	%rd134, 1, 0, %p44;
	add.s64 	%rd135, %rd133, %rd134;
	ld.global.u32 	%r92, [%rd131+4096];
	setp.eq.s32 	%p45, %r92, %r43;
	selp.u64 	%rd136, 1, 0, %p45;
	add.s64 	%rd137, %rd135, %rd136;
	ld.global.u32 	%r93, [%rd131+6144];
	setp.eq.s32 	%p46, %r93, %r43;
	selp.u64 	%rd138, 1, 0, %p46;
	add.s64 	%rd139, %rd137, %rd138;
	ld.global.u32 	%r94, [%rd131+8192];
	setp.eq.s32 	%p47, %r94, %r43;
	selp.u64 	%rd140, 1, 0, %p47;
	add.s64 	%rd141, %rd139, %rd140;
	ld.global.u32 	%r95, [%rd131+10240];
	setp.eq.s32 	%p48, %r95, %r43;
	selp.u64 	%rd142, 1, 0, %p48;
	add.s64 	%rd143, %rd141, %rd142;
	ld.global.u32 	%r96, [%rd131+12288];
	setp.eq.s32 	%p49, %r96, %r43;
	selp.u64 	%rd144, 1, 0, %p49;
	add.s64 	%rd145, %rd143, %rd144;
	ld.global.u32 	%r97, [%rd131+14336];
	setp.eq.s32 	%p50, %r97, %r43;
	selp.u64 	%rd146, 1, 0, %p50;
	add.s64 	%rd401, %rd145, %rd146;
	add.s32 	%r322, %r322, 4096;
$L__BB40_39:
	setp.eq.s32 	%p51, %r34, 0;
	@%p51 bra 	$L__BB40_45;
	and.b32  	%r37, %r26, 3;
	setp.lt.u32 	%p52, %r34, 4;
	@%p52 bra 	$L__BB40_42;
	cvt.u64.u32 	%rd148, %r322;
	add.s64 	%rd149, %rd390, %rd148;
	shl.b64 	%rd150, %rd149, 2;
	add.s64 	%rd151, %rd2, %rd150;
	ld.global.u32 	%r98, [%rd151];
	setp.eq.s32 	%p53, %r98, %r43;
	selp.u64 	%rd152, 1, 0, %p53;
	add.s64 	%rd153, %rd401, %rd152;
	ld.global.u32 	%r99, [%rd151+2048];
	setp.eq.s32 	%p54, %r99, %r43;
	selp.u64 	%rd154, 1, 0, %p54;
	add.s64 	%rd155, %rd153, %rd154;
	ld.global.u32 	%r100, [%rd151+4096];
	setp.eq.s32 	%p55, %r100, %r43;
	selp.u64 	%rd156, 1, 0, %p55;
	add.s64 	%rd157, %rd155, %rd156;
	ld.global.u32 	%r101, [%rd151+6144];
	setp.eq.s32 	%p56, %r101, %r43;
	selp.u64 	%rd158, 1, 0, %p56;
	add.s64 	%rd401, %rd157, %rd158;
	add.s32 	%r322, %r322, 2048;
$L__BB40_42:
	setp.eq.s32 	%p57, %r37, 0;
	@%p57 bra 	$L__BB40_45;
	cvt.u64.u32 	%rd159, %r322;
	add.s64 	%rd160, %rd390, %rd159;
	shl.b64 	%rd161, %rd160, 2;
	add.s64 	%rd399, %rd2, %rd161;
	neg.s32 	%r325, %r37;
$L__BB40_44:
	.pragma "nounroll";
	ld.global.u32 	%r102, [%rd399];
	setp.eq.s32 	%p58, %r102, %r43;
	selp.u64 	%rd162, 1, 0, %p58;
	add.s64 	%rd401, %rd401, %rd162;
	add.s64 	%rd399, %rd399, 2048;
	add.s32 	%r325, %r325, 1;
	setp.ne.s32 	%p59, %r325, 0;
	@%p59 bra 	$L__BB40_44;
$L__BB40_45:
	// begin inline asm
	mov.u32 %r103, %laneid;
	// end inline asm
	mov.b64 	{%r105, %r110}, %rd401;
	mov.b32 	%r111, 1;
	mov.b32 	%r152, 31;
	mov.b32 	%r153, -1;
	// begin inline asm
	shfl.sync.down.b32 %r104, %r105, %r111, %r152, %r153;
	// end inline asm
	// begin inline asm
	shfl.sync.down.b32 %r109, %r110, %r111, %r152, %r153;
	// end inline asm
	mov.b64 	%rd163, {%r104, %r109};
	setp.gt.s32 	%p60, %r103, 30;
	selp.b64 	%rd164, 0, %rd163, %p60;
	add.s64 	%rd165, %rd164, %rd401;
	mov.b64 	{%r115, %r120}, %rd165;
	mov.b32 	%r121, 2;
	// begin inline asm
	shfl.sync.down.b32 %r114, %r115, %r121, %r152, %r153;
	// end inline asm
	// begin inline asm
	shfl.sync.down.b32 %r119, %r120, %r121, %r152, %r153;
	// end inline asm
	mov.b64 	%rd166, {%r114, %r119};
	setp.gt.s32 	%p61, %r103, 29;
	selp.b64 	%rd167, 0, %rd166, %p61;
	add.s64 	%rd168, %rd167, %rd165;
	mov.b64 	{%r125, %r130}, %rd168;
	mov.b32 	%r131, 4;
	// begin inline asm
	shfl.sync.down.b32 %r124, %r125, %r131, %r152, %r153;
	// end inline asm
	// begin inline asm
	shfl.sync.down.b32 %r129, %r130, %r131, %r152, %r153;
	// end inline asm
	mov.b64 	%rd169, {%r124, %r129};
	setp.gt.s32 	%p62, %r103, 27;
	selp.b64 	%rd170, 0, %rd169, %p62;
	add.s64 	%rd171, %rd170, %rd168;
	mov.b64 	{%r135, %r140}, %rd171;
	mov.b32 	%r141, 8;
	// begin inline asm
	shfl.sync.down.b32 %r134, %r135, %r141, %r152, %r153;
	// end inline asm
	// begin inline asm
	shfl.sync.down.b32 %r139, %r140, %r141, %r152, %r153;
	// end inline asm
	mov.b64 	%rd172, {%r134, %r139};
	setp.gt.s32 	%p63, %r103, 23;
	selp.b64 	%rd173, 0, %rd172, %p63;
	add.s64 	%rd174, %rd173, %rd171;
	mov.b64 	{%r145, %r150}, %rd174;
	mov.b32 	%r151, 16;
	// begin inline asm
	shfl.sync.down.b32 %r144, %r145, %r151, %r152, %r153;
	// end inline asm
	// begin inline asm
	shfl.sync.down.b32 %r149, %r150, %r151, %r152, %r153;
	// end inline asm
	mov.b64 	%rd175, {%r144, %r149};
	setp.gt.s32 	%p64, %r103, 15;
	selp.b64 	%rd176, 0, %rd175, %p64;
	add.s64 	%rd402, %rd176, %rd174;
	setp.ne.s32 	%p65, %r103, 0;
	@%p65 bra 	$L__BB40_47;
	shr.u32 	%r154, %r25, 2;
	and.b32  	%r155, %r154, 248;
	mov.u32 	%r156, _ZZN3cub18CUB_300001_SM_10006detail6reduce28DeviceReduceSingleTileKernelINS2_10policy_hubIlyN4cuda3std3__44plusIlEEE10Policy1000EN6thrust24THRUST_300001_SM_1000_NS18transform_iteratorINSD_6detail14equal_to_valueIiEEPillEEPlyS9_llNS7_10__identityEEEvT0_T1_T2_T3_T4_T6_E12temp_storage;
	add.s32 	%r157, %r156, %r155;
	st.shared.u64 	[%r157+16], %rd402;
$L__BB40_47:
	bar.sync 	0;
	setp.ne.s32 	%p66, %r25, 0;
	@%p66 bra 	$L__BB40_49;
	ld.shared.u64 	%rd177, [_ZZN3cub18CUB_300001_SM_10006detail6reduce28DeviceReduceSingleTileKernelINS2_10policy_hubIlyN4cuda3std3__44plusIlEEE10Policy1000EN6thrust24THRUST_300001_SM_1000_NS18transform_iteratorINSD_6detail14equal_to_valueIiEEPillEEPlyS9_llNS7_10__identityEEEvT0_T1_T2_T3_T4_T6_E12temp_storage+24];
	add.s64 	%rd178, %rd177, %rd402;
	ld.shared.u64 	%rd179, [_ZZN3cub18CUB_300001_SM_10006detail6reduce28DeviceReduceSingleTileKernelINS2_10policy_hubIlyN4cuda3std3__44plusIlEEE10Policy1000EN6thrust24THRUST_300001_SM_1000_NS18transform_iteratorINSD_6detail14equal_to_valueIiEEPillEEPlyS9_llNS7_10__identityEEEvT0_T1_T2_T3_T4_T6_E12temp_storage+32];
	add.s64 	%rd180, %rd178, %rd179;
	ld.shared.u64 	%rd181, [_ZZN3cub18CUB_300001_SM_10006detail6reduce28DeviceReduceSingleTileKernelINS2_10policy_hubIlyN4cuda3std3__44plusIlEEE10Policy1000EN6thrust24THRUST_300001_SM_1000_NS18transform_iteratorINSD_6detail14equal_to_valueIiEEPillEEPlyS9_llNS7_10__identityEEEvT0_T1_T2_T3_T4_T6_E12temp_storage+40];
	add.s64 	%rd182, %rd180, %rd181;
	ld.shared.u64 	%rd183, [_ZZN3cub18CUB_300001_SM_10006detail6reduce28DeviceReduceSingleTileKernelINS2_10policy_hubIlyN4cuda3std3__44plusIlEEE10Policy1000EN6thrust24THRUST_300001_SM_1000_NS18transform_iteratorINSD_6detail14equal_to_valueIiEEPillEEPlyS9_llNS7_10__identityEEEvT0_T1_T2_T3_T4_T6_E12temp_storage+48];
	add.s64 	%rd184, %rd182, %rd183;
	ld.shared.u64 	%rd185, [_ZZN3cub18CUB_300001_SM_10006detail6reduce28DeviceReduceSingleTileKernelINS2_10policy_hubIlyN4cuda3std3__44plusIlEEE10Policy1000EN6thrust24THRUST_300001_SM_1000_NS18transform_iteratorINSD_6detail14equal_to_valueIiEEPillEEPlyS9_llNS7_10__identityEEEvT0_T1_T2_T3_T4_T6_E12temp_storage+56];
	add.s64 	%rd186, %rd184, %rd185;
	ld.shared.u64 	%rd187, [_ZZN3cub18CUB_300001_SM_10006detail6reduce28DeviceReduceSingleTileKernelINS2_10policy_hubIlyN4cuda3std3__44plusIlEEE10Policy1000EN6thrust24THRUST_300001_SM_1000_NS18transform_iteratorINSD_6detail14equal_to_valueIiEEPillEEPlyS9_llNS7_10__identityEEEvT0_T1_T2_T3_T4_T6_E12temp_storage+64];
	add.s64 	%rd188, %rd186, %rd187;
	ld.shared.u64 	%rd189, [_ZZN3cub18CUB_300001_SM_10006detail6reduce28DeviceReduceSingleTileKernelINS2_10policy_hubIlyN4cuda3std3__44plusIlEEE10Policy1000EN6thrust24THRUST_300001_SM_1000_NS18transform_iteratorINSD_6detail14equal_to_valueIiEEPillEEPlyS9_llNS7_10__identityEEEvT0_T1_T2_T3_T4_T6_E12temp_storage+72];
	add.s64 	%rd190, %rd188, %rd189;
	ld.shared.u64 	%rd191, [_ZZN3cub18CUB_300001_SM_10006detail6reduce28DeviceReduceSingleTileKernelINS2_10policy_hubIlyN4cuda3std3__44plusIlEEE10Policy1000EN6thrust24THRUST_300001_SM_1000_NS18transform_iteratorINSD_6detail14equal_to_valueIiEEPillEEPlyS9_llNS7_10__identityEEEvT0_T1_T2_T3_T4_T6_E12temp_storage+80];
	add.s64 	%rd192, %rd190, %rd191;
	ld.shared.u64 	%rd193, [_ZZN3cub18CUB_300001_SM_10006detail6reduce28DeviceReduceSingleTileKernelINS2_10policy_hubIlyN4cuda3std3__44plusIlEEE10Policy1000EN6thrust24THRUST_300001_SM_1000_NS18transform_iteratorINSD_6detail14equal_to_valueIiEEPillEEPlyS9_llNS7_10__identityEEEvT0_T1_T2_T3_T4_T6_E12temp_storage+88];
	add.s64 	%rd194, %rd192, %rd193;
	ld.shared.u64 	%rd195, [_ZZN3cub18CUB_300001_SM_10006detail6reduce28DeviceReduceSingleTileKernelINS2_10policy_hubIlyN4cuda3std3__44plusIlEEE10Policy1000EN6thrust24THRUST_300001_SM_1000_NS18transform_iteratorINSD_6detail14equal_to_valueIiEEPillEEPlyS9_llNS7_10__identityEEEvT0_T1_T2_T3_T4_T6_E12temp_storage+96];
	add.s64 	%rd196, %rd194, %rd195;
	ld.shared.u64 	%rd197, [_ZZN3cub18CUB_300001_SM_10006detail6reduce28DeviceReduceSingleTileKernelINS2_10policy_hubIlyN4cuda3std3__44plusIlEEE10Policy1000EN6thrust24THRUST_300001_SM_1000_NS18transform_iteratorINSD_6detail14equal_to_valueIiEEPillEEPlyS9_llNS7_10__identityEEEvT0_T1_T2_T3_T4_T6_E12temp_storage+104];
	add.s64 	%rd198, %rd196, %rd197;
	ld.shared.u64 	%rd199, [_ZZN3cub18CUB_300001_SM_10006detail6reduce28DeviceReduceSingleTileKernelINS2_10policy_hubIlyN4cuda3std3__44plusIlEEE10Policy1000EN6thrust24THRUST_300001_SM_1000_NS18transform_iteratorINSD_6detail14equal_to_valueIiEEPillEEPlyS9_llNS7_10__identityEEEvT0_T1_T2_T3_T4_T6_E12temp_storage+112];
	add.s64 	%rd200, %rd198, %rd199;
	ld.shared.u64 	%rd201, [_ZZN3cub18CUB_300001_SM_10006detail6reduce28DeviceReduceSingleTileKernelINS2_10policy_hubIlyN4cuda3std3__44plusIlEEE10Policy1000EN6thrust24THRUST_300001_SM_1000_NS18transform_iteratorINSD_6detail14equal_to_valueIiEEPillEEPlyS9_llNS7_10__identityEEEvT0_T1_T2_T3_T4_T6_E12temp_storage+120];
	add.s64 	%rd202, %rd200, %rd201;
	ld.shared.u64 	%rd203, [_ZZN3cub18CUB_300001_SM_10006detail6reduce28DeviceReduceSingleTileKernelINS2_10policy_hubIlyN4cuda3std3__44plusIlEEE10Policy1000EN6thrust24THRUST_300001_SM_1000_NS18transform_iteratorINSD_6detail14equal_to_valueIiEEPillEEPlyS9_llNS7_10__identityEEEvT0_T1_T2_T3_T4_T6_E12temp_storage+128];
	add.s64 	%rd204, %rd202, %rd203;
	ld.shared.u64 	%rd205, [_ZZN3cub18CUB_300001_SM_10006detail6reduce28DeviceReduceSingleTileKernelINS2_10policy_hubIlyN4cuda3std3__44plusIlEEE10Policy1000EN6thrust24THRUST_300001_SM_1000_NS18transform_iteratorINSD_6detail14equal_to_valueIiEEPillEEPlyS9_llNS7_10__identityEEEvT0_T1_T2_T3_T4_T6_E12temp_storage+136];
	add.s64 	%rd402, %rd204, %rd205;
$L__BB40_49:
	mov.u32 	%r310, %tid.x;
	setp.ne.s32 	%p138, %r310, 0;
	@%p138 bra 	$L__BB40_51;
	add.s64 	%rd375, %rd402, %rd59;
	st.global.u64 	[%rd1], %rd375;
$L__BB40_51:
	ret;

}
	// .globl	_ZN3cub18CUB_300001_SM_10006detail6reduce18DeviceReduceKernelINS2_10policy_hubIlyN4cuda3std3__44plusIlEEE10Policy1000EN6thrust24THRUST_300001_SM_1000_NS18transform_iteratorINSD_6detail14equal_to_valueIiEEPillEEyS9_lNS7_10__identityEEEvT0_PT3_T1_NS0_13GridEvenShareISO_EET2_T4_
.visible .entry _ZN3cub18CUB_300001_SM_10006detail6reduce18DeviceReduceKernelINS2_10policy_hubIlyN4cuda3std3__44plusIlEEE10Policy1000EN6thrust24THRUST_300001_SM_1000_NS18transform_iteratorINSD_6detail14equal_to_valueIiEEPillEEyS9_lNS7_10__identityEEEvT0_PT3_T1_NS0_13GridEvenShareISO_EET2_T4_(
	.param .align 8 .b8 _ZN3cub18CUB_300001_SM_10006detail6reduce18DeviceReduceKernelINS2_10policy_hubIlyN4cuda3std3__44plusIlEEE10Policy1000EN6thrust24THRUST_300001_SM_1000_NS18transform_iteratorINSD_6detail14equal_to_valueIiEEPillEEyS9_lNS7_10__identityEEEvT0_PT3_T1_NS0_13GridEvenShareISO_EET2_T4__param_0[16],
	.param .u64 .ptr .align 1 _ZN3cub18CUB_300001_SM_10006detail6reduce18DeviceReduceKernelINS2_10policy_hubIlyN4cuda3std3__44plusIlEEE10Policy1000EN6thrust24THRUST_300001_SM_1000_NS18transform_iteratorINSD_6detail14equal_to_valueIiEEPillEEyS9_lNS7_10__identityEEEvT0_PT3_T1_NS0_13GridEvenShareISO_EET2_T4__param_1,
	.param .u64 _ZN3cub18CUB_300001_SM_10006detail6reduce18DeviceReduceKernelINS2_10policy_hubIlyN4cuda3std3__44plusIlEEE10Policy1000EN6thrust24THRUST_300001_SM_1000_NS18transform_iteratorINSD_6detail14equal_to_valueIiEEPillEEyS9_lNS7_10__identityEEEvT0_PT3_T1_NS0_13GridEvenShareISO_EET2_T4__param_2,
	.param .align 8 .b8 _ZN3cub18CUB_300001_SM_10006detail6reduce18DeviceReduceKernelINS2_10policy_hubIlyN4cuda3std3__44plusIlEEE10Policy1000EN6thrust24THRUST_300001_SM_1000_NS18transform_iteratorINSD_6detail14equal_to_valueIiEEPillEEyS9_lNS7_10__identityEEEvT0_PT3_T1_NS0_13GridEvenShareISO_EET2_T4__param_3[72],
	.param .align 1 .b8 _ZN3cub18CUB_300001_SM_10006detail6reduce18DeviceReduceKernelINS2_10policy_hubIlyN4cuda3std3__44plusIlEEE10Policy1000EN6thrust24THRUST_300001_SM_1000_NS18transform_iteratorINSD_6detail14equal_to_valueIiEEPillEEyS9_lNS7_10__identityEEEvT0_PT3_T1_NS0_13GridEvenShareISO_EET2_T4__param_4[1],
	.param .align 1 .b8 _ZN3cub18CUB_300001_SM_10006detail6reduce18DeviceReduceKernelINS2_10policy_hubIlyN4cuda3std3__44plusIlEEE10Policy1000EN6thrust24THRUST_300001_SM_1000_NS18transform_iteratorINSD_6detail14equal_to_valueIiEEPillEEyS9_lNS7_10__identityEEEvT0_PT3_T1_NS0_13GridEvenShareISO_EET2_T4__param_5[1]
)
.maxntid 512
{
	.reg .pred 	%p<138>;
	.reg .b16 	%rs<4>;
	.reg .b32 	%r<354>;
	.reg .b64 	%rd<420>;
	// demoted variable
	.shared .align 8 .b8 _ZZN3cub18CUB_300001_SM_10006detail6reduce18DeviceReduceKernelINS2_10policy_hubIlyN4cuda3std3__44plusIlEEE10Policy1000EN6thrust24THRUST_300001_SM_1000_NS18transform_iteratorINSD_6detail14equal_to_valueIiEEPillEEyS9_lNS7_10__identityEEEvT0_PT3_T1_NS0_13GridEvenShareISO_EET2_T4_E12temp_storage[152];
	ld.param.u32 	%r2, [_ZN3cub18CUB_300001_SM_10006detail6reduce18DeviceReduceKernelINS2_10policy_hubIlyN4cuda3std3__44plusIlEEE10Policy1000EN6thrust24THRUST_300001_SM_1000_NS18transform_iteratorINSD_6detail14equal_to_valueIiEEPillEEyS9_lNS7_10__identityEEEvT0_PT3_T1_NS0_13GridEvenShareISO_EET2_T4__param_0+8];
	ld.param.u64 	%rd1, [_ZN3cub18CUB_300001_SM_10006detail6reduce18DeviceReduceKernelINS2_10policy_hubIlyN4cuda3std3__44plusIlEEE10Policy1000EN6thrust24THRUST_300001_SM_1000_NS18transform_iteratorINSD_6detail14equal_to_valueIiEEPillEEyS9_lNS7_10__identityEEEvT0_PT3_T1_NS0_13GridEvenShareISO_EET2_T4__param_3+32];
	ld.param.u32 	%r1, [_ZN3cub18CUB_300001_SM_10006detail6reduce18DeviceReduceKernelINS2_10policy_hubIlyN4cuda3std3__44plusIlEEE10Policy1000EN6thrust24THRUST_300001_SM_1000_NS18transform_iteratorINSD_6detail14equal_to_valueIiEEPillEEyS9_lNS7_10__identityEEEvT0_PT3_T1_NS0_13GridEvenShareISO_EET2_T4__param_3+40];
	ld.param.u64 	%rd64, [_ZN3cub18CUB_300001_SM_10006detail6reduce18DeviceReduceKernelINS2_10policy_hubIlyN4cuda3std3__44plusIlEEE10Policy1000EN6thrust24THRUST_300001_SM_1000_NS18transform_iteratorINSD_6detail14equal_to_valueIiEEPillEEyS9_lNS7_10__identityEEEvT0_PT3_T1_NS0_13GridEvenShareISO_EET2_T4__param_0];
	cvta.to.global.u64 	%rd2, %rd64;
	mov.u32 	%r3, %ctaid.x;
	mul.lo.s32 	%r51, %r1, 3584;
	cvt.s64.s32 	%rd3, %r51;
	mul.lo.s32 	%r52, %r3, 3584;
	cvt.u64.u32 	%rd4, %r52;
	sub.s64 	%rd5, %rd1, %rd4;
	setp.gt.u64 	%p1, %rd5, 3583;
	@%p1 bra 	$L__BB41_25;
	cvt.u32.u64 	%r180, %rd4;
	cvt.u32.u64 	%r4, %rd1;
	sub.s32 	%r5, %r4, %r180;
	mov.u32 	%r6, %tid.x;
	setp.ge.s32 	%p66, %r6, %r5;
	mov.b64 	%rd403, 0;
	mov.u32 	%r341, %r6;
	@%p66 bra 	$L__BB41_3;
	add.s32 	%r182, %r180, %r6;
	mul.wide.u32 	%rd214, %r182, 4;
	add.s64 	%rd215, %rd2, %rd214;
	ld.global.u32 	%r183, [%rd215];
	setp.eq.s32 	%p67, %r183, %r2;
	selp.u64 	%rd403, 1, 0, %p67;
	add.s32 	%r341, %r6, 512;
$L__BB41_3:
	setp.ge.s32 	%p68, %r341, %r5;
	@%p68 bra 	$L__BB41_16;
	not.b32 	%r185, %r341;
	add.s32 	%r186, %r185, %r4;
	sub.s32 	%r187, %r186, %r180;
	shr.u32 	%r188, %r187, 9;
	add.s32 	%r9, %r188, 1;
	and.b32  	%r10, %r9, 15;
	setp.lt.u32 	%p69, %r187, 7680;
	@%p69 bra 	$L__BB41_7;
	and.b32  	%r189, %r9, 16777200;
	neg.s32 	%r339, %r189;
	mul.wide.u32 	%rd217, %r3, 14336;
	mul.wide.u32 	%rd218, %r341, 4;
	add.s64 	%rd219, %rd217, %rd218;
	add.s64 	%rd220, %rd219, %rd2;
	add.s64 	%rd394, %rd220, 16384;
$L__BB41_6:
	.pragma "nounroll";
	ld.global.u32 	%r190, [%rd394+-16384];
	setp.eq.s32 	%p70, %r190, %r2;
	selp.u64 	%rd221, 1, 0, %p70;
	add.s64 	%rd222, %rd403, %rd221;
	ld.global.u32 	%r191, [%rd394+-14336];
	setp.eq.s32 	%p71, %r191, %r2;
	selp.u64 	%rd223, 1, 0, %p71;
	add.s64 	%rd224, %rd222, %rd223;
	ld.global.u32 	%r192, [%rd394+-12288];
	setp.eq.s32 	%p72, %r192, %r2;
	selp.u64 	%rd225, 1, 0, %p72;
	add.s64 	%rd226, %rd224, %rd225;
	ld.global.u32 	%r193, [%rd394+-10240];
	setp.eq.s32 	%p73, %r193, %r2;
	selp.u64 	%rd227, 1, 0, %p73;
	add.s64 	%rd228, %rd226, %rd227;
	ld.global.u32 	%r194, [%rd394+-8192];
	setp.eq.s32 	%p74, %r194, %r2;
	selp.u64 	%rd229, 1, 0, %p74;
	add.s64 	%rd230, %rd228, %rd229;
	ld.global.u32 	%r195, [%rd394+-6144];
	setp.eq.s32 	%p75, %r195, %r2;
	selp.u64 	%rd231, 1, 0, %p75;
	add.s64 	%rd232, %rd230, %rd231;
	ld.global.u32 	%r196, [%rd394+-4096];
	setp.eq.s32 	%p76, %r196, %r2;
	selp.u64 	%rd233, 1, 0, %p76;
	add.s64 	%rd234, %rd232, %rd233;
	ld.global.u32 	%r197, [%rd394+-2048];
	setp.eq.s32 	%p77, %r197, %r2;
	selp.u64 	%rd235, 1, 0, %p77;
	add.s64 	%rd236, %rd234, %rd235;
	ld.global.u32 	%r198, [%rd394];
	setp.eq.s32 	%p78, %r198, %r2;
	selp.u64 	%rd237, 1, 0, %p78;
	add.s64 	%rd238, %rd236, %rd237;
	ld.global.u32 	%r199, [%rd394+2048];
	setp.eq.s32 	%p79, %r199, %r2;
	selp.u64 	%rd239, 1, 0, %p79;
	add.s64 	%rd240, %rd238, %rd239;
	ld.global.u32 	%r200, [%rd394+4096];
	setp.eq.s32 	%p80, %r200, %r2;
	selp.u64 	%rd241, 1, 0, %p80;
	add.s64 	%rd242, %rd240, %rd241;
	ld.global.u32 	%r201, [%rd394+6144];
	setp.eq.s32 	%p81, %r201, %r2;
	selp.u64 	%rd243, 1, 0, %p81;
	add.s64 	%rd244, %rd242, %rd243;
	ld.global.u32 	%r202, [%rd394+8192];
	setp.eq.s32 	%p82, %r202, %r2;
	selp.u64 	%rd245, 1, 0, %p82;
	add.s64 	%rd246, %rd244, %rd245;
	ld.global.u32 	%r203, [%rd394+10240];
	setp.eq.s32 	%p83, %r203, %r2;
	selp.u64 	%rd247, 1, 0, %p83;
	add.s64 	%rd248, %rd246, %rd247;
	ld.global.u32 	%r204, [%rd394+12288];
	setp.eq.s32 	%p84, %r204, %r2;
	selp.u64 	%rd249, 1, 0, %p84;
	add.s64 	%rd250, %rd248, %rd249;
	ld.global.u32 	%r205, [%rd394+14336];
	setp.eq.s32 	%p85, %r205, %r2;
	selp.u64 	%rd251, 1, 0, %p85;
	add.s64 	%rd403, %rd250, %rd251;
	add.s32 	%r341, %r341, 8192;
	add.s32 	%r339, %r339, 16;
	add.s64 	%rd394, %rd394, 32768;
	setp.ne.s32 	%p86, %r339, 0;
	@%p86 bra 	$L__BB41_6;
$L__BB41_7:
	setp.eq.s32 	%p87, %r10, 0;
	@%p87 bra 	$L__BB41_16;
	and.b32  	%r17, %r9, 7;
	setp.lt.u32 	%p88, %r10, 8;
	@%p88 bra 	$L__BB41_10;
	cvt.s64.s32 	%rd253, %r341;
	add.s64 	%rd254, %rd253, %rd4;
	shl.b64 	%rd255, %rd254, 2;
	add.s64 	%rd256, %rd2, %rd255;
	ld.global.u32 	%r206, [%rd256];
	setp.eq.s32 	%p89, %r206, %r2;
	selp.u64 	%rd257, 1, 0, %p89;
	add.s64 	%rd258, %rd403, %rd257;
	ld.global.u32 	%r207, [%rd256+2048];
	setp.eq.s32 	%p90, %r207, %r2;
	selp.u64 	%rd259, 1, 0, %p90;
	add.s64 	%rd260, %rd258, %rd259;
	ld.global.u32 	%r208, [%rd256+4096];
	setp.eq.s32 	%p91, %r208, %r2;
	selp.u64 	%rd261, 1, 0, %p91;
	add.s64 	%rd262, %rd260, %rd261;
	ld.global.u32 	%r209, [%rd256+6144];
	setp.eq.s32 	%p92, %r209, %r2;
	selp.u64 	%rd263, 1, 0, %p92;
	add.s64 	%rd264, %rd262, %rd263;
	ld.global.u32 	%r210, [%rd256+8192];
	setp.eq.s32 	%p93, %r210, %r2;
	selp.u64 	%rd265, 1, 0, %p93;
	add.s64 	%rd266, %rd264, %rd265;
	ld.global.u32 	%r211, [%rd256+10240];
	setp.eq.s32 	%p94, %r211, %r2;
	selp.u64 	%rd267, 1, 0, %p94;
	add.s64 	%rd268, %rd266, %rd267;
	ld.global.u32 	%r212, [%rd256+12288];
	setp.eq.s32 	%p95, %r212, %r2;
	selp.u64 	%rd269, 1, 0, %p95;
	add.s64 	%rd270, %rd268, %rd269;
	ld.global.u32 	%r213, [%rd256+14336];
	setp.eq.s32 	%p96, %r213, %r2;
	selp.u64 	%rd271, 1, 0, %p96;
	add.s64 	%rd403, %rd270, %rd271;
	add.s32 	%r341, %r341, 4096;
$L__BB41_10:
	setp.eq.s32 	%p97, %r17, 0;
	@%p97 bra 	$L__BB41_16;
	and.b32  	%r20, %r9, 3;
	setp.lt.u32 	%p98, %r17, 4;
	@%p98 bra 	$L__BB41_13;
	cvt.s64.s32 	%rd273, %r341;
	add.s64 	%rd274, %rd273, %rd4;
	shl.b64 	%rd275, %rd274, 2;
	add.s64 	%rd276, %rd2, %rd275;
	ld.global.u32 	%r214, [%rd276];
	setp.eq.s32 	%p99, %r214, %r2;
	selp.u64 	%rd277, 1, 0, %p99;
	add.s64 	%rd278, %rd403, %rd277;
	ld.global.u32 	%r215, [%rd276+2048];
	setp.eq.s32 	%p100, %r215, %r2;
	selp.u64 	%rd279, 1, 0, %p100;
	add.s64 	%rd280, %rd278, %rd279;
	ld.global.u32 	%r216, [%rd276+4096];
	setp.eq.s32 	%p101, %r216, %r2;
	selp.u64 	%rd281, 1, 0, %p101;
	add.s64 	%rd282, %rd280, %rd281;
	ld.global.u32 	%r217, [%rd276+6144];
	setp.eq.s32 	%p102, %r217, %r2;
	selp.u64 	%rd283, 1, 0, %p102;
	add.s64 	%rd403, %rd282, %rd283;
	add.s32 	%r341, %r341, 2048;
$L__BB41_13:
	setp.eq.s32 	%p103, %r20, 0;
	@%p103 bra 	$L__BB41_16;
	mul.wide.u32 	%rd284, %r3, 14336;
	add.s64 	%rd21, %rd2, %rd284;
	neg.s32 	%r344, %r20;
$L__BB41_15:
	.pragma "nounroll";
	mul.wide.s32 	%rd285, %r341, 4;
	add.s64 	%rd286, %rd21, %rd285;
	ld.global.u32 	%r218, [%rd286];
	setp.eq.s32 	%p104, %r218, %r2;
	selp.u64 	%rd287, 1, 0, %p104;
	add.s64 	%rd403, %rd403, %rd287;
	add.s32 	%r341, %r341, 512;
	add.s32 	%r344, %r344, 1;
	setp.ne.s32 	%p105, %r344, 0;
	@%p105 bra 	$L__BB41_15;
$L__BB41_16:
	setp.lt.s32 	%p106, %r5, 512;
	@%p106 bra 	$L__BB41_21;
	// begin inline asm
	mov.u32 %r282, %laneid;
	// end inline asm
	mov.b64 	{%r284, %r289}, %rd403;
	mov.b32 	%r290, 1;
	mov.b32 	%r331, 31;
	mov.b32 	%r332, -1;
	// begin inline asm
	shfl.sync.down.b32 %r283, %r284, %r290, %r331, %r332;
	// end inline asm
	// begin inline asm
	shfl.sync.down.b32 %r288, %r289, %r290, %r331, %r332;
	// end inline asm
	mov.b64 	%rd346, {%r283, %r288};
	setp.gt.s32 	%p130, %r282, 30;
	selp.b64 	%rd347, 0, %rd346, %p130;
	add.s64 	%rd348, %rd347, %rd403;
	mov.b64 	{%r294, %r299}, %rd348;
	mov.b32 	%r300, 2;
	// begin inline asm
	shfl.sync.down.b32 %r293, %r294, %r300, %r331, %r332;
	// end inline asm
	// begin inline asm
	shfl.sync.down.b32 %r298, %r299, %r300, %r331, %r332;
	// end inline asm
	mov.b64 	%rd349, {%r293, %r298};
	setp.gt.s32 	%p131, %r282, 29;
	selp.b64 	%rd350, 0, %rd349, %p131;
	add.s64 	%rd351, %rd350, %rd348;
	mov.b64 	{%r304, %r309}, %rd351;
	mov.b32 	%r310, 4;
	// begin inline asm
	shfl.sync.down.b32 %r303, %r304, %r310, %r331, %r332;
	// end inline asm
	// begin inline asm
	shfl.sync.down.b32 %r308, %r309, %r310, %r331, %r332;
	// end inline asm
	mov.b64 	%rd352, {%r303, %r308};
	setp.gt.s32 	%p132, %r282, 27;
	selp.b64 	%rd353, 0, %rd352, %p132;
	add.s64 	%rd354, %rd353, %rd351;
	mov.b64 	{%r314, %r319}, %rd354;
	mov.b32 	%r320, 8;
	// begin inline asm
	shfl.sync.down.b32 %r313, %r314, %r320, %r331, %r332;
	// end inline asm
	// begin inline asm
	shfl.sync.down.b32 %r318, %r319, %r320, %r331, %r332;
	// end inline asm
	mov.b64 	%rd355, {%r313, %r318};
	setp.gt.s32 	%p133, %r282, 23;
	selp.b64 	%rd356, 0, %rd355, %p133;
	add.s64 	%rd357, %rd356, %rd354;
	mov.b64 	{%r324, %r329}, %rd357;
	mov.b32 	%r330, 16;
	// begin inline asm
	shfl.sync.down.b32 %r323, %r324, %r330, %r331, %r332;
	// end inline asm
	// begin inline asm
	shfl.sync.down.b32 %r328, %r329, %r330, %r331, %r332;
	// end inline asm
	mov.b64 	%rd358, {%r323, %r328};
	setp.gt.s32 	%p134, %r282, 15;
	selp.b64 	%rd359, 0, %rd358, %p134;
	add.s64 	%rd419, %rd359, %rd357;
	setp.ne.s32 	%p135, %r282, 0;
	@%p135 bra 	$L__BB41_19;
	shr.u32 	%r333, %r6, 2;
	and.b32  	%r334, %r333, 248;
	mov.u32 	%r335, _ZZN3cub18CUB_300001_SM_10006detail6reduce18DeviceReduceKernelINS2_10policy_hubIlyN4cuda3std3__44plusIlEEE10Policy1000EN6thrust24THRUST_300001_SM_1000_NS18transform_iteratorINSD_6detail14equal_to_valueIiEEPillEEyS9_lNS7_10__identityEEEvT0_PT3_T1_NS0_13GridEvenShareISO_EET2_T4_E12temp_storage;
	add.s32 	%r336, %r335, %r334;
	st.shared.u64 	[%r336+16], %rd419;
$L__BB41_19:
	bar.sync 	0;
	setp.ne.s32 	%p136, %r6, 0;
	@%p136 bra 	$L__BB41_46;
	ld.shared.u64 	%rd360, [_ZZN3cub18CUB_300001_SM_10006detail6reduce18DeviceReduceKernelINS2_10policy_hubIlyN4cuda3std3__44plusIlEEE10Policy1000EN6thrust24THRUST_300001_SM_1000_NS18transform_iteratorINSD_6detail14equal_to_valueIiEEPillEEyS9_lNS7_10__identityEEEvT0_PT3_T1_NS0_13GridEvenShareISO_EET2_T4_E12temp_storage+24];
	add.s64 	%rd361, %rd360, %rd419;
	ld.shared.u64 	%rd362, [_ZZN3cub18CUB_300001_SM_10006detail6reduce18DeviceReduceKernelINS2_10policy_hubIlyN4cuda3std3__44plusIlEEE10Policy1000EN6thrust24THRUST_300001_SM_1000_NS18transform_iteratorINSD_6detail14equal_to_valueIiEEPillEEyS9_lNS7_10__identityEEEvT0_PT3_T1_NS0_13GridEvenShareISO_EET2_T4_E12temp_storage+32];
	add.s64 	%rd363, %rd361, %rd362;
	ld.shared.u64 	%rd364, [_ZZN3cub18CUB_300001_SM_10006detail6reduce18DeviceReduceKernelINS2_10policy_hubIlyN4cuda3std3__44plusIlEEE10Policy1000EN6thrust24THRUST_300001_SM_1000_NS18transform_iteratorINSD_6detail14equal_to_valueIiEEPillEEyS9_lNS7_10__identityEEEvT0_PT3_T1_NS0_13GridEvenShareISO_EET2_T4_E12temp_storage+40];
	add.s64 	%rd365, %rd363, %rd364;
	ld.shared.u64 	%rd366, [_ZZN3cub18CUB_300001_SM_10006detail6reduce18DeviceReduceKernelINS2_10policy_hubIlyN4cuda3std3__44plusIlEEE10Policy1000EN6thrust24THRUST_300001_SM_1000_NS18transform_iteratorINSD_6detail14equal_to_valueIiEEPillEEyS9_lNS7_10__identityEEEvT0_PT3_T1_NS0_13GridEvenShareISO_EET2_T4_E12temp_storage+48];
	add.s64 	%rd367, %rd365, %rd366;
	ld.shared.u64 	%rd368, [_ZZN3cub18CUB_300001_SM_10006detail6reduce18DeviceReduceKernelINS2_10policy_hubIlyN4cuda3std3__44plusIlEEE10Policy1000EN6thrust24THRUST_300001_SM_1000_NS18transform_iteratorINSD_6detail14equal_to_valueIiEEPillEEyS9_lNS7_10__identityEEEvT0_PT3_T1_NS0_13GridEvenShareISO_EET2_T4_E12temp_storage+56];
	add.s64 	%rd369, %rd367, %rd368;
	ld.shared.u64 	%rd370, [_ZZN3cub18CUB_300001_SM_10006detail6reduce18DeviceReduceKernelINS2_10policy_hubIlyN4cuda3std3__44plusIlEEE10Policy1000EN6thrust24THRUST_300001_SM_1000_NS18transform_iteratorINSD_6detail14equal_to_valueIiEEPillEEyS9_lNS7_10__identityEEEvT0_PT3_T1_NS0_13GridEvenShareISO_EET2_T4_E12temp_storage+64];
	add.s64 	%rd371, %rd369, %rd370;
	ld.shared.u64 	%rd372, [_ZZN3cub18CUB_300001_SM_10006detail6reduce18DeviceReduceKernelINS2_10policy_hubIlyN4cuda3std3__44plusIlEEE10Policy1000EN6thrust24THRUST_300001_SM_1000_NS18transform_iteratorINSD_6detail14equal_to_valueIiEEPillEEyS9_lNS7_10__identityEEEvT0_PT3_T1_NS0_13GridEvenShareISO_EET2_T4_E12temp_storage+72];
	add.s64 	%rd373, %rd371, %rd372;
	ld.shared.u64 	%rd374, [_ZZN3cub18CUB_300001_SM_10006detail6reduce18DeviceReduceKernelINS2_10policy_hubIlyN4cuda3std3__44plusIlEEE10Policy1000EN6thrust24THRUST_300001_SM_1000_NS18transform_iteratorINSD_6detail14equal_to_valueIiEEPillEEyS9_lNS7_10__identityEEEvT0_PT3_T1_NS0_13GridEvenShareISO_EET2_T4_E12temp_storage+80];
	add.s64 	%rd375, %rd373, %rd374;
	ld.shared.u64 	%rd376, [_ZZN3cub18CUB_300001_SM_10006detail6reduce18DeviceReduceKernelINS2_10policy_hubIlyN4cuda3std3__44plusIlEEE10Policy1000EN6thrust24THRUST_300001_SM_1000_NS18transform_iteratorINSD_6detail14equal_to_valueIiEEPillEEyS9_lNS7_10__identityEEEvT0_PT3_T1_NS0_13GridEvenShareISO_EET2_T4_E12temp_storage+88];
	add.s64 	%rd377, %rd375, %rd376;
	ld.shared.u64 	%rd378, [_ZZN3cub18CUB_300001_SM_10006detail6reduce18DeviceReduceKernelINS2_10policy_hubIlyN4cuda3std3__44plusIlEEE10Policy1000EN6thrust24THRUST_300001_SM_1000_NS18transform_iteratorINSD_6detail14equal_to_valueIiEEPillEEyS9_lNS7_10__identityEEEvT0_PT3_T1_NS0_13GridEvenShareISO_EET2_T4_E12temp_storage+96];
	add.s64 	%rd379, %rd377, %rd378;
	ld.shared.u64 	%rd380, [_ZZN3cub18CUB_300001_SM_10006detail6reduce18DeviceReduceKernelINS2_10policy_hubIlyN4cuda3std3__44plusIlEEE10Policy1000EN6thrust24THRUST_300001_SM_1000_NS18transform_iteratorINSD_6detail14equal_to_valueIiEEPillEEyS9_lNS7_10__identityEEEvT0_PT3_T1_NS0_13GridEvenShareISO_EET2_T4_E12temp_storage+104];
	add.s64 	%rd381, %rd379, %rd380;
	ld.shared.u64 	%rd382, [_ZZN3cub18CUB_300001_SM_10006detail6reduce18DeviceReduceKernelINS2_10policy_hubIlyN4cuda3std3__44plusIlEEE10Policy1000EN6thrust24THRUST_300001_SM_1000_NS18transform_iteratorINSD_6detail14equal_to_valueIiEEPillEEyS9_lNS7_10__identityEEEvT0_PT3_T1_NS0_13GridEvenShareISO_EET2_T4_E12temp_storage+112];
	add.s64 	%rd383, %rd381, %rd382;
	ld.shared.u64 	%rd384, [_ZZN3cub18CUB_300001_SM_10006detail6reduce18DeviceReduceKernelINS2_10policy_hubIlyN4cuda3std3__44plusIlEEE10Policy1000EN6thrust24THRUST_300001_SM_1000_NS18transform_iteratorINSD_6detail14equal_to_valueIiEEPillEEyS9_lNS7_10__identityEEEvT0_PT3_T1_NS0_13GridEvenShareISO_EET2_T4_E12temp_storage+120];
	add.s64 	%rd385, %rd383, %rd384;
	ld.shared.u64 	%rd386, [_ZZN3cub18CUB_300001_SM_10006detail6reduce18DeviceReduceKernelINS2_10policy_hubIlyN4cuda3std3__44plusIlEEE10Policy1000EN6thrust24THRUST_300001_SM_1000_NS18transform_iteratorINSD_6detail14equal_to_valueIiEEPillEEyS9_lNS7_10__identityEEEvT0_PT3_T1_NS0_13GridEvenShareISO_EET2_T4_E12temp_storage+128];
	add.s64 	%rd387, %rd385, %rd386;
	ld.shared.u64 	%rd388, [_ZZN3cub18CUB_300001_SM_10006detail6reduce18DeviceReduceKernelINS2_10policy_hubIlyN4cuda3std3__44plusIlEEE10Policy1000EN6thrust24THRUST_300001_SM_1000_NS18transform_iteratorINSD_6detail14equal_to_valueIiEEPillEEyS9_lNS7_10__identityEEEvT0_PT3_T1_NS0_13GridEvenShareISO_EET2_T4_E12temp_storage+136];
	add.s64 	%rd419, %rd387, %rd388;
	bra.uni 	$L__BB41_46;
$L__BB41_21:
	// begin inline asm
	mov.u32 %r219, %laneid;
	// end inline asm
	and.b32  	%r270, %r6, 992;
	add.s32 	%r271, %r270, 32;
	setp.gt.s32 	%p107, %r271, %r5;
	not.b32 	%r272, %r270;
	add.s32 	%r273, %r5, %r272;
	selp.b32 	%r268, %r273, 31, %p107;
	mov.b64 	{%r221, %r226}, %rd403;
	mov.b32 	%r227, 1;
	mov.b32 	%r269, -1;
	// begin inline asm
	shfl.sync.down.b32 %r220, %r221, %r227, %r268, %r269;
	// end inline asm
	// begin inline asm
	shfl.sync.down.b32 %r225, %r226, %r227, %r268, %r269;
	// end inline asm
	mov.b64 	%rd288, {%r220, %r225};
	setp.lt.s32 	%p108, %r219, %r268;
	selp.b64 	%rd289, %rd288, 0, %p108;
	add.s64 	%rd290, %rd289, %rd403;
	mov.b64 	{%r231, %r236}, %rd290;
	mov.b32 	%r237, 2;
	// begin inline asm
	shfl.sync.down.b32 %r230, %r231, %r237, %r268, %r269;
	// end inline asm
	// begin inline asm
	shfl.sync.down.b32 %r235, %r236, %r237, %r268, %r269;
	// end inline asm
	mov.b64 	%rd291, {%r230, %r235};
	add.s32 	%r274, %r219, 2;
	setp.gt.s32 	%p109, %r274, %r268;
	selp.b64 	%rd292, 0, %rd291, %p109;
	add.s64 	%rd293, %rd292, %rd290;
	mov.b64 	{%r241, %r246}, %rd293;
	mov.b32 	%r247, 4;
	// begin inline asm
	shfl.sync.down.b32 %r240, %r241, %r247, %r268, %r269;
	// end inline asm
	// begin inline asm
	shfl.sync.down.b32 %r245, %r246, %r247, %r268, %r269;
	// end inline asm
	mov.b64 	%rd294, {%r240, %r245};
	add.s32 	%r275, %r219, 4;
	setp.gt.s32 	%p110, %r275, %r268;
	selp.b64 	%rd295, 0, %rd294, %p110;
	add.s64 	%rd296, %rd295, %rd293;
	mov.b64 	{%r251, %r256}, %rd296;
	mov.b32 	%r257, 8;
	// begin inline asm
	shfl.sync.down.b32 %r250, %r251, %r257, %r268, %r269;
	// end inline asm
	// begin inline asm
	shfl.sync.down.b32 %r255, %r256, %r257, %r268, %r269;
	// end inline asm
	mov.b64 	%rd297, {%r250, %r255};
	add.s32 	%r276, %r219, 8;
	setp.gt.s32 	%p111, %r276, %r268;
	selp.b64 	%rd298, 0, %rd297, %p111;
	add.s64 	%rd299, %rd298, %rd296;
	mov.b64 	{%r261, %r266}, %rd299;
	mov.b32 	%r267, 16;
	// begin inline asm
	shfl.sync.down.b32 %r260, %r261, %r267, %r268, %r269;
	// end inline asm
	// begin inline asm
	shfl.sync.down.b32 %r265, %r266, %r267, %r268, %r269;
	// end inline asm
	mov.b64 	%rd300, {%r260, %r265};
	add.s32 	%r277, %r219, 16;
	setp.gt.s32 	%p112, %r277, %r268;
	selp.b64 	%rd301, 0, %rd300, %p112;
	add.s64 	%rd419, %rd301, %rd299;
	setp.ne.s32 	%p113, %r219, 0;
	@%p113 bra 	$L__BB41_23;
	shr.u32 	%r278, %r6, 2;
	and.b32  	%r279, %r278, 248;
	mov.u32 	%r280, _ZZN3cub18CUB_300001_SM_10006detail6reduce18DeviceReduceKernelINS2_10policy_hubIlyN4cuda3std3__44plusIlEEE10Policy1000EN6thrust24THRUST_300001_SM_1000_NS18transform_iteratorINSD_6detail14equal_to_valueIiEEPillEEyS9_lNS7_10__identityEEEvT0_PT3_T1_NS0_13GridEvenShareISO_EET2_T4_E12temp_storage;
	add.s32 	%r281, %r280, %r279;
	st.shared.u64 	[%r281+16], %rd419;
$L__BB41_23:
	bar.sync 	0;
	setp.ne.s32 	%p114, %r6, 0;
	@%p114 bra 	$L__BB41_46;
	setp.gt.s32 	%p115, %r5, 32;
	ld.shared.u64 	%rd302, [_ZZN3cub18CUB_300001_SM_10006detail6reduce18DeviceReduceKernelINS2_10policy_hubIlyN4cuda3std3__44plusIlEEE10Policy1000EN6thrust24THRUST_300001_SM_1000_NS18transform_iteratorINSD_6detail14equal_to_valueIiEEPillEEyS9_lNS7_10__identityEEEvT0_PT3_T1_NS0_13GridEvenShareISO_EET2_T4_E12temp_storage+24];
	selp.b64 	%rd303, %rd302, 0, %p115;
	add.s64 	%rd304, %rd303, %rd419;
	setp.gt.s32 	%p116, %r5, 64;
	ld.shared.u64 	%rd305, [_ZZN3cub18CUB_300001_SM_10006detail6reduce18DeviceReduceKernelINS2_10policy_hubIlyN4cuda3std3__44plusIlEEE10Policy1000EN6thrust24THRUST_300001_SM_1000_NS18transform_iteratorINSD_6detail14equal_to_valueIiEEPillEEyS9_lNS7_10__identityEEEvT0_PT3_T1_NS0_13GridEvenShareISO_EET2_T4_E12temp_storage+32];
	selp.b64 	%rd306, %rd305, 0, %p116;
	add.s64 	%rd307, %rd304, %rd306;
	setp.gt.s32 	%p117, %r5, 96;
	ld.shared.u64 	%rd308, [_ZZN3cub18CUB_300001_SM_10006detail6reduce18DeviceReduceKernelINS2_10policy_hubIlyN4cuda3std3__44plusIlEEE10Policy1000EN6thrust24THRUST_300001_SM_1000_NS18transform_iteratorINSD_6detail14equal_to_valueIiEEPillEEyS9_lNS7_10__identityEEEvT0_PT3_T1_NS0_13GridEvenShareISO_EET2_T4_E12temp_storage+40];
	selp.b64 	%rd309, %rd308, 0, %p117;
	add.s64 	%rd310, %rd307, %rd309;
	setp.gt.s32 	%p118, %r5, 128;
	ld.shared.u64 	%rd311, [_ZZN3cub18CUB_300001_SM_10006detail6reduce18DeviceReduceKernelINS2_10policy_hubIlyN4cuda3std3__44plusIlEEE10Policy1000EN6thrust24THRUST_300001_SM_1000_NS18transform_iteratorINSD_6detail14equal_to_valueIiEEPillEEyS9_lNS7_10__identityEEEvT0_PT3_T1_NS0_13GridEvenShareISO_EET2_T4_E12temp_storage+48];
	selp.b64 	%rd312, %rd311, 0, %p118;
	add.s64 	%rd313, %rd310, %rd312;
	setp.gt.s32 	%p119, %r5, 160;
	ld.shared.u64 	%rd314, [_ZZN3cub18CUB_300001_SM_10006detail6reduce18DeviceReduceKernelINS2_10policy_hubIlyN4cuda3std3__44plusIlEEE10Policy1000EN6thrust24THRUST_300001_SM_1000_NS18transform_iteratorINSD_6detail14equal_to_valueIiEEPillEEyS9_lNS7_10__identityEEEvT0_PT3_T1_NS0_13GridEvenShareISO_EET2_T4_E12temp_storage+56];
	selp.b64 	%rd315, %rd314, 0, %p119;
	add.s64 	%rd316, %rd313, %rd315;
	setp.gt.s32 	%p120, %r5, 192;
	ld.shared.u64 	%rd317, [_ZZN3cub18CUB_300001_SM_10006detail6reduce18DeviceReduceKernelINS2_10policy_hubIlyN4cuda3std3__44plusIlEEE10Policy1000EN6thrust24THRUST_300001_SM_1000_NS18transform_iteratorINSD_6detail14equal_to_valueIiEEPillEEyS9_lNS7_10__identityEEEvT0_PT3_T1_NS0_13GridEvenShareISO_EET2_T4_E12temp_storage+64];
	selp.b64 	%rd318, %rd317, 0, %p120;
	add.s64 	%rd319, %rd316, %rd318;
	setp.gt.s32 	%p121, %r5, 224;
	ld.shared.u64 	%rd320, [_ZZN3cub18CUB_300001_SM_10006detail6reduce18DeviceReduceKernelINS2_10policy_hubIlyN4cuda3std3__44plusIlEEE10Policy1000EN6thrust24THRUST_300001_SM_1000_NS18transform_iteratorINSD_6detail14equal_to_valueIiEEPillEEyS9_lNS7_10__identityEEEvT0_PT3_T1_NS0_13GridEvenShareISO_EET2_T4_E12temp_storage+72];
	selp.b64 	%rd321, %rd320, 0, %p121;
	add.s64 	%rd322, %rd319, %rd321;
	setp.gt.s32 	%p122, %r5, 256;
	ld.shared.u64 	%rd323, [_ZZN3cub18CUB_300001_SM_10006detail6reduce18DeviceReduceKernelINS2_10policy_hubIlyN4cuda3std3__44plusIlEEE10Policy1000EN6thrust24THRUST_300001_SM_1000_NS18transform_iteratorINSD_6detail14equal_to_valueIiEEPillEEyS9_lNS7_10__identityEEEvT0_PT3_T1_NS0_13GridEvenShareISO_EET2_T4_E12temp_storage+80];
	selp.b64 	%rd324, %rd323, 0, %p122;
	add.s64 	%rd325, %rd322, %rd324;
	setp.gt.s32 	%p123, %r5, 288;
	ld.shared.u64 	%rd326, [_ZZN3cub18CUB_300001_SM_10006detail6reduce18DeviceReduceKernelINS2_10policy_hubIlyN4cuda3std3__44plusIlEEE10Policy1000EN6thrust24THRUST_300001_SM_1000_NS18transform_iteratorINSD_6detail14equal_to_valueIiEEPillEEyS9_lNS7_10__identityEEEvT0_PT3_T1_NS0_13GridEvenShareISO_EET2_T4_E12temp_storage+88];
	selp.b64 	%rd327, %rd326, 0, %p123;
	add.s64 	%rd328, %rd325, %rd327;
	setp.gt.s32 	%p124, %r5, 320;
	ld.shared.u64 	%rd329, [_ZZN3cub18CUB_300001_SM_10006detail6reduce18DeviceReduceKernelINS2_10policy_hubIlyN4cuda3std3__44plusIlEEE10Policy1000EN6thrust24THRUST_300001_SM_1000_NS18transform_iteratorINSD_6detail14equal_to_valueIiEEPillEEyS9_lNS7_10__identityEEEvT0_PT3_T1_NS0_13GridEvenShareISO_EET2_T4_E12temp_storage+96];
	selp.b64 	%rd330, %rd329, 0, %p124;
	add.s64 	%rd331, %rd328, %rd330;
	setp.gt.s32 	%p125, %r5, 352;
	ld.shared.u64 	%rd332, [_ZZN3cub18CUB_300001_SM_10006detail6reduce18DeviceReduceKernelINS2_10policy_hubIlyN4cuda3std3__44plusIlEEE10Policy1000EN6thrust24THRUST_300001_SM_1000_NS18transform_iteratorINSD_6detail14equal_to_valueIiEEPillEEyS9_lNS7_10__identityEEEvT0_PT3_T1_NS0_13GridEvenShareISO_EET2_T4_E12temp_storage+104];
	selp.b64 	%rd333, %rd332, 0, %p125;
	add.s64 	%rd334, %rd331, %rd333;
	setp.gt.s32 	%p126, %r5, 384;
	ld.shared.u64 	%rd335, [_ZZN3cub18CUB_300001_SM_10006detail6reduce18DeviceReduceKernelINS2_10policy_hubIlyN4cuda3std3__44plusIlEEE10Policy1000EN6thrust24THRUST_300001_SM_1000_NS18transform_iteratorINSD_6detail14equal_to_valueIiEEPillEEyS9_lNS7_10__identityEEEvT0_PT3_T1_NS0_13GridEvenShareISO_EET2_T4_E12temp_storage+112];
	selp.b64 	%rd336, %rd335, 0, %p126;
	add.s64 	%rd337, %rd334, %rd336;
	setp.gt.s32 	%p127, %r5, 416;
	ld.shared.u64 	%rd338, [_ZZN3cub18CUB_300001_SM_10006detail6reduce18DeviceReduceKernelINS2_10policy_hubIlyN4cuda3std3__44plusIlEEE10Policy1000EN6thrust24THRUST_300001_SM_1000_NS18transform_iteratorINSD_6detail14equal_to_valueIiEEPillEEyS9_lNS7_10__identityEEEvT0_PT3_T1_NS0_13GridEvenShareISO_EET2_T4_E12temp_storage+120];
	selp.b64 	%rd339, %rd338, 0, %p127;
	add.s64 	%rd340, %rd337, %rd339;
	setp.gt.s32 	%p128, %r5, 448;
	ld.shared.u64 	%rd341, [_ZZN3cub18CUB_300001_SM_10006detail6reduce18DeviceReduceKernelINS2_10policy_hubIlyN4cuda3std3__44plusIlEEE10Policy1000EN6thrust24THRUST_300001_SM_1000_NS18transform_iteratorINSD_6detail14equal_to_valueIiEEPillEEyS9_lNS7_10__identityEEEvT0_PT3_T1_NS0_13GridEvenShareISO_EET2_T4_E12temp_storage+128];
	selp.b64 	%rd342, %rd341, 0, %p128;
	add.s64 	%rd343, %rd340, %rd342;
	setp.gt.s32 	%p129, %r5, 480;
	ld.shared.u64 	%rd344, [_ZZN3cub18CUB_300001_SM_10006detail6reduce18DeviceReduceKernelINS2_10policy_hubIlyN4cuda3std3__44plusIlEEE10Policy1000EN6thrust24THRUST_300001_SM_1000_NS18transform_iteratorINSD_6detail14equal_to_valueIiEEPillEEyS9_lNS7_10__identityEEEvT0_PT3_T1_NS0_13GridEvenShareISO_EET2_T4_E12temp_storage+136];
	selp.b64 	%rd345, %rd344, 0, %p129;
	add.s64 	%rd419, %rd343, %rd345;
	bra.uni 	$L__BB41_46;
$L__BB41_25:
	cvt.u32.u64 	%r53, %rd4;
	mov.u32 	%r28, %tid.x;
	add.s32 	%r54, %r53, %r28;
	mul.wide.u32 	%rd65, %r54, 4;
	add.s64 	%rd66, %rd2, %rd65;
	ld.global.u32 	%r55, [%rd66];
	setp.eq.s32 	%p2, %r55, %r2;
	selp.u64 	%rd67, 1, 0, %p2;
	ld.global.u32 	%r56, [%rd66+2048];
	setp.eq.s32 	%p3, %r56, %r2;
	selp.u64 	%rd68, 1, 0, %p3;
	ld.global.u32 	%r57, [%rd66+4096];
	setp.eq.s32 	%p4, %r57, %r2;
	selp.u64 	%rd69, 1, 0, %p4;
	ld.global.u32 	%r58, [%rd66+6144];
	setp.eq.s32 	%p5, %r58, %r2;
	selp.u64 	%rd70, 1, 0, %p5;
	ld.global.u32 	%r59, [%rd66+8192];
	setp.eq.s32 	%p6, %r59, %r2;
	selp.u64 	%rd71, 1, 0, %p6;
	ld.global.u32 	%r60, [%rd66+10240];
	setp.eq.s32 	%p7, %r60, %r2;
	selp.u64 	%rd72, 1, 0, %p7;
	ld.global.u32 	%r61, [%rd66+12288];
	setp.eq.s32 	%p8, %r61, %r2;
	selp.u64 	%rd73, 1, 0, %p8;
	add.s64 	%rd74, %rd68, %rd67;
	add.s64 	%rd75, %rd74, %rd69;
	add.s64 	%rd76, %rd75, %rd70;
	add.s64 	%rd77, %rd76, %rd71;
	add.s64 	%rd78, %rd77, %rd72;
	add.s64 	%rd418, %rd78, %rd73;
	setp.lt.u64 	%p9, %rd5, %rd3;
	@%p9 bra 	$L__BB41_42;
	cvt.u32.u64 	%r63, %rd3;
	cvt.u64.u32 	%rd30, %r28;
	add.s64 	%rd405, %rd4, %rd3;
	cvt.u32.u64 	%r29, %rd1;
	not.b32 	%r65, %r28;
	add.s32 	%r66, %r65, %r29;
	sub.s32 	%r67, %r66, %r63;
	sub.s32 	%r346, %r67, %r53;
	add.s64 	%rd79, %rd405, %rd30;
	shl.b64 	%rd80, %rd79, 2;
	add.s64 	%rd81, %rd80, %rd2;
	add.s64 	%rd404, %rd81, 16384;
	mov.b32 	%r347, 0;
	mov.u64 	%rd407, %rd4;
$L__BB41_27:
	cvt.s64.s32 	%rd37, %r51;
	add.s64 	%rd407, %rd407, %rd37;
	add.s64 	%rd82, %rd1, -3584;
	setp.gt.u64 	%p10, %rd407, %rd82;
	@%p10 bra 	$L__BB41_29;
	mul.lo.s32 	%r69, %r1, 3584;
	cvt.s64.s32 	%rd83, %r69;
	add.s64 	%rd84, %rd407, %rd30;
	shl.b64 	%rd85, %rd84, 2;
	add.s64 	%rd86, %rd2, %rd85;
	ld.global.u32 	%r70, [%rd86];
	setp.eq.s32 	%p11, %r70, %r2;
	selp.u64 	%rd87, 1, 0, %p11;
	ld.global.u32 	%r71, [%rd86+2048];
	setp.eq.s32 	%p12, %r71, %r2;
	selp.u64 	%rd88, 1, 0, %p12;
	ld.global.u32 	%r72, [%rd86+4096];
	setp.eq.s32 	%p13, %r72, %r2;
	selp.u64 	%rd89, 1, 0, %p13;
	ld.global.u32 	%r73, [%rd86+6144];
	setp.eq.s32 	%p14, %r73, %r2;
	selp.u64 	%rd90, 1, 0, %p14;
	ld.global.u32 	%r74, [%rd86+8192];
	setp.eq.s32 	%p15, %r74, %r2;
	selp.u64 	%rd91, 1, 0, %p15;
	ld.global.u32 	%r75, [%rd86+10240];
	setp.eq.s32 	%p16, %r75, %r2;
	selp.u64 	%rd92, 1, 0, %p16;
	ld.global.u32 	%r76, [%rd86+12288];
	setp.eq.s32 	%p17, %r76, %r2;
	selp.u64 	%rd93, 1, 0, %p17;
	add.s64 	%rd94, %rd418, %rd87;
	add.s64 	%rd95, %rd94, %rd88;
	add.s64 	%rd96, %rd95, %rd89;
	add.s64 	%rd97, %rd96, %rd90;
	add.s64 	%rd98, %rd97, %rd91;
	add.s64 	%rd99, %rd98, %rd92;
	add.s64 	%rd418, %rd99, %rd93;
	sub.s64 	%rd100, %rd1, %rd407;
	setp.lt.u64 	%p18, %rd100, %rd83;
	add.s32 	%r347, %r347, 1;
	add.s64 	%rd405, %rd405, %rd83;
	sub.s32 	%r346, %r346, %r69;
	mul.wide.s32 	%rd101, %r69, 4;
	add.s64 	%rd404, %rd404, %rd101;
	@%p18 bra 	$L__BB41_42;
	bra.uni 	$L__BB41_27;
$L__BB41_29:
	setp.le.u64 	%p19, %rd1, %rd407;
	cvt.u32.u64 	%r77, %rd407;
	cvt.u32.u64 	%r78, %rd1;
	sub.s32 	%r79, %r78, %r77;
	setp.ge.s32 	%p20, %r28, %r79;
	or.pred  	%p21, %p19, %p20;
	@%p21 bra 	$L__BB41_42;
	cvt.u32.u64 	%r81, %rd37;
	cvt.u32.u64 	%r82, %rd4;
	not.b32 	%r83, %r28;
	add.s32 	%r84, %r83, %r29;
	add.s32 	%r85, %r81, %r82;
	sub.s32 	%r86, %r84, %r85;
	mul.lo.s32 	%r87, %r1, %r347;
	mad.lo.s32 	%r88, %r87, -3584, %r86;
	shr.u32 	%r89, %r88, 9;
	add.s32 	%r35, %r89, 1;
	and.b32  	%r36, %r35, 15;
	setp.lt.u32 	%p22, %r88, 7680;
	mov.u32 	%r350, %r28;
	@%p22 bra 	$L__BB41_33;
	shr.u32 	%r90, %r346, 9;
	add.s32 	%r91, %r90, 1;
	and.b32  	%r92, %r91, 16777200;
	neg.s32 	%r348, %r92;
	mov.u32 	%r350, %r28;
$L__BB41_32:
	.pragma "nounroll";
	ld.global.u32 	%r93, [%rd404+-16384];
	setp.eq.s32 	%p23, %r93, %r2;
	selp.u64 	%rd103, 1, 0, %p23;
	add.s64 	%rd104, %rd418, %rd103;
	ld.global.u32 	%r94, [%rd404+-14336];
	setp.eq.s32 	%p24, %r94, %r2;
	selp.u64 	%rd105, 1, 0, %p24;
	add.s64 	%rd106, %rd104, %rd105;
	ld.global.u32 	%r95, [%rd404+-12288];
	setp.eq.s32 	%p25, %r95, %r2;
	selp.u64 	%rd107, 1, 0, %p25;
	add.s64 	%rd108, %rd106, %rd107;
	ld.global.u32 	%r96, [%rd404+-10240];
	setp.eq.s32 	%p26, %r96, %r2;
	selp.u64 	%rd109, 1, 0, %p26;
	add.s64 	%rd110, %rd108, %rd109;
	ld.global.u32 	%r97, [%rd404+-8192];
	setp.eq.s32 	%p27, %r97, %r2;
	selp.u64 	%rd111, 1, 0, %p27;
	add.s64 	%rd112, %rd110, %rd111;
	ld.global.u32 	%r98, [%rd404+-6144];
	setp.eq.s32 	%p28, %r98, %r2;
	selp.u64 	%rd113, 1, 0, %p28;
	add.s64 	%rd114, %rd112, %rd113;
	ld.global.u32 	%r99, [%rd404+-4096];
	setp.eq.s32 	%p29, %r99, %r2;
	selp.u64 	%rd115, 1, 0, %p29;
	add.s64 	%rd116, %rd114, %rd115;
	ld.global.u32 	%r100, [%rd404+-2048];
	setp.eq.s32 	%p30, %r100, %r2;
	selp.u64 	%rd117, 1, 0, %p30;
	add.s64 	%rd118, %rd116, %rd117;
	ld.global.u32 	%r101, [%rd404];
	setp.eq.s32 	%p31, %r101, %r2;
	selp.u64 	%rd119, 1, 0, %p31;
	add.s64 	%rd120, %rd118, %rd119;
	ld.global.u32 	%r102, [%rd404+2048];
	setp.eq.s32 	%p32, %r102, %r2;
	selp.u64 	%rd121, 1, 0, %p32;
	add.s64 	%rd122, %rd120, %rd121;
	ld.global.u32 	%r103, [%rd404+4096];
	setp.eq.s32 	%p33, %r103, %r2;
	selp.u64 	%rd123, 1, 0, %p33;
	add.s64 	%rd124, %rd122, %rd123;
	ld.global.u32 	%r104, [%rd404+6144];
	setp.eq.s32 	%p34, %r104, %r2;
	selp.u64 	%rd125, 1, 0, %p34;
	add.s64 	%rd126, %rd124, %rd125;
	ld.global.u32 	%r105, [%rd404+8192];
	setp.eq.s32 	%p35, %r105, %r2;
	selp.u64 	%rd127, 1, 0, %p35;
	add.s64 	%rd128, %rd126, %rd127;
	ld.global.u32 	%r106, [%rd404+10240];
	setp.eq.s32 	%p36, %r106, %r2;
	selp.u64 	%rd129, 1, 0, %p36;
	add.s64 	%rd130, %rd128, %rd129;
	ld.global.u32 	%r107, [%rd404+12288];
	setp.eq.s32 	%p37, %r107, %r2;
	selp.u64 	%rd131, 1, 0, %p37;
	add.s64 	%rd132, %rd130, %rd131;
	ld.global.u32 	%r108, [%rd404+14336];
	setp.eq.s32 	%p38, %r108, %r2;
	selp.u64 	%rd133, 1, 0, %p38;
	add.s64 	%rd418, %rd132, %rd133;
	add.s32 	%r350, %r350, 8192;
	add.s32 	%r348, %r348, 16;
	add.s64 	%rd404, %rd404, 32768;
	setp.ne.s32 	%p39, %r348, 0;
	@%p39 bra 	$L__BB41_32;
$L__BB41_33:
	setp.eq.s32 	%p40, %r36, 0;
	@%p40 bra 	$L__BB41_42;
	and.b32  	%r43, %r35, 7;
	setp.lt.u32 	%p41, %r36, 8;
	@%p41 bra 	$L__BB41_36;
	cvt.u64.u32 	%rd135, %r350;
	add.s64 	%rd136, %rd407, %rd135;
	shl.b64 	%rd137, %rd136, 2;
	add.s64 	%rd138, %rd2, %rd137;
	ld.global.u32 	%r109, [%rd138];
	setp.eq.s32 	%p42, %r109, %r2;
	selp.u64 	%rd139, 1, 0, %p42;
	add.s64 	%rd140, %rd418, %rd139;
	ld.global.u32 	%r110, [%rd138+2048];
	setp.eq.s32 	%p43, %r110, %r2;
	selp.u64 	%rd141, 1, 0, %p43;
	add.s64 	%rd142, %rd140, %rd141;
	ld.global.u32 	%r111, [%rd138+4096];
	setp.eq.s32 	%p44, %r111, %r2;
	selp.u64 	%rd143, 1, 0, %p44;
	add.s64 	%rd144, %rd142, %rd143;
	ld.global.u32 	%r112, [%rd138+6144];
	setp.eq.s32 	%p45, %r112, %r2;
	selp.u64 	%rd145, 1, 0, %p45;
	add.s64 	%rd146, %rd144, %rd145;
	ld.global.u32 	%r113, [%rd138+8192];
	setp.eq.s32 	%p46, %r113, %r2;
	selp.u64 	%rd147, 1, 0, %p46;
	add.s64 	%rd148, %rd146, %rd147;
	ld.global.u32 	%r114, [%rd138+10240];
	setp.eq.s32 	%p47, %r114, %r2;
	selp.u64 	%rd149, 1, 0, %p47;
	add.s64 	%rd150, %rd148, %rd149;
	ld.global.u32 	%r115, [%rd138+12288];
	setp.eq.s32 	%p48, %r115, %r2;
	selp.u64 	%rd151, 1, 0, %p48;
	add.s64 	%rd152, %rd150, %rd151;
	ld.global.u32 	%r116, [%rd138+14336];
	setp.eq.s32 	%p49, %r116, %r2;
	selp.u64 	%rd153, 1, 0, %p49;
	add.s64 	%rd418, %rd152, %rd153;
	add.s32 	%r350, %r350, 4096;
$L__BB41_36:
	setp.eq.s32 	%p50, %r43, 0;
	@%p50 bra 	$L__BB41_42;
	setp.lt.u32 	%p51, %r43, 4;
	@%p51 bra 	$L__BB41_39;
	cvt.u64.u32 	%rd155, %r350;
	add.s64 	%rd156, %rd407, %rd155;
	shl.b64 	%rd157, %rd156, 2;
	add.s64 	%rd158, %rd2, %rd157;
	ld.global.u32 	%r117, [%rd158];
	setp.eq.s32 	%p52, %r117, %r2;
	selp.u64 	%rd159, 1, 0, %p52;
	add.s64 	%rd160, %rd418, %rd159;
	ld.global.u32 	%r118, [%rd158+2048];
	setp.eq.s32 	%p53, %r118, %r2;
	selp.u64 	%rd161, 1, 0, %p53;
	add.s64 	%rd162, %rd160, %rd161;
	ld.global.u32 	%r119, [%rd158+4096];
	setp.eq.s32 	%p54, %r119, %r2;
	selp.u64 	%rd163, 1, 0, %p54;
	add.s64 	%rd164, %rd162, %rd163;
	ld.global.u32 	%r120, [%rd158+6144];
	setp.eq.s32 	%p55, %r120, %r2;
	selp.u64 	%rd165, 1, 0, %p55;
	add.s64 	%rd418, %rd164, %rd165;
	add.s32 	%r350, %r350, 2048;
$L__BB41_39:
	and.b32  	%r121, %r35, 3;
	setp.eq.s32 	%p56, %r121, 0;
	@%p56 bra 	$L__BB41_42;
	cvt.u64.u32 	%rd166, %r350;
	add.s64 	%rd167, %rd166, %rd405;
	shl.b64 	%rd168, %rd167, 2;
	add.s64 	%rd416, %rd2, %rd168;
	cvt.u16.u32 	%rs1, %r346;
	shr.u16 	%rs2, %rs1, 9;
	add.s16 	%rs3, %rs2, 1;
	cvt.u32.u16 	%r122, %rs3;
	and.b32  	%r123, %r122, 3;
	neg.s32 	%r353, %r123;
$L__BB41_41:
	.pragma "nounroll";
	ld.global.u32 	%r124, [%rd416];
	setp.eq.s32 	%p57, %r124, %r2;
	selp.u64 	%rd169, 1, 0, %p57;
	add.s64 	%rd418, %rd418, %rd169;
	add.s64 	%rd416, %rd416, 2048;
	add.s32 	%r353, %r353, 1;
	setp.ne.s32 	%p58, %r353, 0;
	@%p58 bra 	$L__BB41_41;
$L__BB41_42:
	// begin inline asm
	mov.u32 %r125, %laneid;
	// end inline asm
	mov.b64 	{%r127, %r132}, %rd418;
	mov.b32 	%r133, 1;
	mov.b32 	%r174, 31;
	mov.b32 	%r175, -1;
	// begin inline asm
	shfl.sync.down.b32 %r126, %r127, %r133, %r174, %r175;
	// end inline asm
	// begin inline asm
	shfl.sync.down.b32 %r131, %r132, %r133, %r174, %r175;
	// end inline asm
	mov.b64 	%rd170, {%r126, %r131};
	setp.gt.s32 	%p59, %r125, 30;
	selp.b64 	%rd171, 0, %rd170, %p59;
	add.s64 	%rd172, %rd171, %rd418;
	mov.b64 	{%r137, %r142}, %rd172;
	mov.b32 	%r143, 2;
	// begin inline asm
	shfl.sync.down.b32 %r136, %r137, %r143, %r174, %r175;
	// end inline asm
	// begin inline asm
	shfl.sync.down.b32 %r141, %r142, %r143, %r174, %r175;
	// end inline asm
	mov.b64 	%rd173, {%r136, %r141};
	setp.gt.s32 	%p60, %r125, 29;
	selp.b64 	%rd174, 0, %rd173, %p60;
	add.s64 	%rd175, %rd174, %rd172;
	mov.b64 	{%r147, %r152}, %rd175;
	mov.b32 	%r153, 4;
	// begin inline asm
	shfl.sync.down.b32 %r146, %r147, %r153, %r174, %r175;
	// end inline asm
	// begin inline asm
	shfl.sync.down.b32 %r151, %r152, %r153, %r174, %r175;
	// end inline asm
	mov.b64 	%rd176, {%r146, %r151};
	setp.gt.s32 	%p61, %r125, 27;
	selp.b64 	%rd177, 0, %rd176, %p61;
	add.s64 	%rd178, %rd177, %rd175;
	mov.b64 	{%r157, %r162}, %rd178;
	mov.b32 	%r163, 8;
	// begin inline asm
	shfl.sync.down.b32 %r156, %r157, %r163, %r174, %r175;
	// end inline asm
	// begin inline asm
	shfl.sync.down.b32 %r161, %r162, %r163, %r174, %r175;
	// end inline asm
	mov.b64 	%rd179, {%r156, %r161};
	setp.gt.s32 	%p62, %r125, 23;
	selp.b64 	%rd180, 0, %rd179, %p62;
	add.s64 	%rd181, %rd180, %rd178;
	mov.b64 	{%r167, %r172}, %rd181;
	mov.b32 	%r173, 16;
	// begin inline asm
	shfl.sync.down.b32 %r166, %r167, %r173, %r174, %r175;
	// end inline asm
	// begin inline asm
	shfl.sync.down.b32 %r171, %r172, %r173, %r174, %r175;
	// end inline asm
	mov.b64 	%rd182, {%r166, %r171};
	setp.gt.s32 	%p63, %r125, 15;
	selp.b64 	%rd183, 0, %rd182, %p63;
	add.s64 	%rd419, %rd183, %rd181;
	setp.ne.s32 	%p64, %r125, 0;
	@%p64 bra 	$L__BB41_44;
	shr.u32 	%r176, %r28, 2;
	and.b32  	%r177, %r176, 248;
	mov.u32 	%r178, _ZZN3cub18CUB_300001_SM_10006detail6reduce18DeviceReduceKernelINS2_10policy_hubIlyN4cuda3std3__44plusIlEEE10Policy1000EN6thrust24THRUST_300001_SM_1000_NS18transform_iteratorINSD_6detail14equal_to_valueIiEEPillEEyS9_lNS7_10__identityEEEvT0_PT3_T1_NS0_13GridEvenShareISO_EET2_T4_E12temp_storage;
	add.s32 	%r179, %r178, %r177;
	st.shared.u64 	[%r179+16], %rd419;
$L__BB41_44:
	bar.sync 	0;
	setp.ne.s32 	%p65, %r28, 0;
	@%p65 bra 	$L__BB41_46;
	ld.shared.u64 	%rd184, [_ZZN3cub18CUB_300001_SM_10006detail6reduce18DeviceReduceKernelINS2_10policy_hubIlyN4cuda3std3__44plusIlEEE10Policy1000EN6thrust24THRUST_300001_SM_1000_NS18transform_iteratorINSD_6detail14equal_to_valueIiEEPillEEyS9_lNS7_10__identityEEEvT0_PT3_T1_NS0_13GridEvenShareISO_EET2_T4_E12temp_storage+24];
	add.s64 	%rd185, %rd184, %rd419;
	ld.shared.u64 	%rd186, [_ZZN3cub18CUB_300001_SM_10006detail6reduce18DeviceReduceKernelINS2_10policy_hubIlyN4cuda3std3__44plusIlEEE10Policy1000EN6thrust24THRUST_300001_SM_1000_NS18transform_iteratorINSD_6detail14equal_to_valueIiEEPillEEyS9_lNS7_10__identityEEEvT0_PT3_T1_NS0_13GridEvenShareISO_EET2_T4_E12temp_storage+32];
	add.s64 	%rd187, %rd185, %rd186;
	ld.shared.u64 	%rd188, [_ZZN3cub18CUB_300001_SM_10006detail6reduce18DeviceReduceKernelINS2_10policy_hubIlyN4cuda3std3__44plusIlEEE10Policy1000EN6thrust24THRUST_300001_SM_1000_NS18transform_iteratorINSD_6detail14equal_to_valueIiEEPillEEyS9_lNS7_10__identityEEEvT0_PT3_T1_NS0_13GridEvenShareISO_EET2_T4_E12temp_storage+40];
	add.s64 	%rd189, %rd187, %rd188;
	ld.shared.u64 	%rd190, [_ZZN3cub18CUB_300001_SM_10006detail6reduce18DeviceReduceKernelINS2_10policy_hubIlyN4cuda3std3__44plusIlEEE10Policy1000EN6thrust24THRUST_300001_SM_1000_NS18transform_iteratorINSD_6detail14equal_to_valueIiEEPillEEyS9_lNS7_10__identityEEEvT0_PT3_T1_NS0_13GridEvenShareISO_EET2_T4_E12temp_storage+48];
	add.s64 	%rd191, %rd189, %rd190;
	ld.shared.u64 	%rd192, [_ZZN3cub18CUB_300001_SM_10006detail6reduce18DeviceReduceKernelINS2_10policy_hubIlyN4cuda3std3__44plusIlEEE10Policy1000EN6thrust24THRUST_300001_SM_1000_NS18transform_iteratorINSD_6detail14equal_to_valueIiEEPillEEyS9_lNS7_10__identityEEEvT0_PT3_T1_NS0_13GridEvenShareISO_EET2_T4_E12temp_storage+56];
	add.s64 	%rd193, %rd191, %rd192;
	ld.shared.u64 	%rd194, [_ZZN3cub18CUB_300001_SM_10006detail6reduce18DeviceReduceKernelINS2_10policy_hubIlyN4cuda3std3__44plusIlEEE10Policy1000EN6thrust24THRUST_300001_SM_1000_NS18transform_iteratorINSD_6detail14equal_to_valueIiEEPillEEyS9_lNS7_10__identityEEEvT0_PT3_T1_NS0_13GridEvenShareISO_EET2_T4_E12temp_storage+64];
	add.s64 	%rd195, %rd193, %rd194;
	ld.shared.u64 	%rd196, [_ZZN3cub18CUB_300001_SM_10006detail6reduce18DeviceReduceKernelINS2_10policy_hubIlyN4cuda3std3__44plusIlEEE10Policy1000EN6thrust24THRUST_300001_SM_1000_NS18transform_iteratorINSD_6detail14equal_to_valueIiEEPillEEyS9_lNS7_10__identityEEEvT0_PT3_T1_NS0_13GridEvenShareISO_EET2_T4_E12temp_storage+72];
	add.s64 	%rd197, %rd195, %rd196;
	ld.shared.u64 	%rd198, [_ZZN3cub18CUB_300001_SM_10006detail6reduce18DeviceReduceKernelINS2_10policy_hubIlyN4cuda3std3__44plusIlEEE10Policy1000EN6thrust24THRUST_300001_SM_1000_NS18transform_iteratorINSD_6detail14equal_to_valueIiEEPillEEyS9_lNS7_10__identityEEEvT0_PT3_T1_NS0_13GridEvenShareISO_EET2_T4_E12temp_storage+80];
	add.s64 	%rd199, %rd197, %rd198;
	ld.shared.u64 	%rd200, [_ZZN3cub18CUB_300001_SM_10006detail6reduce18DeviceReduceKernelINS2_10policy_hubIlyN4cuda3std3__44plusIlEEE10Policy1000EN6thrust24THRUST_300001_SM_1000_NS18transform_iteratorINSD_6detail14equal_to_valueIiEEPillEEyS9_lNS7_10__identityEEEvT0_PT3_T1_NS0_13GridEvenShareISO_EET2_T4_E12temp_storage+88];
	add.s64 	%rd201, %rd199, %rd200;
	ld.shared.u64 	%rd202, [_ZZN3cub18CUB_300001_SM_10006detail6reduce18DeviceReduceKernelINS2_10policy_hubIlyN4cuda3std3__44plusIlEEE10Policy1000EN6thrust24THRUST_300001_SM_1000_NS18transform_iteratorINSD_6detail14equal_to_valueIiEEPillEEyS9_lNS7_10__identityEEEvT0_PT3_T1_NS0_13GridEvenShareISO_EET2_T4_E12temp_storage+96];
	add.s64 	%rd203, %rd201, %rd202;
	ld.shared.u64 	%rd204, [_ZZN3cub18CUB_300001_SM_10006detail6reduce18DeviceReduceKernelINS2_10policy_hubIlyN4cuda3std3__44plusIlEEE10Policy1000EN6thrust24THRUST_300001_SM_1000_NS18transform_iteratorINSD_6detail14equal_to_valueIiEEPillEEyS9_lNS7_10__identityEEEvT0_PT3_T1_NS0_13GridEvenShareISO_EET2_T4_E12temp_storage+104];
	add.s64 	%rd205, %rd203, %rd204;
	ld.shared.u64 	%rd206, [_ZZN3cub18CUB_300001_SM_10006detail6reduce18DeviceReduceKernelINS2_10policy_hubIlyN4cuda3std3__44plusIlEEE10Policy1000EN6thrust24THRUST_300001_SM_1000_NS18transform_iteratorINSD_6detail14equal_to_valueIiEEPillEEyS9_lNS7_10__identityEEEvT0_PT3_T1_NS0_13GridEvenShareISO_EET2_T4_E12temp_storage+112];
	add.s64 	%rd207, %rd205, %rd206;
	ld.shared.u64 	%rd208, [_ZZN3cub18CUB_300001_SM_10006detail6reduce18DeviceReduceKernelINS2_10policy_hubIlyN4cuda3std3__44plusIlEEE10Policy1000EN6thrust24THRUST_300001_SM_1000_NS18transform_iteratorINSD_6detail14equal_to_valueIiEEPillEEyS9_lNS7_10__identityEEEvT0_PT3_T1_NS0_13GridEvenShareISO_EET2_T4_E12temp_storage+120];
	add.s64 	%rd209, %rd207, %rd208;
	ld.shared.u64 	%rd210, [_ZZN3cub18CUB_300001_SM_10006detail6reduce18DeviceReduceKernelINS2_10policy_hubIlyN4cuda3std3__44plusIlEEE10Policy1000EN6thrust24THRUST_300001_SM_1000_NS18transform_iteratorINSD_6detail14equal_to_valueIiEEPillEEyS9_lNS7_10__identityEEEvT0_PT3_T1_NS0_13GridEvenShareISO_EET2_T4_E12temp_storage+128];
	add.s64 	%rd211, %rd209, %rd210;
	ld.shared.u64 	%rd212, [_ZZN3cub18CUB_300001_SM_10006detail6reduce18DeviceReduceKernelINS2_10policy_hubIlyN4cuda3std3__44plusIlEEE10Policy1000EN6thrust24THRUST_300001_SM_1000_NS18transform_iteratorINSD_6detail14equal_to_valueIiEEPillEEyS9_lNS7_10__identityEEEvT0_PT3_T1_NS0_13GridEvenShareISO_EET2_T4_E12temp_storage+136];
	add.s64 	%rd419, %rd211, %rd212;
$L__BB41_46:
	mov.u32 	%r337, %tid.x;
	setp.ne.s32 	%p137, %r337, 0;
	@%p137 bra 	$L__BB41_48;
	ld.param.u64 	%rd392, [_ZN3cub18CUB_300001_SM_10006detail6reduce18DeviceReduceKernelINS2_10policy_hubIlyN4cuda3std3__44plusIlEEE10Policy1000EN6thrust24THRUST_300001_SM_1000_NS18transform_iteratorINSD_6detail14equal_to_valueIiEEPillEEyS9_lNS7_10__identityEEEvT0_PT3_T1_NS0_13GridEvenShareISO_EET2_T4__param_1];
	cvta.to.global.u64 	%rd389, %rd392;
	mul.wide.u32 	%rd390, %r3, 8;
	add.s64 	%rd391, %rd389, %rd390;
	st.global.u64 	[%rd391], %rd419;
$L__BB41_48:
	ret;

}
	// .globl	_ZN3cub18CUB_300001_SM_10006detail6reduce28DeviceReduceSingleTileKernelINS2_10policy_hubIlyN4cuda3std3__44plusIlEEE10Policy1000EPlSC_iS9_llNS7_10__identityEEEvT0_T1_T2_T3_T4_T6_
.visible .entry _ZN3cub18CUB_300001_SM_10006detail6reduce28DeviceReduceSingleTileKernelINS2_10policy_hubIlyN4cuda3std3__44plusIlEEE10Policy1000EPlSC_iS9_llNS7_10__identityEEEvT0_T1_T2_T3_T4_T6_(
	.param .u64 .ptr .align 1 _ZN3cub18CUB_300001_SM_10006detail6reduce28DeviceReduceSingleTileKernelINS2_10policy_hubIlyN4cuda3std3__44plusIlEEE10Policy1000EPlSC_iS9_llNS7_10__identityEEEvT0_T1_T2_T3_T4_T6__param_0,
	.param .u64 .ptr .align 1 _ZN3cub18CUB_300001_SM_10006detail6reduce28DeviceReduceSingleTileKernelINS2_10policy_hubIlyN4cuda3std3__44plusIlEEE10Policy1000EPlSC_iS9_llNS7_10__identityEEEvT0_T1_T2_T3_T4_T6__param_1,
	.param .u32 _ZN3cub18CUB_300001_SM_10006detail6reduce28DeviceReduceSingleTileKernelINS2_10policy_hubIlyN4cuda3std3__44plusIlEEE10Policy1000EPlSC_iS9_llNS7_10__identityEEEvT0_T1_T2_T3_T4_T6__param_2,
	.param .align 1 .b8 _ZN3cub18CUB_300001_SM_10006detail6reduce28DeviceReduceSingleTileKernelINS2_10policy_hubIlyN4cuda3std3__44plusIlEEE10Policy1000EPlSC_iS9_llNS7_10__identityEEEvT0_T1_T2_T3_T4_T6__param_3[1],
	.param .u64 _ZN3cub18CUB_300001_SM_10006detail6reduce28DeviceReduceSingleTileKernelINS2_10policy_hubIlyN4cuda3std3__44plusIlEEE10Policy1000EPlSC_iS9_llNS7_10__identityEEEvT0_T1_T2_T3_T4_T6__param_4,
	.param .align 1 .b8 _ZN3cub18CUB_300001_SM_10006detail6reduce28DeviceReduceSingleTileKernelINS2_10policy_hubIlyN4cuda3std3__44plusIlEEE10Policy1000EPlSC_iS9_llNS7_10__identityEEEvT0_T1_T2_T3_T4_T6__param_5[1]
)
.maxntid 512
.minnctapersm 1
{
	.reg .pred 	%p<58>;
	.reg .b32 	%r<238>;
	.reg .b64 	%rd<281>;
	// demoted variable
	.shared .align 8 .b8 _ZZN3cub18CUB_300001_SM_10006detail6reduce28DeviceReduceSingleTileKernelINS2_10policy_hubIlyN4cuda3std3__44plusIlEEE10Policy1000EPlSC_iS9_llNS7_10__identityEEEvT0_T1_T2_T3_T4_T6_E12temp_storage[152];
	ld.param.u64 	%rd35, [_ZN3cub18CUB_300001_SM_10006detail6reduce28DeviceReduceSingleTileKernelINS2_10policy_hubIlyN4cuda3std3__44plusIlEEE10Policy1000EPlSC_iS9_llNS7_10__identityEEEvT0_T1_T2_T3_T4_T6__param_0];
	ld.param.u64 	%rd37, [_ZN3cub18CUB_300001_SM_10006detail6reduce28DeviceReduceSingleTileKernelINS2_10policy_hubIlyN4cuda3std3__44plusIlEEE10Policy1000EPlSC_iS9_llNS7_10__identityEEEvT0_T1_T2_T3_T4_T6__param_1];
	ld.param.u32 	%r34, [_ZN3cub18CUB_300001_SM_10006detail6reduce28DeviceReduceSingleTileKernelINS2_10policy_hubIlyN4cuda3std3__44plusIlEEE10Policy1000EPlSC_iS9_llNS7_10__identityEEEvT0_T1_T2_T3_T4_T6__param_2];
	ld.param.u64 	%rd36, [_ZN3cub18CUB_300001_SM_10006detail6reduce28DeviceReduceSingleTileKernelINS2_10policy_hubIlyN4cuda3std3__44plusIlEEE10Policy1000EPlSC_iS9_llNS7_10__identityEEEvT0_T1_T2_T3_T4_T6__param_4];
	cvta.to.global.u64 	%rd1, %rd37;
	setp.ne.s32 	%p1, %r34, 0;
	@%p1 bra 	$L__BB42_3;
	mov.u32 	%r224, %tid.x;
	setp.ne.s32 	%p57, %r224, 0;
	@%p57 bra 	$L__BB42_39;
	st.global.u64 	[%rd1], %rd36;
	bra.uni 	$L__BB42_39;
$L__BB42_3:
	setp.gt.s32 	%p2, %r34, 3583;
	@%p2 bra 	$L__BB42_21;
	mov.u32 	%r1, %tid.x;
	setp.ge.s32 	%p19, %r1, %r34;
	mov.b64 	%rd271, 0;
	mov.u32 	%r228, %r1;
	@%p19 bra 	$L__BB42_6;
	mul.wide.u32 	%rd146, %r1, 8;
	add.s64 	%rd145, %rd35, %rd146;
	// begin inline asm
	ld.global.nc.u64 %rd271, [%rd145];
	// end inline asm
	add.s32 	%r228, %r1, 512;
$L__BB42_6:
	setp.ge.s32 	%p20, %r228, %r34;
	@%p20 bra 	$L__BB42_12;
	not.b32 	%r100, %r228;
	add.s32 	%r4, %r34, %r100;
	and.b32  	%r101, %r4, 1536;
	setp.eq.s32 	%p21, %r101, 1536;
	@%p21 bra 	$L__BB42_10;
	mul.wide.u32 	%rd148, %r228, 8;
	add.s64 	%rd266, %rd35, %rd148;
	shr.u32 	%r102, %r4, 9;
	add.s32 	%r103, %r102, 1;
	and.b32  	%r104, %r103, 3;
	neg.s32 	%r226, %r104;
$L__BB42_9:
	.pragma "nounroll";
	// begin inline asm
	ld.global.nc.u64 %rd149, [%rd266];
	// end inline asm
	add.s64 	%rd271, %rd149, %rd271;
	add.s32 	%r228, %r228, 512;
	add.s64 	%rd266, %rd266, 4096;
	add.s32 	%r226, %r226, 1;
	setp.ne.s32 	%p22, %r226, 0;
	@%p22 bra 	$L__BB42_9;
$L__BB42_10:
	setp.lt.u32 	%p23, %r4, 1536;
	@%p23 bra 	$L__BB42_12;
$L__BB42_11:
	mul.wide.s32 	%rd159, %r228, 8;
	add.s64 	%rd152, %rd35, %rd159;
	// begin inline asm
	ld.global.nc.u64 %rd151, [%rd152];
	// end inline asm
	add.s64 	%rd160, %rd151, %rd271;
	add.s64 	%rd154, %rd152, 4096;
	// begin inline asm
	ld.global.nc.u64 %rd153, [%rd154];
	// end inline asm
	add.s64 	%rd161, %rd153, %rd160;
	add.s64 	%rd156, %rd152, 8192;
	// begin inline asm
	ld.global.nc.u64 %rd155, [%rd156];
	// end inline asm
	add.s64 	%rd162, %rd155, %rd161;
	add.s64 	%rd158, %rd152, 12288;
	// begin inline asm
	ld.global.nc.u64 %rd157, [%rd158];
	// end inline asm
	add.s64 	%rd271, %rd157, %rd162;
	add.s32 	%r228, %r228, 2048;
	setp.lt.s32 	%p24, %r228, %r34;
	@%p24 bra 	$L__BB42_11;
$L__BB42_12:
	setp.lt.s32 	%p25, %r34, 512;
	@%p25 bra 	$L__BB42_17;
	// begin inline asm
	mov.u32 %r168, %laneid;
	// end inline asm
	mov.b64 	{%r170, %r175}, %rd271;
	mov.b32 	%r176, 1;
	mov.b32 	%r217, 31;
	mov.b32 	%r218, -1;
	// begin inline asm
	shfl.sync.down.b32 %r169, %r170, %r176, %r217, %r218;
	// end inline asm
	// begin inline asm
	shfl.sync.down.b32 %r174, %r175, %r176, %r217, %r218;
	// end inline asm
	mov.b64 	%rd221, {%r169, %r174};
	setp.gt.s32 	%p49, %r168, 30;
	selp.b64 	%rd222, 0, %rd221, %p49;
	add.s64 	%rd223, %rd222, %rd271;
	mov.b64 	{%r180, %r185}, %rd223;
	mov.b32 	%r186, 2;
	// begin inline asm
	shfl.sync.down.b32 %r179, %r180, %r186, %r217, %r218;
	// end inline asm
	// begin inline asm
	shfl.sync.down.b32 %r184, %r185, %r186, %r217, %r218;
	// end inline asm
	mov.b64 	%rd224, {%r179, %r184};
	setp.gt.s32 	%p50, %r168, 29;
	selp.b64 	%rd225, 0, %rd224, %p50;
	add.s64 	%rd226, %rd225, %rd223;
	mov.b64 	{%r190, %r195}, %rd226;
	mov.b32 	%r196, 4;
	// begin inline asm
	shfl.sync.down.b32 %r189, %r190, %r196, %r217, %r218;
	// end inline asm
	// begin inline asm
	shfl.sync.down.b32 %r194, %r195, %r196, %r217, %r218;
	// end inline asm
	mov.b64 	%rd227, {%r189, %r194};
	setp.gt.s32 	%p51, %r168, 27;
	selp.b64 	%rd228, 0, %rd227, %p51;
	add.s64 	%rd229, %rd228, %rd226;
	mov.b64 	{%r200, %r205}, %rd229;
	mov.b32 	%r206, 8;
	// begin inline asm
	shfl.sync.down.b32 %r199, %r200, %r206, %r217, %r218;
	// end inline asm
	// begin inline asm
	shfl.sync.down.b32 %r204, %r205, %r206, %r217, %r218;
	// end inline asm
	mov.b64 	%rd230, {%r199, %r204};
	setp.gt.s32 	%p52, %r168, 23;
	selp.b64 	%rd231, 0, %rd230, %p52;
	add.s64 	%rd232, %rd231, %rd229;
	mov.b64 	{%r210, %r215}, %rd232;
	mov.b32 	%r216, 16;
	// begin inline asm
	shfl.sync.down.b32 %r209, %r210, %r216, %r217, %r218;
	// end inline asm
	// begin inline asm
	shfl.sync.down.b32 %r214, %r215, %r216, %r217, %r218;
	// end inline asm
	mov.b64 	%rd233, {%r209, %r214};
	setp.gt.s32 	%p53, %r168, 15;
	selp.b64 	%rd234, 0, %rd233, %p53;
	add.s64 	%rd280, %rd234, %rd232;
	setp.ne.s32 	%p54, %r168, 0;
	@%p54 bra 	$L__BB42_15;
	shr.u32 	%r219, %r1, 2;
	and.b32  	%r220, %r219, 248;
	mov.u32 	%r221, _ZZN3cub18CUB_300001_SM_10006detail6reduce28DeviceReduceSingleTileKernelINS2_10policy_hubIlyN4cuda3std3__44plusIlEEE10Policy1000EPlSC_iS9_llNS7_10__identityEEEvT0_T1_T2_T3_T4_T6_E12temp_storage;
	add.s32 	%r222, %r221, %r220;
	st.shared.u64 	[%r222+16], %rd280;
$L__BB42_15:
	bar.sync 	0;
	setp.ne.s32 	%p55, %r1, 0;
	@%p55 bra 	$L__BB42_37;
	ld.shared.u64 	%rd235, [_ZZN3cub18CUB_300001_SM_10006detail6reduce28DeviceReduceSingleTileKernelINS2_10policy_hubIlyN4cuda3std3__44plusIlEEE10Policy1000EPlSC_iS9_llNS7_10__identityEEEvT0_T1_T2_T3_T4_T6_E12temp_storage+24];
	add.s64 	%rd236, %rd235, %rd280;
	ld.shared.u64 	%rd237, [_ZZN3cub18CUB_300001_SM_10006detail6reduce28DeviceReduceSingleTileKernelINS2_10policy_hubIlyN4cuda3std3__44plusIlEEE10Policy1000EPlSC_iS9_llNS7_10__identityEEEvT0_T1_T2_T3_T4_T6_E12temp_storage+32];
	add.s64 	%rd238, %rd236, %rd237;
	ld.shared.u64 	%rd239, [_ZZN3cub18CUB_300001_SM_10006detail6reduce28DeviceReduceSingleTileKernelINS2_10policy_hubIlyN4cuda3std3__44plusIlEEE10Policy1000EPlSC_iS9_llNS7_10__identityEEEvT0_T1_T2_T3_T4_T6_E12temp_storage+40];
	add.s64 	%rd240, %rd238, %rd239;
	ld.shared.u64 	%rd241, [_ZZN3cub18CUB_300001_SM_10006detail6reduce28DeviceReduceSingleTileKernelINS2_10policy_hubIlyN4cuda3std3__44plusIlEEE10Policy1000EPlSC_iS9_llNS7_10__identityEEEvT0_T1_T2_T3_T4_T6_E12temp_storage+48];
	add.s64 	%rd242, %rd240, %rd241;
	ld.shared.u64 	%rd243, [_ZZN3cub18CUB_300001_SM_10006detail6reduce28DeviceReduceSingleTileKernelINS2_10policy_hubIlyN4cuda3std3__44plusIlEEE10Policy1000EPlSC_iS9_llNS7_10__identityEEEvT0_T1_T2_T3_T4_T6_E12temp_storage+56];
	add.s64 	%rd244, %rd242, %rd243;
	ld.shared.u64 	%rd245, [_ZZN3cub18CUB_300001_SM_10006detail6reduce28DeviceReduceSingleTileKernelINS2_10policy_hubIlyN4cuda3std3__44plusIlEEE10Policy1000EPlSC_iS9_llNS7_10__identityEEEvT0_T1_T2_T3_T4_T6_E12temp_storage+64];
	add.s64 	%rd246, %rd244, %rd245;
	ld.shared.u64 	%rd247, [_ZZN3cub18CUB_300001_SM_10006detail6reduce28DeviceReduceSingleTileKernelINS2_10policy_hubIlyN4cuda3std3__44plusIlEEE10Policy1000EPlSC_iS9_llNS7_10__identityEEEvT0_T1_T2_T3_T4_T6_E12temp_storage+72];
	add.s64 	%rd248, %rd246, %rd247;
	ld.shared.u64 	%rd249, [_ZZN3cub18CUB_300001_SM_10006detail6reduce28DeviceReduceSingleTileKernelINS2_10policy_hubIlyN4cuda3std3__44plusIlEEE10Policy1000EPlSC_iS9_llNS7_10__identityEEEvT0_T1_T2_T3_T4_T6_E12temp_storage+80];
	add.s64 	%rd250, %rd248, %rd249;
	ld.shared.u64 	%rd251, [_ZZN3cub18CUB_300001_SM_10006detail6reduce28DeviceReduceSingleTileKernelINS2_10policy_hubIlyN4cuda3std3__44plusIlEEE10Policy1000EPlSC_iS9_llNS7_10__identityEEEvT0_T1_T2_T3_T4_T6_E12temp_storage+88];
	add.s64 	%rd252, %rd250, %rd251;
	ld.shared.u64 	%rd253, [_ZZN3cub18CUB_300001_SM_10006detail6reduce28DeviceReduceSingleTileKernelINS2_10policy_hubIlyN4cuda3std3__44plusIlEEE10Policy1000EPlSC_iS9_llNS7_10__identityEEEvT0_T1_T2_T3_T4_T6_E12temp_storage+96];
	add.s64 	%rd254, %rd252, %rd253;
	ld.shared.u64 	%rd255, [_ZZN3cub18CUB_300001_SM_10006detail6reduce28DeviceReduceSingleTileKernelINS2_10policy_hubIlyN4cuda3std3__44plusIlEEE10Policy1000EPlSC_iS9_llNS7_10__identityEEEvT0_T1_T2_T3_T4_T6_E12temp_storage+104];
	add.s64 	%rd256, %rd254, %rd255;
	ld.shared.u64 	%rd257, [_ZZN3cub18CUB_300001_SM_10006detail6reduce28DeviceReduceSingleTileKernelINS2_10policy_hubIlyN4cuda3std3__44plusIlEEE10Policy1000EPlSC_iS9_llNS7_10__identityEEEvT0_T1_T2_T3_T4_T6_E12temp_storage+112];
	add.s64 	%rd258, %rd256, %rd257;
	ld.shared.u64 	%rd259, [_ZZN3cub18CUB_300001_SM_10006detail6reduce28DeviceReduceSingleTileKernelINS2_10policy_hubIlyN4cuda3std3__44plusIlEEE10Policy1000EPlSC_iS9_llNS7_10__identityEEEvT0_T1_T2_T3_T4_T6_E12temp_storage+120];
	add.s64 	%rd260, %rd258, %rd259;
	ld.shared.u64 	%rd261, [_ZZN3cub18CUB_300001_SM_10006detail6reduce28DeviceReduceSingleTileKernelINS2_10policy_hubIlyN4cuda3std3__44plusIlEEE10Policy1000EPlSC_iS9_llNS7_10__identityEEEvT0_T1_T2_T3_T4_T6_E12temp_storage+128];
	add.s64 	%rd262, %rd260, %rd261;
	ld.shared.u64 	%rd263, [_ZZN3cub18CUB_300001_SM_10006detail6reduce28DeviceReduceSingleTileKernelINS2_10policy_hubIlyN4cuda3std3__44plusIlEEE10Policy1000EPlSC_iS9_llNS7_10__identityEEEvT0_T1_T2_T3_T4_T6_E12temp_storage+136];
	add.s64 	%rd280, %rd262, %rd263;
	bra.uni 	$L__BB42_37;
$L__BB42_17:
	// begin inline asm
	mov.u32 %r105, %laneid;
	// end inline asm
	and.b32  	%r156, %r1, 992;
	add.s32 	%r157, %r156, 32;
	setp.gt.s32 	%p26, %r157, %r34;
	not.b32 	%r158, %r156;
	add.s32 	%r159, %r34, %r158;
	selp.b32 	%r154, %r159, 31, %p26;
	mov.b64 	{%r107, %r112}, %rd271;
	mov.b32 	%r113, 1;
	mov.b32 	%r155, -1;
	// begin inline asm
	shfl.sync.down.b32 %r106, %r107, %r113, %r154, %r155;
	// end inline asm
	// begin inline asm
	shfl.sync.down.b32 %r111, %r112, %r113, %r154, %r155;
	// end inline asm
	mov.b64 	%rd163, {%r106, %r111};
	setp.lt.s32 	%p27, %r105, %r154;
	selp.b64 	%rd164, %rd163, 0, %p27;
	add.s64 	%rd165, %rd164, %rd271;
	mov.b64 	{%r117, %r122}, %rd165;
	mov.b32 	%r123, 2;
	// begin inline asm
	shfl.sync.down.b32 %r116, %r117, %r123, %r154, %r155;
	// end inline asm
	// begin inline asm
	shfl.sync.down.b32 %r121, %r122, %r123, %r154, %r155;
	// end inline asm
	mov.b64 	%rd166, {%r116, %r121};
	add.s32 	%r160, %r105, 2;
	setp.gt.s32 	%p28, %r160, %r154;
	selp.b64 	%rd167, 0, %rd166, %p28;
	add.s64 	%rd168, %rd167, %rd165;
	mov.b64 	{%r127, %r132}, %rd168;
	mov.b32 	%r133, 4;
	// begin inline asm
	shfl.sync.down.b32 %r126, %r127, %r133, %r154, %r155;
	// end inline asm
	// begin inline asm
	shfl.sync.down.b32 %r131, %r132, %r133, %r154, %r155;
	// end inline asm
	mov.b64 	%rd169, {%r126, %r131};
	add.s32 	%r161, %r105, 4;
	setp.gt.s32 	%p29, %r161, %r154;
	selp.b64 	%rd170, 0, %rd169, %p29;
	add.s64 	%rd171, %rd170, %rd168;
	mov.b64 	{%r137, %r142}, %rd171;
	mov.b32 	%r143, 8;
	// begin inline asm
	shfl.sync.down.b32 %r136, %r137, %r143, %r154, %r155;
	// end inline asm
	// begin inline asm
	shfl.sync.down.b32 %r141, %r142, %r143, %r154, %r155;
	// end inline asm
	mov.b64 	%rd172, {%r136, %r141};
	add.s32 	%r162, %r105, 8;
	setp.gt.s32 	%p30, %r162, %r154;
	selp.b64 	%rd173, 0, %rd172, %p30;
	add.s64 	%rd174, %rd173, %rd171;
	mov.b64 	{%r147, %r152}, %rd174;
	mov.b32 	%r153, 16;
	// begin inline asm
	shfl.sync.down.b32 %r146, %r147, %r153, %r154, %r155;
	// end inline asm
	// begin inline asm
	shfl.sync.down.b32 %r151, %r152, %r153, %r154, %r155;
	// end inline asm
	mov.b64 	%rd175, {%r146, %r151};
	add.s32 	%r163, %r105, 16;
	setp.gt.s32 	%p31, %r163, %r154;
	selp.b64 	%rd176, 0, %rd175, %p31;
	add.s64 	%rd280, %rd176, %rd174;
	setp.ne.s32 	%p32, %r105, 0;
	@%p32 bra 	$L__BB42_19;
	shr.u32 	%r164, %r1, 2;
	and.b32  	%r165, %r164, 248;
	mov.u32 	%r166, _ZZN3cub18CUB_300001_SM_10006detail6reduce28DeviceReduceSingleTileKernelINS2_10policy_hubIlyN4cuda3std3__44plusIlEEE10Policy1000EPlSC_iS9_llNS7_10__identityEEEvT0_T1_T2_T3_T4_T6_E12temp_storage;
	add.s32 	%r167, %r166, %r165;
	st.shared.u64 	[%r167+16], %rd280;
$L__BB42_19:
	bar.sync 	0;
	setp.ne.s32 	%p33, %r1, 0;
	@%p33 bra 	$L__BB42_37;
	setp.gt.s32 	%p34, %r34, 32;
	ld.shared.u64 	%rd177, [_ZZN3cub18CUB_300001_SM_10006detail6reduce28DeviceReduceSingleTileKernelINS2_10policy_hubIlyN4cuda3std3__44plusIlEEE10Policy1000EPlSC_iS9_llNS7_10__identityEEEvT0_T1_T2_T3_T4_T6_E12temp_storage+24];
	selp.b64 	%rd178, %rd177, 0, %p34;
	add.s64 	%rd179, %rd178, %rd280;
	setp.gt.s32 	%p35, %r34, 64;
	ld.shared.u64 	%rd180, [_ZZN3cub18CUB_300001_SM_10006detail6reduce28DeviceReduceSingleTileKernelINS2_10policy_hubIlyN4cuda3std3__44plusIlEEE10Policy1000EPlSC_iS9_llNS7_10__identityEEEvT0_T1_T2_T3_T4_T6_E12temp_storage+32];
	selp.b64 	%rd181, %rd180, 0, %p35;
	add.s64 	%rd182, %rd179, %rd181;
	setp.gt.s32 	%p36, %r34, 96;
	ld.shared.u64 	%rd183, [_ZZN3cub18CUB_300001_SM_10006detail6reduce28DeviceReduceSingleTileKernelINS2_10policy_hubIlyN4cuda3std3__44plusIlEEE10Policy1000EPlSC_iS9_llNS7_10__identityEEEvT0_T1_T2_T3_T4_T6_E12temp_storage+40];
	selp.b64 	%rd184, %rd183, 0, %p36;
	add.s64 	%rd185, %rd182, %rd184;
	setp.gt.s32 	%p37, %r34, 128;
	ld.shared.u64 	%rd186, [_ZZN3cub18CUB_300001_SM_10006detail6reduce28DeviceReduceSingleTileKernelINS2_10policy_hubIlyN4cuda3std3__44plusIlEEE10Policy1000EPlSC_iS9_llNS7_10__identityEEEvT0_T1_T2_T3_T4_T6_E12temp_storage+48];
	selp.b64 	%rd187, %rd186, 0, %p37;
	add.s64 	%rd188, %rd185, %rd187;
	setp.gt.s32 	%p38, %r34, 160;
	ld.shared.u64 	%rd189, [_ZZN3cub18CUB_300001_SM_10006detail6reduce28DeviceReduceSingleTileKernelINS2_10policy_hubIlyN4cuda3std3__44plusIlEEE10Policy1000EPlSC_iS9_llNS7_10__identityEEEvT0_T1_T2_T3_T4_T6_E12temp_storage+56];
	selp.b64 	%rd190, %rd189, 0, %p38;
	add.s64 	%rd191, %rd188, %rd190;
	setp.gt.s32 	%p39, %r34, 192;
	ld.shared.u64 	%rd192, [_ZZN3cub18CUB_300001_SM_10006detail6reduce28DeviceReduceSingleTileKernelINS2_10policy_hubIlyN4cuda3std3__44plusIlEEE10Policy1000EPlSC_iS9_llNS7_10__identityEEEvT0_T1_T2_T3_T4_T6_E12temp_storage+64];
	selp.b64 	%rd193, %rd192, 0, %p39;
	add.s64 	%rd194, %rd191, %rd193;
	setp.gt.s32 	%p40, %r34, 224;
	ld.shared.u64 	%rd195, [_ZZN3cub18CUB_300001_SM_10006detail6reduce28DeviceReduceSingleTileKernelINS2_10policy_hubIlyN4cuda3std3__44plusIlEEE10Policy1000EPlSC_iS9_llNS7_10__identityEEEvT0_T1_T2_T3_T4_T6_E12temp_storage+72];
	selp.b64 	%rd196, %rd195, 0, %p40;
	add.s64 	%rd197, %rd194, %rd196;
	setp.gt.s32 	%p41, %r34, 256;
	ld.shared.u64 	%rd198, [_ZZN3cub18CUB_300001_SM_10006detail6reduce28DeviceReduceSingleTileKernelINS2_10policy_hubIlyN4cuda3std3__44plusIlEEE10Policy1000EPlSC_iS9_llNS7_10__identityEEEvT0_T1_T2_T3_T4_T6_E12temp_storage+80];
	selp.b64 	%rd199, %rd198, 0, %p41;
	add.s64 	%rd200, %rd197, %rd199;
	setp.gt.s32 	%p42, %r34, 288;
	ld.shared.u64 	%rd201, [_ZZN3cub18CUB_300001_SM_10006detail6reduce28DeviceReduceSingleTileKernelINS2_10policy_hubIlyN4cuda3std3__44plusIlEEE10Policy1000EPlSC_iS9_llNS7_10__identityEEEvT0_T1_T2_T3_T4_T6_E12temp_storage+88];
	selp.b64 	%rd202, %rd201, 0, %p42;
	add.s64 	%rd203, %rd200, %rd202;
	setp.gt.s32 	%p43, %r34, 320;
	ld.shared.u64 	%rd204, [_ZZN3cub18CUB_300001_SM_10006detail6reduce28DeviceReduceSingleTileKernelINS2_10policy_hubIlyN4cuda3std3__44plusIlEEE10Policy1000EPlSC_iS9_llNS7_10__identityEEEvT0_T1_T2_T3_T4_T6_E12temp_storage+96];
	selp.b64 	%rd205, %rd204, 0, %p43;
	add.s64 	%rd206, %rd203, %rd205;
	setp.gt.s32 	%p44, %r34, 352;
	ld.shared.u64 	%rd207, [_ZZN3cub18CUB_300001_SM_10006detail6reduce28DeviceReduceSingleTileKernelINS2_10policy_hubIlyN4cuda3std3__44plusIlEEE10Policy1000EPlSC_iS9_llNS7_10__identityEEEvT0_T1_T2_T3_T4_T6_E12temp_storage+104];
	selp.b64 	%rd208, %rd207, 0, %p44;
	add.s64 	%rd209, %rd206, %rd208;
	setp.gt.s32 	%p45, %r34, 384;
	ld.shared.u64 	%rd210, [_ZZN3cub18CUB_300001_SM_10006detail6reduce28DeviceReduceSingleTileKernelINS2_10policy_hubIlyN4cuda3std3__44plusIlEEE10Policy1000EPlSC_iS9_llNS7_10__identityEEEvT0_T1_T2_T3_T4_T6_E12temp_storage+112];
	selp.b64 	%rd211, %rd210, 0, %p45;
	add.s64 	%rd212, %rd209, %rd211;
	setp.gt.s32 	%p46, %r34, 416;
	ld.shared.u64 	%rd213, [_ZZN3cub18CUB_300001_SM_10006detail6reduce28DeviceReduceSingleTileKernelINS2_10policy_hubIlyN4cuda3std3__44plusIlEEE10Policy1000EPlSC_iS9_llNS7_10__identityEEEvT0_T1_T2_T3_T4_T6_E12temp_storage+120];
	selp.b64 	%rd214, %rd213, 0, %p46;
	add.s64 	%rd215, %rd212, %rd214;
	setp.gt.s32 	%p47, %r34, 448;
	ld.shared.u64 	%rd216, [_ZZN3cub18CUB_300001_SM_10006detail6reduce28DeviceReduceSingleTileKernelINS2_10policy_hubIlyN4cuda3std3__44plusIlEEE10Policy1000EPlSC_iS9_llNS7_10__identityEEEvT0_T1_T2_T3_T4_T6_E12temp_storage+128];
	selp.b64 	%rd217, %rd216, 0, %p47;
	add.s64 	%rd218, %rd215, %rd217;
	setp.gt.s32 	%p48, %r34, 480;
	ld.shared.u64 	%rd219, [_ZZN3cub18CUB_300001_SM_10006detail6reduce28DeviceReduceSingleTileKernelINS2_10policy_hubIlyN4cuda3std3__44plusIlEEE10Policy1000EPlSC_iS9_llNS7_10__identityEEEvT0_T1_T2_T3_T4_T6_E12temp_storage+136];
	selp.b64 	%rd220, %rd219, 0, %p48;
	add.s64 	%rd280, %rd218, %rd220;
	bra.uni 	$L__BB42_37;
$L__BB42_21:
	mov.u32 	%r13, %tid.x;
	mul.wide.u32 	%rd52, %r13, 8;
	add.s64 	%rd39, %rd35, %rd52;
	// begin inline asm
	ld.global.nc.u64 %rd38, [%rd39];
	// end inline asm
	add.s64 	%rd41, %rd39, 4096;
	// begin inline asm
	ld.global.nc.u64 %rd40, [%rd41];
	// end inline asm
	add.s64 	%rd43, %rd39, 8192;
	// begin inline asm
	ld.global.nc.u64 %rd42, [%rd43];
	// end inline asm
	add.s64 	%rd45, %rd39, 12288;
	// begin inline asm
	ld.global.nc.u64 %rd44, [%rd45];
	// end inline asm
	add.s64 	%rd47, %rd39, 16384;
	// begin inline asm
	ld.global.nc.u64 %rd46, [%rd47];
	// end inline asm
	add.s64 	%rd49, %rd39, 20480;
	// begin inline asm
	ld.global.nc.u64 %rd48, [%rd49];
	// end inline asm
	add.s64 	%rd51, %rd39, 24576;
	// begin inline asm
	ld.global.nc.u64 %rd50, [%rd51];
	// end inline asm
	add.s64 	%rd53, %rd40, %rd38;
	add.s64 	%rd54, %rd42, %rd53;
	add.s64 	%rd55, %rd44, %rd54;
	add.s64 	%rd56, %rd46, %rd55;
	add.s64 	%rd57, %rd48, %rd56;
	add.s64 	%rd279, %rd50, %rd57;
	setp.lt.u32 	%p3, %r34, 7168;
	mov.b32 	%r231, 3584;
	@%p3 bra 	$L__BB42_25;
	add.s32 	%r14, %r34, -3584;
	mov.b32 	%r231, 3584;
$L__BB42_23:
	add.s32 	%r37, %r231, %r13;
	mul.wide.u32 	%rd72, %r37, 8;
	add.s64 	%rd59, %rd35, %rd72;
	// begin inline asm
	ld.global.nc.u64 %rd58, [%rd59];
	// end inline asm
	add.s64 	%rd61, %rd59, 4096;
	// begin inline asm
	ld.global.nc.u64 %rd60, [%rd61];
	// end inline asm
	add.s64 	%rd63, %rd59, 8192;
	// begin inline asm
	ld.global.nc.u64 %rd62, [%rd63];
	// end inline asm
	add.s64 	%rd65, %rd59, 12288;
	// begin inline asm
	ld.global.nc.u64 %rd64, [%rd65];
	// end inline asm
	add.s64 	%rd67, %rd59, 16384;
	// begin inline asm
	ld.global.nc.u64 %rd66, [%rd67];
	// end inline asm
	add.s64 	%rd69, %rd59, 20480;
	// begin inline asm
	ld.global.nc.u64 %rd68, [%rd69];
	// end inline asm
	add.s64 	%rd71, %rd59, 24576;
	// begin inline asm
	ld.global.nc.u64 %rd70, [%rd71];
	// end inline asm
	add.s64 	%rd73, %rd58, %rd279;
	add.s64 	%rd74, %rd60, %rd73;
	add.s64 	%rd75, %rd62, %rd74;
	add.s64 	%rd76, %rd64, %rd75;
	add.s64 	%rd77, %rd66, %rd76;
	add.s64 	%rd78, %rd68, %rd77;
	add.s64 	%rd279, %rd70, %rd78;
	sub.s32 	%r38, %r34, %r231;
	setp.lt.s32 	%p4, %r38, 3584;
	@%p4 bra 	$L__BB42_33;
	add.s32 	%r231, %r231, 3584;
	setp.le.s32 	%p5, %r231, %r14;
	@%p5 bra 	$L__BB42_23;
$L__BB42_25:
	setp.le.s32 	%p6, %r34, %r231;
	@%p6 bra 	$L__BB42_33;
	sub.s32 	%r18, %r34, %r231;
	setp.ge.s32 	%p7, %r13, %r18;
	@%p7 bra 	$L__BB42_33;
	not.b32 	%r39, %r13;
	add.s32 	%r40, %r34, %r39;
	sub.s32 	%r19, %r40, %r231;
	and.b32  	%r41, %r19, 1536;
	setp.eq.s32 	%p8, %r41, 1536;
	mov.u32 	%r235, %r13;
	@%p8 bra 	$L__BB42_30;
	add.s32 	%r233, %r13, %r231;
	shr.u32 	%r42, %r19, 9;
	add.s32 	%r43, %r42, 1;
	and.b32  	%r44, %r43, 3;
	neg.s32 	%r232, %r44;
	mov.u32 	%r235, %r13;
$L__BB42_29:
	.pragma "nounroll";
	mul.wide.u32 	%rd82, %r233, 8;
	add.s64 	%rd81, %rd35, %rd82;
	// begin inline asm
	ld.global.nc.u64 %rd80, [%rd81];
	// end inline asm
	add.s64 	%rd279, %rd80, %rd279;
	add.s32 	%r235, %r235, 512;
	add.s32 	%r233, %r233, 512;
	add.s32 	%r232, %r232, 1;
	setp.ne.s32 	%p9, %r232, 0;
	@%p9 bra 	$L__BB42_29;
$L__BB42_30:
	setp.lt.u32 	%p10, %r19, 1536;
	@%p10 bra 	$L__BB42_33;
	cvt.u64.u32 	%rd83, %r235;
	cvt.u64.u32 	%rd84, %r231;
	add.s64 	%rd85, %rd83, %rd84;
	shl.b64 	%rd86, %rd85, 3;
	add.s64 	%rd87, %rd86, %rd35;
	add.s64 	%rd277, %rd87, 8192;
	add.s32 	%r236, %r235, %r231;
$L__BB42_32:
	mul.wide.u32 	%rd96, %r236, 8;
	add.s64 	%rd89, %rd35, %rd96;
	// begin inline asm
	ld.global.nc.u64 %rd88, [%rd89];
	// end inline asm
	add.s64 	%rd97, %rd88, %rd279;
	add.s64 	%rd91, %rd277, -4096;
	// begin inline asm
	ld.global.nc.u64 %rd90, [%rd91];
	// end inline asm
	add.s64 	%rd98, %rd90, %rd97;
	// begin inline asm
	ld.global.nc.u64 %rd92, [%rd277];
	// end inline asm
	add.s64 	%rd99, %rd92, %rd98;
	add.s64 	%rd95, %rd277, 4096;
	// begin inline asm
	ld.global.nc.u64 %rd94, [%rd95];
	// end inline asm
	add.s64 	%rd279, %rd94, %rd99;
	add.s32 	%r235, %r235, 2048;
	add.s64 	%rd277, %rd277, 16384;
	add.s32 	%r236, %r236, 2048;
	setp.lt.s32 	%p11, %r235, %r18;
	@%p11 bra 	$L__BB42_32;
$L__BB42_33:
	// begin inline asm
	mov.u32 %r45, %laneid;
	// end inline asm
	mov.b64 	{%r47, %r52}, %rd279;
	mov.b32 	%r53, 1;
	mov.b32 	%r94, 31;
	mov.b32 	%r95, -1;
	// begin inline asm
	shfl.sync.down.b32 %r46, %r47, %r53, %r94, %r95;
	// end inline asm
	// begin inline asm
	shfl.sync.down.b32 %r51, %r52, %r53, %r94, %r95;
	// end inline asm
	mov.b64 	%rd100, {%r46, %r51};
	setp.gt.s32 	%p12, %r45, 30;
	selp.b64 	%rd101, 0, %rd100, %p12;
	add.s64 	%rd102, %rd101, %rd279;
	mov.b64 	{%r57, %r62}, %rd102;
	mov.b32 	%r63, 2;
	// begin inline asm
	shfl.sync.down.b32 %r56, %r57, %r63, %r94, %r95;
	// end inline asm
	// begin inline asm
	shfl.sync.down.b32 %r61, %r62, %r63, %r94, %r95;
	// end inline asm
	mov.b64 	%rd103, {%r56, %r61};
	setp.gt.s32 	%p13, %r45, 29;
	selp.b64 	%rd104, 0, %rd103, %p13;
	add.s64 	%rd105, %rd104, %rd102;
	mov.b64 	{%r67, %r72}, %rd105;
	mov.b32 	%r73, 4;
	// begin inline asm
	shfl.sync.down.b32 %r66, %r67, %r73, %r94, %r95;
	// end inline asm
	// begin inline asm
	shfl.sync.down.b32 %r71, %r72, %r73, %r94, %r95;
	// end inline asm
	mov.b64 	%rd106, {%r66, %r71};
	setp.gt.s32 	%p14, %r45, 27;
	selp.b64 	%rd107, 0, %rd106, %p14;
	add.s64 	%rd108, %rd107, %rd105;
	mov.b64 	{%r77, %r82}, %rd108;
	mov.b32 	%r83, 8;
	// begin inline asm
	shfl.sync.down.b32 %r76, %r77, %r83, %r94, %r95;
	// end inline asm
	// begin inline asm
	shfl.sync.down.b32 %r81, %r82, %r83, %r94, %r95;
	// end inline asm
	mov.b64 	%rd109, {%r76, %r81};
	setp.gt.s32 	%p15, %r45, 23;
	selp.b64 	%rd110, 0, %rd109, %p15;
	add.s64 	%rd111, %rd110, %rd108;
	mov.b64 	{%r87, %r92}, %rd111;
	mov.b32 	%r93, 16;
	// begin inline asm
	shfl.sync.down.b32 %r86, %r87, %r93, %r94, %r95;
	// end inline asm
	// begin inline asm
	shfl.sync.down.b32 %r91, %r92, %r93, %r94, %r95;
	// end inline asm
	mov.b64 	%rd112, {%r86, %r91};
	setp.gt.s32 	%p16, %r45, 15;
	selp.b64 	%rd113, 0, %rd112, %p16;
	add.s64 	%rd280, %rd113, %rd111;
	setp.ne.s32 	%p17, %r45, 0;
	@%p17 bra 	$L__BB42_35;
	shr.u32 	%r96, %r13, 2;
	and.b32  	%r97, %r96, 248;
	mov.u32 	%r98, _ZZN3cub18CUB_300001_SM_10006detail6reduce28DeviceReduceSingleTileKernelINS2_10policy_hubIlyN4cuda3std3__44plusIlEEE10Policy1000EPlSC_iS9_llNS7_10__identityEEEvT0_T1_T2_T3_T4_T6_E12temp_storage;
	add.s32 	%r99, %r98, %r97;
	st.shared.u64 	[%r99+16], %rd280;
$L__BB42_35:
	bar.sync 	0;
	setp.ne.s32 	%p18, %r13, 0;
	@%p18 bra 	$L__BB42_37;
	ld.shared.u64 	%rd114, [_ZZN3cub18CUB_300001_SM_10006detail6reduce28DeviceReduceSingleTileKernelINS2_10policy_hubIlyN4cuda3std3__44plusIlEEE10Policy1000EPlSC_iS9_llNS7_10__identityEEEvT0_T1_T2_T3_T4_T6_E12temp_storage+24];
	add.s64 	%rd115, %rd114, %rd280;
	ld.shared.u64 	%rd116, [_ZZN3cub18CUB_300001_SM_10006detail6reduce28DeviceReduceSingleTileKernelINS2_10policy_hubIlyN4cuda3std3__44plusIlEEE10Policy1000EPlSC_iS9_llNS7_10__identityEEEvT0_T1_T2_T3_T4_T6_E12temp_storage+32];
	add.s64 	%rd117, %rd115, %rd116;
	ld.shared.u64 	%rd118, [_ZZN3cub18CUB_300001_SM_10006detail6reduce28DeviceReduceSingleTileKernelINS2_10policy_hubIlyN4cuda3std3__44plusIlEEE10Policy1000EPlSC_iS9_llNS7_10__identityEEEvT0_T1_T2_T3_T4_T6_E12temp_storage+40];
	add.s64 	%rd119, %rd117, %rd118;
	ld.shared.u64 	%rd120, [_ZZN3cub18CUB_300001_SM_10006detail6reduce28DeviceReduceSingleTileKernelINS2_10policy_hubIlyN4cuda3std3__44plusIlEEE10Policy1000EPlSC_iS9_llNS7_10__identityEEEvT0_T1_T2_T3_T4_T6_E12temp_storage+48];
	add.s64 	%rd121, %rd119, %rd120;
	ld.shared.u64 	%rd122, [_ZZN3cub18CUB_300001_SM_10006detail6reduce28DeviceReduceSingleTileKernelINS2_10policy_hubIlyN4cuda3std3__44plusIlEEE10Policy1000EPlSC_iS9_llNS7_10__identityEEEvT0_T1_T2_T3_T4_T6_E12temp_storage+56];
	add.s64 	%rd123, %rd121, %rd122;
	ld.shared.u64 	%rd124, [_ZZN3cub18CUB_300001_SM_10006detail6reduce28DeviceReduceSingleTileKernelINS2_10policy_hubIlyN4cuda3std3__44plusIlEEE10Policy1000EPlSC_iS9_llNS7_10__identityEEEvT0_T1_T2_T3_T4_T6_E12temp_storage+64];
	add.s64 	%rd125, %rd123, %rd124;
	ld.shared.u64 	%rd126, [_ZZN3cub18CUB_300001_SM_10006detail6reduce28DeviceReduceSingleTileKernelINS2_10policy_hubIlyN4cuda3std3__44plusIlEEE10Policy1000EPlSC_iS9_llNS7_10__identityEEEvT0_T1_T2_T3_T4_T6_E12temp_storage+72];
	add.s64 	%rd127, %rd125, %rd126;
	ld.shared.u64 	%rd128, [_ZZN3cub18CUB_300001_SM_10006detail6reduce28DeviceReduceSingleTileKernelINS2_10policy_hubIlyN4cuda3std3__44plusIlEEE10Policy1000EPlSC_iS9_llNS7_10__identityEEEvT0_T1_T2_T3_T4_T6_E12temp_storage+80];
	add.s64 	%rd129, %rd127, %rd128;
	ld.shared.u64 	%rd130, [_ZZN3cub18CUB_300001_SM_10006detail6reduce28DeviceReduceSingleTileKernelINS2_10policy_hubIlyN4cuda3std3__44plusIlEEE10Policy1000EPlSC_iS9_llNS7_10__identityEEEvT0_T1_T2_T3_T4_T6_E12temp_storage+88];
	add.s64 	%rd131, %rd129, %rd130;
	ld.shared.u64 	%rd132, [_ZZN3cub18CUB_300001_SM_10006detail6reduce28DeviceReduceSingleTileKernelINS2_10policy_hubIlyN4cuda3std3__44plusIlEEE10Policy1000EPlSC_iS9_llNS7_10__identityEEEvT0_T1_T2_T3_T4_T6_E12temp_storage+96];
	add.s64 	%rd133, %rd131, %rd132;
	ld.shared.u64 	%rd134, [_ZZN3cub18CUB_300001_SM_10006detail6reduce28DeviceReduceSingleTileKernelINS2_10policy_hubIlyN4cuda3std3__44plusIlEEE10Policy1000EPlSC_iS9_llNS7_10__identityEEEvT0_T1_T2_T3_T4_T6_E12temp_storage+104];
	add.s64 	%rd135, %rd133, %rd134;
	ld.shared.u64 	%rd136, [_ZZN3cub18CUB_300001_SM_10006detail6reduce28DeviceReduceSingleTileKernelINS2_10policy_hubIlyN4cuda3std3__44plusIlEEE10Policy1000EPlSC_iS9_llNS7_10__identityEEEvT0_T1_T2_T3_T4_T6_E12temp_storage+112];
	add.s64 	%rd137, %rd135, %rd136;
	ld.shared.u64 	%rd138, [_ZZN3cub18CUB_300001_SM_10006detail6reduce28DeviceReduceSingleTileKernelINS2_10policy_hubIlyN4cuda3std3__44plusIlEEE10Policy1000EPlSC_iS9_llNS7_10__identityEEEvT0_T1_T2_T3_T4_T6_E12temp_storage+120];
	add.s64 	%rd139, %rd137, %rd138;
	ld.shared.u64 	%rd140, [_ZZN3cub18CUB_300001_SM_10006detail6reduce28DeviceReduceSingleTileKernelINS2_10policy_hubIlyN4cuda3std3__44plusIlEEE10Policy1000EPlSC_iS9_llNS7_10__identityEEEvT0_T1_T2_T3_T4_T6_E12temp_storage+128];
	add.s64 	%rd141, %rd139, %rd140;
	ld.shared.u64 	%rd142, [_ZZN3cub18CUB_300001_SM_10006detail6reduce28DeviceReduceSingleTileKernelINS2_10policy_hubIlyN4cuda3std3__44plusIlEEE10Policy1000EPlSC_iS9_llNS7_10__identityEEEvT0_T1_T2_T3_T4_T6_E12temp_storage+136];
	add.s64 	%rd280, %rd141, %rd142;
$L__BB42_37:
	mov.u32 	%r223, %tid.x;
	setp.ne.s32 	%p56, %r223, 0;
	@%p56 bra 	$L__BB42_39;
	add.s64 	%rd264, %rd280, %rd36;
	st.global.u64 	[%rd1], %rd264;
$L__BB42_39:
	ret;

}


// ===== COMPILED SASS (sm_100) =====

	.target	sm_100

	.elftype	@"ET_EXEC"


//--------------------- .note.nv.tkinfo           --------------------------
	.section	.note.nv.tkinfo,"",@"SHT_NOTE"
	.sectionflags	@"SHF_NOTE_NV_TKINFO"
	.tkinfo
        /*0018*/ 	.word	0x00000002
        /*0030*/ 	.string	""
        /*0030*/ 	.string	"ptxas"
        /*0030*/ 	.string	"Cuda compilation tools, release 13.0, V13.0.88"
        /*0030*/ 	.string	"Build cuda_13.0.r13.0/compiler.36424714_0"
        /*0030*/ 	.string	"-arch sm_100 -m 64 "



//--------------------- .note.nv.cuinfo           --------------------------
	.section	.note.nv.cuinfo,"",@"SHT_NOTE"
	.sectionflags	@"SHF_NOTE_NV_CUINFO"
        /*0018*/ 	.short	0x0002
        /*001a*/ 	.short	0x0064
        /*001c*/ 	.short	0x0082
	.zero		2


//--------------------- .nv.info                  --------------------------
	.section	.nv.info,"",@"SHT_CUDA_INFO"
	.align	4


	//----- nvinfo : EIATTR_REGCOUNT
	.align		4
        /*0000*/ 	.byte	0x04, 0x2f
        /*0002*/ 	.short	(.L_46 - .L_45)
	.align		4
.L_45:
        /*0004*/ 	.word	index@(_Z15updateAlphaBetaPiPfiS_S0_S0_)
        /*0008*/ 	.word	0x00000010


	//----- nvinfo : EIATTR_FRAME_SIZE
	.align		4
.L_46:
        /*000c*/ 	.byte	0x04, 0x11
        /*000e*/ 	.short	(.L_48 - .L_47)
	.align		4
.L_47:
        /*0010*/ 	.word	index@(_Z15updateAlphaBetaPiPfiS_S0_S0_)
        /*0014*/ 	.word	0x00000000


	//----- nvinfo : EIATTR_REGCOUNT
	.align		4
.L_48:
        /*0018*/ 	.byte	0x04, 0x2f
        /*001a*/ 	.short	(.L_50 - .L_49)
	.align		4
.L_49:
        /*001c*/ 	.word	index@(_Z29computeAdditionalEdgesPerNodePiiS_)
        /*0020*/ 	.word	0x0000000a


	//----- nvinfo : EIATTR_FRAME_SIZE
	.align		4
.L_50:
        /*0024*/ 	.byte	0x04, 0x11
        /*0026*/ 	.short	(.L_52 - .L_51)
	.align		4
.L_51:
        /*0028*/ 	.word	index@(_Z29computeAdditionalEdgesPerNodePiiS_)
        /*002c*/ 	.word	0x00000000


	//----- nvinfo : EIATTR_REGCOUNT
	.align		4
.L_52:
        /*0030*/ 	.byte	0x04, 0x2f
        /*0032*/ 	.short	(.L_54 - .L_53)
	.align		4
.L_53:
        /*0034*/ 	.word	index@(_Z12updateRowPtrPiS_S_i)
        /*0038*/ 	.word	0x0000000c


	//----- nvinfo : EIATTR_FRAME_SIZE
	.align		4
.L_54:
        /*003c*/ 	.byte	0x04, 0x11
        /*003e*/ 	.short	(.L_56 - .L_55)
	.align		4
.L_55:
        /*0040*/ 	.word	index@(_Z12updateRowPtrPiS_S_i)
        /*0044*/ 	.word	0x00000000


	//----- nvinfo : EIATTR_REGCOUNT
	.align		4
.L_56:
        /*0048*/ 	.byte	0x04, 0x2f
        /*004a*/ 	.short	(.L_58 - .L_57)
	.align		4
.L_57:
        /*004c*/ 	.word	index@(_Z14insertOldEdgesPiS_PfiS_S0_S_)
        /*0050*/ 	.word	0x0000001e


	//----- nvinfo : EIATTR_FRAME_SIZE
	.align		4
.L_58:
        /*0054*/ 	.byte	0x04, 0x11
        /*0056*/ 	.short	(.L_60 - .L_59)
	.align		4
.L_59:
        /*0058*/ 	.word	index@(_Z14insertOldEdgesPiS_PfiS_S0_S_)
        /*005c*/ 	.word	0x00000000


	//----- nvinfo : EIATTR_REGCOUNT
	.align		4
.L_60:
        /*0060*/ 	.byte	0x04, 0x2f
        /*0062*/ 	.short	(.L_62 - .L_61)
	.align		4
.L_61:
        /*0064*/ 	.word	index@(_Z14insertNewEdgesPiPfiS_S0_S_)
        /*0068*/ 	.word	0x00000012


	//----- nvinfo : EIATTR_FRAME_SIZE
	.align		4
.L_62:
        /*006c*/ 	.byte	0x04, 0x11
        /*006e*/ 	.short	(.L_64 - .L_63)
	.align		4
.L_63:
        /*0070*/ 	.word	index@(_Z14insertNewEdgesPiPfiS_S0_S_)
        /*0074*/ 	.word	0x00000000


	//----- nvinfo : EIATTR_REGCOUNT
	.align		4
.L_64:
        /*0078*/ 	.byte	0x04, 0x2f
        /*007a*/ 	.short	(.L_66 - .L_65)
	.align		4
.L_65:
        /*007c*/ 	.word	index@(_Z11markVisitedPiiS_)
        /*0080*/ 	.word	0x0000000a


	//----- nvinfo : EIATTR_FRAME_SIZE
	.align		4
.L_66:
        /*0084*/ 	.byte	0x04, 0x11
        /*0086*/ 	.short	(.L_68 - .L_67)
	.align		4
.L_67:
        /*0088*/ 	.word	index@(_Z11markVisitedPiiS_)
        /*008c*/ 	.word	0x00000000


	//----- nvinfo : EIATTR_REGCOUNT
	.align		4
.L_68:
        /*0090*/ 	.byte	0x04, 0x2f
        /*0092*/ 	.short	(.L_70 - .L_69)
	.align		4
.L_69:
        /*0094*/ 	.word	index@(_Z21processActiveVertices5GraphS_PiS0_iS0_)
        /*0098*/ 	.word	0x00000028


	//----- nvinfo : EIATTR_FRAME_SIZE
	.align		4
.L_70:
        /*009c*/ 	.byte	0x04, 0x11
        /*009e*/ 	.short	(.L_72 - .L_71)
	.align		4
.L_71:
        /*00a0*/ 	.word	index@($__internal_1_$__cuda_sm3x_div_rn_noftz_f32_slowpath)
        /*00a4*/ 	.word	0x00000000


	//----- nvinfo : EIATTR_FRAME_SIZE
	.align		4
.L_72:
        /*00a8*/ 	.byte	0x04, 0x11
        /*00aa*/ 	.short	(.L_74 - .L_73)
	.align		4
.L_73:
        /*00ac*/ 	.word	index@(_Z21processActiveVertices5GraphS_PiS0_iS0_)
        /*00b0*/ 	.word	0x00000000


	//----- nvinfo : EIATTR_REGCOUNT
	.align		4
.L_74:
        /*00b4*/ 	.byte	0x04, 0x2f
        /*00b6*/ 	.short	(.L_76 - .L_75)
	.align		4
.L_75:
        /*00b8*/ 	.word	index@(_Z25computeAlphaDynamicKernelPiS_PfS_S0_i)
        /*00bc*/ 	.word	0x00000018


	//----- nvinfo : EIATTR_FRAME_SIZE
	.align		4
.L_76:
        /*00c0*/ 	.byte	0x04, 0x11
        /*00c2*/ 	.short	(.L_78 - .L_77)
	.align		4
.L_77:
        /*00c4*/ 	.word	index@(_Z25computeAlphaDynamicKernelPiS_PfS_S0_i)
        /*00c8*/ 	.word	0x00000000


	//----- nvinfo : EIATTR_REGCOUNT
	.align		4
.L_78:
        /*00cc*/ 	.byte	0x04, 0x2f
        /*00ce*/ 	.short	(.L_80 - .L_79)
	.align		4
.L_79:
        /*00d0*/ 	.word	index@(_Z29updateAlphaBetaForMappedNodesPiPfS0_S0_S0_i)
        /*00d4*/ 	.word	0x0000000e


	//----- nvinfo : EIATTR_FRAME_SIZE
	.align		4
.L_80:
        /*00d8*/ 	.byte	0x04, 0x11
        /*00da*/ 	.short	(.L_82 - .L_81)
	.align		4
.L_81:
        /*00dc*/ 	.word	index@(_Z29updateAlphaBetaForMappedNodesPiPfS0_S0_S0_i)
        /*00e0*/ 	.word	0x00000000


	//----- nvinfo : EIATTR_REGCOUNT
	.align		4
.L_82:
        /*00e4*/ 	.byte	0x04, 0x2f
        /*00e6*/ 	.short	(.L_84 - .L_83)
	.align		4
.L_83:
        /*00e8*/ 	.word	index@(_Z28initializeVertexCommunityMapPii)
        /*00ec*/ 	.word	0x00000008


	//----- nvinfo : EIATTR_FRAME_SIZE
	.align		4
.L_84:
        /*00f0*/ 	.byte	0x04, 0x11
        /*00f2*/ 	.short	(.L_86 - .L_85)
	.align		4
.L_85:
        /*00f4*/ 	.word	index@(_Z28initializeVertexCommunityMapPii)
        /*00f8*/ 	.word	0x00000000


	//----- nvinfo : EIATTR_REGCOUNT
	.align		4
.L_86:
        /*00fc*/ 	.byte	0x04, 0x2f
        /*00fe*/ 	.short	(.L_88 - .L_87)
	.align		4
.L_87:
        /*0100*/ 	.word	index@(_Z25initializeAlphaBetaKernelPiS_PfS0_S0_i)
        /*0104*/ 	.word	0x00000020


	//----- nvinfo : EIATTR_FRAME_SIZE
	.align		4
.L_88:
        /*0108*/ 	.byte	0x04, 0x11
        /*010a*/ 	.short	(.L_90 - .L_89)
	.align		4
.L_89:
        /*010c*/ 	.word	index@(_Z25initializeAlphaBetaKernelPiS_PfS0_S0_i)
        /*0110*/ 	.word	0x00000000


	//----- nvinfo : EIATTR_REGCOUNT
	.align		4
.L_90:
        /*0114*/ 	.byte	0x04, 0x2f
        /*0116*/ 	.short	(.L_92 - .L_91)
	.align		4
.L_91:
        /*0118*/ 	.word	index@(_Z18computeAlphaKernelPiS_PfS_S0_i)
        /*011c*/ 	.word	0x00000018


	//----- nvinfo : EIATTR_FRAME_SIZE
	.align		4
.L_92:
        /*0120*/ 	.byte	0x04, 0x11
        /*0122*/ 	.short	(.L_94 - .L_93)
	.align		4
.L_93:
        /*0124*/ 	.word	index@(_Z18computeAlphaKernelPiS_PfS_S0_i)
        /*0128*/ 	.word	0x00000000


	//----- nvinfo : EIATTR_REGCOUNT
	.align		4
.L_94:
        /*012c*/ 	.byte	0x04, 0x2f
        /*012e*/ 	.short	(.L_96 - .L_95)
	.align		4
.L_95:
        /*0130*/ 	.word	index@(_Z15moveNodesKernelPiS_PffS_S0_S0_S_S0_i)
        /*0134*/ 	.word	0x00000028


	//----- nvinfo : EIATTR_FRAME_SIZE
	.align		4
.L_96:
        /*0138*/ 	.byte	0x04, 0x11
        /*013a*/ 	.short	(.L_98 - .L_97)
	.align		4
.L_97:
        /*013c*/ 	.word	index@($__internal_0_$__cuda_sm3x_div_rn_noftz_f32_slowpath)
        /*0140*/ 	.word	0x00000000


	//----- nvinfo : EIATTR_FRAME_SIZE
	.align		4
.L_98:
        /*0144*/ 	.byte	0x04, 0x11
        /*0146*/ 	.short	(.L_100 - .L_99)
	.align		4
.L_99:
        /*0148*/ 	.word	index@(_Z15moveNodesKernelPiS_PffS_S0_S0_S_S0_i)
        /*014c*/ 	.word	0x00000000


	//----- nvinfo : EIATTR_REGCOUNT
	.align		4
.L_100:
        /*0150*/ 	.byte	0x04, 0x2f
        /*0152*/ 	.short	(.L_102 - .L_101)
	.align		4
.L_101:
        /*0154*/ 	.word	index@(_Z21updateAlphaBetaKernelPiS_PfS0_S0_S0_i)
        /*0158*/ 	.word	0x0000000e


	//----- nvinfo : EIATTR_FRAME_SIZE
	.align		4
.L_102:
        /*015c*/ 	.byte	0x04, 0x11
        /*015e*/ 	.short	(.L_104 - .L_103)
	.align		4
.L_103:
        /*0160*/ 	.word	index@(_Z21updateAlphaBetaKernelPiS_PfS0_S0_S0_i)
        /*0164*/ 	.word	0x00000000


	//----- nvinfo : EIATTR_REGCOUNT
	.align		4
.L_104:
        /*0168*/ 	.byte	0x04, 0x2f
        /*016a*/ 	.short	(.L_106 - .L_105)
	.align		4
.L_105:
        /*016c*/ 	.word	index@(_Z24updateVertexCommunityMapPiS_S_i)
        /*0170*/ 	.word	0x0000000a


	//----- nvinfo : EIATTR_FRAME_SIZE
	.align		4
.L_106:
        /*0174*/ 	.byte	0x04, 0x11
        /*0176*/ 	.short	(.L_108 - .L_107)
	.align		4
.L_107:
        /*0178*/ 	.word	index@(_Z24updateVertexCommunityMapPiS_S_i)
        /*017c*/ 	.word	0x00000000


	//----- nvinfo : EIATTR_REGCOUNT
	.align		4
.L_108:
        /*0180*/ 	.byte	0x04, 0x2f
        /*0182*/ 	.short	(.L_110 - .L_109)
	.align		4
.L_109:
        /*0184*/ 	.word	index@(_Z19storeCommunityEdgesiPiS_PfS_S_P9EdgeTupleS_)
        /*0188*/ 	.word	0x00000020


	//----- nvinfo : EIATTR_FRAME_SIZE
	.align		4
.L_110:
        /*018c*/ 	.byte	0x04, 0x11
        /*018e*/ 	.short	(.L_112 - .L_111)
	.align		4
.L_111:
        /*0190*/ 	.word	index@(_Z19storeCommunityEdgesiPiS_PfS_S_P9EdgeTupleS_)
        /*0194*/ 	.word	0x00000000


	//----- nvinfo : EIATTR_REGCOUNT
	.align		4
.L_112:
        /*0198*/ 	.byte	0x04, 0x2f
        /*019a*/ 	.short	(.L_114 - .L_113)
	.align		4
.L_113:
        /*019c*/ 	.word	index@(_Z11reduceEdgesP9EdgeTupleiPiS1_)
        /*01a0*/ 	.word	0x0000000e


	//----- nvinfo : EIATTR_FRAME_SIZE
	.align		4
.L_114:
        /*01a4*/ 	.byte	0x04, 0x11
        /*01a6*/ 	.short	(.L_116 - .L_115)
	.align		4
.L_115:
        /*01a8*/ 	.word	index@(_Z11reduceEdgesP9EdgeTupleiPiS1_)
        /*01ac*/ 	.word	0x00000000


	//----- nvinfo : EIATTR_REGCOUNT
	.align		4
.L_116:
        /*01b0*/ 	.byte	0x04, 0x2f
        /*01b2*/ 	.short	(.L_118 - .L_117)
	.align		4
.L_117:
        /*01b4*/ 	.word	index@(_Z11populateCSRP9EdgeTupleiPiS1_Pf)
        /*01b8*/ 	.word	0x00000010


	//----- nvinfo : EIATTR_FRAME_SIZE
	.align		4
.L_118:
        /*01bc*/ 	.byte	0x04, 0x11
        /*01be*/ 	.short	(.L_120 - .L_119)
	.align		4
.L_119:
        /*01c0*/ 	.word	index@(_Z11populateCSRP9EdgeTupleiPiS1_Pf)
        /*01c4*/ 	.word	0x00000000


	//----- nvinfo : EIATTR_REGCOUNT
	.align		4
.L_120:
        /*01c8*/ 	.byte	0x04, 0x2f
        /*01ca*/ 	.short	(.L_122 - .L_121)
	.align		4
.L_121:
        /*01cc*/ 	.word	index@(_ZN6thrust24THRUST_300001_SM_1000_NS8cuda_cub4core6detail13_kernel_agentINS1_8__unique9InitAgentIN3cub18CUB_300001_SM_100013ScanTileStateIiLb1EEEPiiEEJSA_mSB_EEEvDpT0_)
        /*01d0*/ 	.word	0x0000000a


	//----- nvinfo : EIATTR_FRAME_SIZE
	.align		4
.L_122:
        /*01d4*/ 	.byte	0x04, 0x11
        /*01d6*/ 	.short	(.L_124 - .L_123)
	.align		4
.L_123:
        /*01d8*/ 	.word	index@(_ZN6thrust24THRUST_300001_SM_1000_NS8cuda_cub4core6detail13_kernel_agentINS1_8__unique9InitAgentIN3cub18CUB_300001_SM_100013ScanTileStateIiLb1EEEPiiEEJSA_mSB_EEEvDpT0_)
        /*01dc*/ 	.word	0x00000000


	//----- nvinfo : EIATTR_REGCOUNT
	.align		4
.L_124:
        /*01e0*/ 	.byte	0x04, 0x2f
        /*01e2*/ 	.short	(.L_126 - .L_125)
	.align		4
.L_125:
        /*01e4*/ 	.word	index@(_ZN6thrust24THRUST_300001_SM_1000_NS8cuda_cub4core6detail13_kernel_agentINS1_8__unique11UniqueAgentINS0_6detail15normal_iteratorINS0_10device_ptrIiEEEESB_N4cuda3std3__48equal_toIiEEiPiEEJSB_SB_SG_SH_iN3cub18CUB_300001_SM_100013ScanTileStateIiLb1EEEmEEEvDpT0_)
        /*01e8*/ 	.word	0x00000030


	//----- nvinfo : EIATTR_FRAME_SIZE
	.align		4
.L_126:
        /*01ec*/ 	.byte	0x04, 0x11
        /*01ee*/ 	.short	(.L_128 - .L_127)
	.align		4
.L_127:
        /*01f0*/ 	.word	index@(_ZN6thrust24THRUST_300001_SM_1000_NS8cuda_cub4core6detail13_kernel_agentINS1_8__unique11UniqueAgentINS0_6detail15normal_iteratorINS0_10device_ptrIiEEEESB_N4cuda3std3__48equal_toIiEEiPiEEJSB_SB_SG_SH_iN3cub18CUB_300001_SM_100013ScanTileStateIiLb1EEEmEEEvDpT0_)
        /*01f4*/ 	.word	0x00000008


	//----- nvinfo : EIATTR_REGCOUNT
	.align		4
.L_128:
        /*01f8*/ 	.byte	0x04, 0x2f
        /*01fa*/ 	.short	(.L_130 - .L_129)
	.align		4
.L_129:
        /*01fc*/ 	.word	index@(_ZN3cub18CUB_300001_SM_10006detail11EmptyKernelIvEEvv)
        /*0200*/ 	.word	0x00000004


	//----- nvinfo : EIATTR_FRAME_SIZE
	.align		4
.L_130:
        /*0204*/ 	.byte	0x04, 0x11
        /*0206*/ 	.short	(.L_132 - .L_131)
	.align		4
.L_131:
        /*0208*/ 	.word	index@(_ZN3cub18CUB_300001_SM_10006detail11EmptyKernelIvEEvv)
        /*020c*/ 	.word	0x00000000


	//----- nvinfo : EIATTR_REGCOUNT
	.align		4
.L_132:
        /*0210*/ 	.byte	0x04, 0x2f
        /*0212*/ 	.short	(.L_134 - .L_133)
	.align		4
.L_133:
        /*0214*/ 	.word	index@(_ZN3cub18CUB_300001_SM_10006detail8for_each13static_kernelINS2_12policy_hub_t12policy_500_tEmN6thrust24THRUST_300001_SM_1000_NS8cuda_cub20__uninitialized_fill7functorINS7_10device_ptrIiEEiEEEEvT0_T1_)
        /*0218*/ 	.word	0x00000008


	//----- nvinfo : EIATTR_FRAME_SIZE
	.align		4
.L_134:
        /*021c*/ 	.byte	0x04, 0x11
        /*021e*/ 	.short	(.L_136 - .L_135)
	.align		4
.L_135:
        /*0220*/ 	.word	index@(_ZN3cub18CUB_300001_SM_10006detail8for_each13static_kernelINS2_12policy_hub_t12policy_500_tEmN6thrust24THRUST_300001_SM_1000_NS8cuda_cub20__uninitialized_fill7functorINS7_10device_ptrIiEEiEEEEvT0_T1_)
        /*0224*/ 	.word	0x00000000


	//----- nvinfo : EIATTR_REGCOUNT
	.align		4
.L_136:
        /*0228*/ 	.byte	0x04, 0x2f
        /*022a*/ 	.short	(.L_138 - .L_137)
	.align		4
.L_137:
        /*022c*/ 	.word	index@(_ZN3cub18CUB_300001_SM_10006detail10merge_sort30DeviceMergeSortBlockSortKernelINS2_10policy_hubIP9EdgeTupleE9Policy600ES6_PNS0_8NullTypeES6_SA_j14EdgeComparatorS5_S9_EEvbT0_T1_T2_T3_T4_PT6_PT7_T5_NS1_7vsmem_tE)
        /*0230*/ 	.word	0x00000020


	//----- nvinfo : EIATTR_FRAME_SIZE
	.align		4
.L_138:
        /*0234*/ 	.byte	0x04, 0x11
        /*0236*/ 	.short	(.L_140 - .L_139)
	.align		4
.L_139:
        /*0238*/ 	.word	index@(_ZN3cub18CUB_300001_SM_10006detail10merge_sort30DeviceMergeSortBlockSortKernelINS2_10policy_hubIP9EdgeTupleE9Policy600ES6_PNS0_8NullTypeES6_SA_j14EdgeComparatorS5_S9_EEvbT0_T1_T2_T3_T4_PT6_PT7_T5_NS1_7vsmem_tE)
        /*023c*/ 	.word	0x00000000


	//----- nvinfo : EIATTR_REGCOUNT
	.align		4
.L_140:
        /*0240*/ 	.byte	0x04, 0x2f
        /*0242*/ 	.short	(.L_142 - .L_141)
	.align		4
.L_141:
        /*0244*/ 	.word	index@(_ZN3cub18CUB_300001_SM_10006detail10merge_sort30DeviceMergeSortPartitionKernelIP9EdgeTuplej14EdgeComparatorS4_EEvbT_PT2_T0_SA_PSA_T1_SA_i)
        /*0248*/ 	.word	0x00000013


	//----- nvinfo : EIATTR_FRAME_SIZE
	.align		4
.L_142:
        /*024c*/ 	.byte	0x04, 0x11
        /*024e*/ 	.short	(.L_144 - .L_143)
	.align		4
.L_143:
        /*0250*/ 	.word	index@(_ZN3cub18CUB_300001_SM_10006detail10merge_sort30DeviceMergeSortPartitionKernelIP9EdgeTuplej14EdgeComparatorS4_EEvbT_PT2_T0_SA_PSA_T1_SA_i)
        /*0254*/ 	.word	0x00000000


	//----- nvinfo : EIATTR_REGCOUNT
	.align		4
.L_144:
        /*0258*/ 	.byte	0x04, 0x2f
        /*025a*/ 	.short	(.L_146 - .L_145)
	.align		4
.L_145:
        /*025c*/ 	.word	index@(_ZN3cub18CUB_300001_SM_10006detail10merge_sort26DeviceMergeSortMergeKernelINS2_10policy_hubIP9EdgeTupleE9Policy600ES6_PNS0_8NullTypeES6_SA_j14EdgeComparatorS5_S9_EEvbT2_T3_T4_PT6_PT7_T5_PSE_SE_NS1_7vsmem_tE)
        /*0260*/ 	.word	0x00000020


	//----- nvinfo : EIATTR_FRAME_SIZE
	.align		4
.L_146:
        /*0264*/ 	.byte	0x04, 0x11
        /*0266*/ 	.short	(.L_148 - .L_147)
	.align		4
.L_147:
        /*0268*/ 	.word	index@(_ZN3cub18CUB_300001_SM_10006detail10merge_sort26DeviceMergeSortMergeKernelINS2_10policy_hubIP9EdgeTupleE9Policy600ES6_PNS0_8NullTypeES6_SA_j14EdgeComparatorS5_S9_EEvbT2_T3_T4_PT6_PT7_T5_PSE_SE_NS1_7vsmem_tE)
        /*026c*/ 	.word	0x00000000


	//----- nvinfo : EIATTR_REGCOUNT
	.align		4
.L_148:
        /*0270*/ 	.byte	0x04, 0x2f
        /*0272*/ 	.short	(.L_150 - .L_149)
	.align		4
.L_149:
        /*0274*/ 	.word	index@(_ZN3cub18CUB_300001_SM_10006detail10merge_sort30DeviceMergeSortBlockSortKernelINS2_10policy_hubIP9EdgeTupleE9Policy600ES6_PNS0_8NullTypeES6_SA_m14EdgeComparatorS5_S9_EEvbT0_T1_T2_T3_T4_PT6_PT7_T5_NS1_7vsmem_tE)
        /*0278*/ 	.word	0x00000028


	//----- nvinfo : EIATTR_FRAME_SIZE
	.align		4
.L_150:
        /*027c*/ 	.byte	0x04, 0x11
        /*027e*/ 	.short	(.L_152 - .L_151)
	.align		4
.L_151:
        /*0280*/ 	.word	index@(_ZN3cub18CUB_300001_SM_10006detail10merge_sort30DeviceMergeSortBlockSortKernelINS2_10policy_hubIP9EdgeTupleE9Policy600ES6_PNS0_8NullTypeES6_SA_m14EdgeComparatorS5_S9_EEvbT0_T1_T2_T3_T4_PT6_PT7_T5_NS1_7vsmem_tE)
        /*0284*/ 	.word	0x00000000


	//----- nvinfo : EIATTR_REGCOUNT
	.align		4
.L_152:
        /*0288*/ 	.byte	0x04, 0x2f
        /*028a*/ 	.short	(.L_154 - .L_153)
	.align		4
.L_153:
        /*028c*/ 	.word	index@(_ZN3cub18CUB_300001_SM_10006detail10merge_sort30DeviceMergeSortPartitionKernelIP9EdgeTuplem14EdgeComparatorS4_EEvbT_PT2_T0_SA_PSA_T1_SA_i)
        /*0290*/ 	.word	0x00000018


	//----- nvinfo : EIATTR_FRAME_SIZE
	.align		4
.L_154:
        /*0294*/ 	.byte	0x04, 0x11
        /*0296*/ 	.short	(.L_156 - .L_155)
	.align		4
.L_155:
        /*0298*/ 	.word	index@(_ZN3cub18CUB_300001_SM_10006detail10merge_sort30DeviceMergeSortPartitionKernelIP9EdgeTuplem14EdgeComparatorS4_EEvbT_PT2_T0_SA_PSA_T1_SA_i)
        /*029c*/ 	.word	0x00000000


	//----- nvinfo : EIATTR_REGCOUNT
	.align		4
.L_156:
        /*02a0*/ 	.byte	0x04, 0x2f
        /*02a2*/ 	.short	(.L_158 - .L_157)
	.align		4
.L_157:
        /*02a4*/ 	.word	index@(_ZN3cub18CUB_300001_SM_10006detail10merge_sort26DeviceMergeSortMergeKernelINS2_10policy_hubIP9EdgeTupleE9Policy600ES6_PNS0_8NullTypeES6_SA_m14EdgeComparatorS5_S9_EEvbT2_T3_T4_PT6_PT7_T5_PSE_SE_NS1_7vsmem_tE)
        /*02a8*/ 	.word	0x00000020


	//----- nvinfo : EIATTR_FRAME_SIZE
	.align		4
.L_158:
        /*02ac*/ 	.byte	0x04, 0x11
        /*02ae*/ 	.short	(.L_160 - .L_159)
	.align		4
.L_159:
        /*02b0*/ 	.word	index@(_ZN3cub18CUB_300001_SM_10006detail10merge_sort26DeviceMergeSortMergeKernelINS2_10policy_hubIP9EdgeTupleE9Policy600ES6_PNS0_8NullTypeES6_SA_m14EdgeComparatorS5_S9_EEvbT2_T3_T4_PT6_PT7_T5_PSE_SE_NS1_7vsmem_tE)
        /*02b4*/ 	.word	0x00000000


	//----- nvinfo : EIATTR_REGCOUNT
	.align		4
.L_160:
        /*02b8*/ 	.byte	0x04, 0x2f
        /*02ba*/ 	.short	(.L_162 - .L_161)
	.align		4
.L_161:
        /*02bc*/ 	.word	index@(_ZN3cub18CUB_300001_SM_10006detail4scan20DeviceScanInitKernelINS0_13ScanTileStateIiLb1EEEEEvT_i)
        /*02c0*/ 	.word	0x00000008


	//----- nvinfo : EIATTR_FRAME_SIZE
	.align		4
.L_162:
        /*02c4*/ 	.byte	0x04, 0x11
        /*02c6*/ 	.short	(.L_164 - .L_163)
	.align		4
.L_163:
        /*02c8*/ 	.word	index@(_ZN3cub18CUB_300001_SM_10006detail4scan20DeviceScanInitKernelINS0_13ScanTileStateIiLb1EEEEEvT_i)
        /*02cc*/ 	.word	0x00000000


	//----- nvinfo : EIATTR_REGCOUNT
	.align		4
.L_164:
        /*02d0*/ 	.byte	0x04, 0x2f
        /*02d2*/ 	.short	(.L_166 - .L_165)
	.align		4
.L_165:
        /*02d4*/ 	.word	index@(_ZN3cub18CUB_300001_SM_10006detail4scan16DeviceScanKernelINS2_10policy_hubIiiijN4cuda3std3__44plusIvEEE10Policy1000EPiN6thrust24THRUST_300001_SM_1000_NS6detail15normal_iteratorINSE_10device_ptrIiEEEENS0_13ScanTileStateIiLb1EEES9_NS0_8NullTypeEjiLb0ESM_EEvT0_T1_T2_iT3_T4_T5_)
        /*02d8*/ 	.word	0x00000038


	//----- nvinfo : EIATTR_FRAME_SIZE
	.align		4
.L_166:
        /*02dc*/ 	.byte	0x04, 0x11
        /*02de*/ 	.short	(.L_168 - .L_167)
	.align		4
.L_167:
        /*02e0*/ 	.word	index@(_ZN3cub18CUB_300001_SM_10006detail4scan16DeviceScanKernelINS2_10policy_hubIiiijN4cuda3std3__44plusIvEEE10Policy1000EPiN6thrust24THRUST_300001_SM_1000_NS6detail15normal_iteratorINSE_10device_ptrIiEEEENS0_13ScanTileStateIiLb1EEES9_NS0_8NullTypeEjiLb0ESM_EEvT0_T1_T2_iT3_T4_T5_)
        /*02e4*/ 	.word	0x00000000


	//----- nvinfo : EIATTR_REGCOUNT
	.align		4
.L_168:
        /*02e8*/ 	.byte	0x04, 0x2f
        /*02ea*/ 	.short	(.L_170 - .L_169)
	.align		4
.L_169:
        /*02ec*/ 	.word	index@(_ZN3cub18CUB_300001_SM_10006detail4scan16DeviceScanKernelINS2_10policy_hubIiiimN4cuda3std3__44plusIvEEE10Policy1000EPiN6thrust24THRUST_300001_SM_1000_NS6detail15normal_iteratorINSE_10device_ptrIiEEEENS0_13ScanTileStateIiLb1EEES9_NS0_8NullTypeEmiLb0ESM_EEvT0_T1_T2_iT3_T4_T5_)
        /*02f0*/ 	.word	0x00000030


	//----- nvinfo : EIATTR_FRAME_SIZE
	.align		4
.L_170:
        /*02f4*/ 	.byte	0x04, 0x11
        /*02f6*/ 	.short	(.L_172 - .L_171)
	.align		4
.L_171:
        /*02f8*/ 	.word	index@(_ZN3cub18CUB_300001_SM_10006detail4scan16DeviceScanKernelINS2_10policy_hubIiiimN4cuda3std3__44plusIvEEE10Policy1000EPiN6thrust24THRUST_300001_SM_1000_NS6detail15normal_iteratorINSE_10device_ptrIiEEEENS0_13ScanTileStateIiLb1EEES9_NS0_8NullTypeEmiLb0ESM_EEvT0_T1_T2_iT3_T4_T5_)
        /*02fc*/ 	.word	0x00000000


	//----- nvinfo : EIATTR_REGCOUNT
	.align		4
.L_172:
        /*0300*/ 	.byte	0x04, 0x2f
        /*0302*/ 	.short	(.L_174 - .L_173)
	.align		4
.L_173:
        /*0304*/ 	.word	index@(_ZN3cub18CUB_300001_SM_10006detail4scan16DeviceScanKernelINS2_10policy_hubIiiijN4cuda3std3__44plusIvEEE10Policy1000EPiSC_NS0_13ScanTileStateIiLb1EEES9_NS1_10InputValueIiSC_EEjiLb0EiEEvT0_T1_T2_iT3_T4_T5_)
        /*0308*/ 	.word	0x00000038


	//----- nvinfo : EIATTR_FRAME_SIZE
	.align		4
.L_174:
        /*030c*/ 	.byte	0x04, 0x11
        /*030e*/ 	.short	(.L_176 - .L_175)
	.align		4
.L_175:
        /*0310*/ 	.word	index@(_ZN3cub18CUB_300001_SM_10006detail4scan16DeviceScanKernelINS2_10policy_hubIiiijN4cuda3std3__44plusIvEEE10Policy1000EPiSC_NS0_13ScanTileStateIiLb1EEES9_NS1_10InputValueIiSC_EEjiLb0EiEEvT0_T1_T2_iT3_T4_T5_)
        /*0314*/ 	.word	0x00000000


	//----- nvinfo : EIATTR_REGCOUNT
	.align		4
.L_176:
        /*0318*/ 	.byte	0x04, 0x2f
        /*031a*/ 	.short	(.L_178 - .L_177)
	.align		4
.L_177:
        /*031c*/ 	.word	index@(_ZN3cub18CUB_300001_SM_10006detail4scan16DeviceScanKernelINS2_10policy_hubIiiimN4cuda3std3__44plusIvEEE10Policy1000EPiSC_NS0_13ScanTileStateIiLb1EEES9_NS1_10InputValueIiSC_EEmiLb0EiEEvT0_T1_T2_iT3_T4_T5_)
        /*0320*/ 	.word	0x00000030


	//----- nvinfo : EIATTR_FRAME_SIZE
	.align		4
.L_178:
        /*0324*/ 	.byte	0x04, 0x11
        /*0326*/ 	.short	(.L_180 - .L_179)
	.align		4
.L_179:
        /*0328*/ 	.word	index@(_ZN3cub18CUB_300001_SM_10006detail4scan16DeviceScanKernelINS2_10policy_hubIiiimN4cuda3std3__44plusIvEEE10Policy1000EPiSC_NS0_13ScanTileStateIiLb1EEES9_NS1_10InputValueIiSC_EEmiLb0EiEEvT0_T1_T2_iT3_T4_T5_)
        /*032c*/ 	.word	0x00000000


	//----- nvinfo : EIATTR_REGCOUNT
	.align		4
.L_180:
        /*0330*/ 	.byte	0x04, 0x2f
        /*0332*/ 	.short	(.L_182 - .L_181)
	.align		4
.L_181:
        /*0334*/ 	.word	index@(_ZN3cub18CUB_300001_SM_10006detail10radix_sort31DeviceRadixSortSingleTileKernelINS1_5radix10policy_hubIiNS0_8NullTypeEyE10Policy1000ELNS0_9SortOrderE0EiS6_yNS1_21identity_decomposer_tEEEvPKT1_PSB_PKT2_PSF_T3_iiT4_)
        /*0338*/ 	.word	0x0000007f


	//----- nvinfo : EIATTR_FRAME_SIZE
	.align		4
.L_182:
        /*033c*/ 	.byte	0x04, 0x11
        /*033e*/ 	.short	(.L_184 - .L_183)
	.align		4
.L_183:
        /*0340*/ 	.word	index@(_ZN3cub18CUB_300001_SM_10006detail10radix_sort31DeviceRadixSortSingleTileKernelINS1_5radix10policy_hubIiNS0_8NullTypeEyE10Policy1000ELNS0_9SortOrderE0EiS6_yNS1_21identity_decomposer_tEEEvPKT1_PSB_PKT2_PSF_T3_iiT4_)
        /*0344*/ 	.word	0x00000000


	//----- nvinfo : EIATTR_REGCOUNT
	.align		4
.L_184:
        /*0348*/ 	.byte	0x04, 0x2f
        /*034a*/ 	.short	(.L_186 - .L_185)
	.align		4
.L_185:
        /*034c*/ 	.word	index@(_ZN3cub18CUB_300001_SM_10006detail10radix_sort30DeviceRadixSortHistogramKernelINS1_5radix10policy_hubIiNS0_8NullTypeEyE10Policy1000ELNS0_9SortOrderE0EiyNS1_21identity_decomposer_tEEEvPT2_PKT1_SB_iiT3_)
        /*0350*/ 	.word	0x00000020


	//----- nvinfo : EIATTR_FRAME_SIZE
	.align		4
.L_186:
        /*0354*/ 	.byte	0x04, 0x11
        /*0356*/ 	.short	(.L_188 - .L_187)
	.align		4
.L_187:
        /*0358*/ 	.word	index@(_ZN3cub18CUB_300001_SM_10006detail10radix_sort30DeviceRadixSortHistogramKernelINS1_5radix10policy_hubIiNS0_8NullTypeEyE10Policy1000ELNS0_9SortOrderE0EiyNS1_21identity_decomposer_tEEEvPT2_PKT1_SB_iiT3_)
        /*035c*/ 	.word	0x00000000


	//----- nvinfo : EIATTR_REGCOUNT
	.align		4
.L_188:
        /*0360*/ 	.byte	0x04, 0x2f
        /*0362*/ 	.short	(.L_190 - .L_189)
	.align		4
.L_189:
        /*0364*/ 	.word	index@(_ZN3cub18CUB_300001_SM_10006detail10radix_sort33DeviceRadixSortExclusiveSumKernelINS1_5radix10policy_hubIiNS0_8NullTypeEyE10Policy1000EyEEvPT0_)
        /*0368*/ 	.word	0x00000020


	//----- nvinfo : EIATTR_FRAME_SIZE
	.align		4
.L_190:
        /*036c*/ 	.byte	0x04, 0x11
        /*036e*/ 	.short	(.L_192 - .L_191)
	.align		4
.L_191:
        /*0370*/ 	.word	index@(_ZN3cub18CUB_300001_SM_10006detail10radix_sort33DeviceRadixSortExclusiveSumKernelINS1_5radix10policy_hubIiNS0_8NullTypeEyE10Policy1000EyEEvPT0_)
        /*0374*/ 	.word	0x00000000


	//----- nvinfo : EIATTR_REGCOUNT
	.align		4
.L_192:
        /*0378*/ 	.byte	0x04, 0x2f
        /*037a*/ 	.short	(.L_194 - .L_193)
	.align		4
.L_193:
        /*037c*/ 	.word	index@(_ZN3cub18CUB_300001_SM_10006detail10radix_sort29DeviceRadixSortOnesweepKernelINS1_5radix10policy_hubIiNS0_8NullTypeEyE10Policy1000ELNS0_9SortOrderE0EiS6_yiiNS1_21identity_decomposer_tEEEvPT5_SC_PT3_PKSD_PT1_PKSH_PT2_PKSL_T4_iiT6_)
        /*0380*/ 	.word	0x00000038


	//----- nvinfo : EIATTR_FRAME_SIZE
	.align		4
.L_194:
        /*0384*/ 	.byte	0x04, 0x11
        /*0386*/ 	.short	(.L_196 - .L_195)
	.align		4
.L_195:
        /*0388*/ 	.word	index@(_ZN3cub18CUB_300001_SM_10006detail10radix_sort29DeviceRadixSortOnesweepKernelINS1_5radix10policy_hubIiNS0_8NullTypeEyE10Policy1000ELNS0_9SortOrderE0EiS6_yiiNS1_21identity_decomposer_tEEEvPT5_SC_PT3_PKSD_PT1_PKSH_PT2_PKSL_T4_iiT6_)
        /*038c*/ 	.word	0x00000000


	//----- nvinfo : EIATTR_REGCOUNT
	.align		4
.L_196:
        /*0390*/ 	.byte	0x04, 0x2f
        /*0392*/ 	.short	(.L_198 - .L_197)
	.align		4
.L_197:
        /*0394*/ 	.word	index@(_ZN3cub18CUB_300001_SM_10006detail6reduce28DeviceReduceSingleTileKernelINS2_10policy_hubIljN4cuda3std3__44plusIlEEE10Policy1000EN6thrust24THRUST_300001_SM_1000_NS18transform_iteratorINSD_6detail14equal_to_valueIiEEPillEEPljS9_llNS7_10__identityEEEvT0_T1_T2_T3_T4_T6_)
        /*0398*/ 	.word	0x00000028


	//----- nvinfo : EIATTR_FRAME_SIZE
	.align		4
.L_198:
        /*039c*/ 	.byte	0x04, 0x11
        /*039e*/ 	.short	(.L_200 - .L_199)
	.align		4
.L_199:
        /*03a0*/ 	.word	index@(_ZN3cub18CUB_300001_SM_10006detail6reduce28DeviceReduceSingleTileKernelINS2_10policy_hubIljN4cuda3std3__44plusIlEEE10Policy1000EN6thrust24THRUST_300001_SM_1000_NS18transform_iteratorINSD_6detail14equal_to_valueIiEEPillEEPljS9_llNS7_10__identityEEEvT0_T1_T2_T3_T4_T6_)
        /*03a4*/ 	.word	0x00000000


	//----- nvinfo : EIATTR_REGCOUNT
	.align		4
.L_200:
        /*03a8*/ 	.byte	0x04, 0x2f
        /*03aa*/ 	.short	(.L_202 - .L_201)
	.align		4
.L_201:
        /*03ac*/ 	.word	index@(_ZN3cub18CUB_300001_SM_10006detail6reduce18DeviceReduceKernelINS2_10policy_hubIljN4cuda3std3__44plusIlEEE10Policy1000EN6thrust24THRUST_300001_SM_1000_NS18transform_iteratorINSD_6detail14equal_to_valueIiEEPillEEjS9_lNS7_10__identityEEEvT0_PT3_T1_NS0_13GridEvenShareISO_EET2_T4_)
        /*03b0*/ 	.word	0x00000020


	//----- nvinfo : EIATTR_FRAME_SIZE
	.align		4
.L_202:
        /*03b4*/ 	.byte	0x04, 0x11
        /*03b6*/ 	.short	(.L_204 - .L_203)
	.align		4
.L_203:
        /*03b8*/ 	.word	index@(_ZN3cub18CUB_300001_SM_10006detail6reduce18DeviceReduceKernelINS2_10policy_hubIljN4cuda3std3__44plusIlEEE10Policy1000EN6thrust24THRUST_300001_SM_1000_NS18transform_iteratorINSD_6detail14equal_to_valueIiEEPillEEjS9_lNS7_10__identityEEEvT0_PT3_T1_NS0_13GridEvenShareISO_EET2_T4_)
        /*03bc*/ 	.word	0x00000000


	//----- nvinfo : EIATTR_REGCOUNT
	.align		4
.L_204:
        /*03c0*/ 	.byte	0x04, 0x2f
        /*03c2*/ 	.short	(.L_206 - .L_205)
	.align		4
.L_205:
        /*03c4*/ 	.word	index@(_ZN3cub18CUB_300001_SM_10006detail6reduce28DeviceReduceSingleTileKernelINS2_10policy_hubIljN4cuda3std3__44plusIlEEE10Policy1000EPlSC_iS9_llNS7_10__identityEEEvT0_T1_T2_T3_T4_T6_)
        /*03c8*/ 	.word	0x00000030


	//----- nvinfo : EIATTR_FRAME_SIZE
	.align		4
.L_206:
        /*03cc*/ 	.byte	0x04, 0x11
        /*03ce*/ 	.short	(.L_208 - .L_207)
	.align		4
.L_207:
        /*03d0*/ 	.word	index@(_ZN3cub18CUB_300001_SM_10006detail6reduce28DeviceReduceSingleTileKernelINS2_10policy_hubIljN4cuda3std3__44plusIlEEE10Policy1000EPlSC_iS9_llNS7_10__identityEEEvT0_T1_T2_T3_T4_T6_)
        /*03d4*/ 	.word	0x00000000


	//----- nvinfo : EIATTR_REGCOUNT
	.align		4
.L_208:
        /*03d8*/ 	.byte	0x04, 0x2f
        /*03da*/ 	.short	(.L_210 - .L_209)
	.align		4
.L_209:
        /*03dc*/ 	.word	index@(_ZN3cub18CUB_300001_SM_10006detail6reduce28DeviceReduceSingleTileKernelINS2_10policy_hubIlyN4cuda3std3__44plusIlEEE10Policy1000EN6thrust24THRUST_300001_SM_1000_NS18transform_iteratorINSD_6detail14equal_to_valueIiEEPillEEPlyS9_llNS7_10__identityEEEvT0_T1_T2_T3_T4_T6_)
        /*03e0*/ 	.word	0x00000026


	//----- nvinfo : EIATTR_FRAME_SIZE
	.align		4
.L_210:
        /*03e4*/ 	.byte	0x04, 0x11
        /*03e6*/ 	.short	(.L_212 - .L_211)
	.align		4
.L_211:
        /*03e8*/ 	.word	index@(_ZN3cub18CUB_300001_SM_10006detail6reduce28DeviceReduceSingleTileKernelINS2_10policy_hubIlyN4cuda3std3__44plusIlEEE10Policy1000EN6thrust24THRUST_300001_SM_1000_NS18transform_iteratorINSD_6detail14equal_to_valueIiEEPillEEPlyS9_llNS7_10__identityEEEvT0_T1_T2_T3_T4_T6_)
        /*03ec*/ 	.word	0x00000000


	//----- nvinfo : EIATTR_REGCOUNT
	.align		4
.L_212:
        /*03f0*/ 	.byte	0x04, 0x2f
        /*03f2*/ 	.short	(.L_214 - .L_213)
	.align		4
.L_213:
        /*03f4*/ 	.word	index@(_ZN3cub18CUB_300001_SM_10006detail6reduce18DeviceReduceKernelINS2_10policy_hubIlyN4cuda3std3__44plusIlEEE10Policy1000EN6thrust24THRUST_300001_SM_1000_NS18transform_iteratorINSD_6detail14equal_to_valueIiEEPillEEyS9_lNS7_10__identityEEEvT0_PT3_T1_NS0_13GridEvenShareISO_EET2_T4_)
        /*03f8*/ 	.word	0x0000001e


	//----- nvinfo : EIATTR_FRAME_SIZE
	.align		4
.L_214:
        /*03fc*/ 	.byte	0x04, 0x11
        /*03fe*/ 	.short	(.L_216 - .L_215)
	.align		4
.L_215:
        /*0400*/ 	.word	index@(_ZN3cub18CUB_300001_SM_10006detail6reduce18DeviceReduceKernelINS2_10policy_hubIlyN4cuda3std3__44plusIlEEE10Policy1000EN6thrust24THRUST_300001_SM_1000_NS18transform_iteratorINSD_6detail14equal_to_valueIiEEPillEEyS9_lNS7_10__identityEEEvT0_PT3_T1_NS0_13GridEvenShareISO_EET2_T4_)
        /*0404*/ 	.word	0x00000000


	//----- nvinfo : EIATTR_REGCOUNT
	.align		4
.L_216:
        /*0408*/ 	.byte	0x04, 0x2f
        /*040a*/ 	.short	(.L_218 - .L_217)
	.align		4
.L_217:
        /*040c*/ 	.word	index@(_ZN3cub18CUB_300001_SM_10006detail6reduce28DeviceReduceSingleTileKernelINS2_10policy_hubIlyN4cuda3std3__44plusIlEEE10Policy1000EPlSC_iS9_llNS7_10__identityEEEvT0_T1_T2_T3_T4_T6_)
        /*0410*/ 	.word	0x00000030


	//----- nvinfo : EIATTR_FRAME_SIZE
	.align		4
.L_218:
        /*0414*/ 	.byte	0x04, 0x11
        /*0416*/ 	.short	(.L_220 - .L_219)
	.align		4
.L_219:
        /*0418*/ 	.word	index@(_ZN3cub18CUB_300001_SM_10006detail6reduce28DeviceReduceSingleTileKernelINS2_10policy_hubIlyN4cuda3std3__44plusIlEEE10Policy1000EPlSC_iS9_llNS7_10__identityEEEvT0_T1_T2_T3_T4_T6_)
        /*041c*/ 	.word	0x00000000


	//----- nvinfo : EIATTR_MIN_STACK_SIZE
	.align		4
.L_220:
        /*0420*/ 	.byte	0x04, 0x12
        /*0422*/ 	.short	(.L_222 - .L_221)
	.align		4
.L_221:
        /*0424*/ 	.word	index@(_ZN3cub18CUB_300001_SM_10006detail6reduce28DeviceReduceSingleTileKernelINS2_10policy_hubIlyN4cuda3std3__44plusIlEEE10Policy1000EPlSC_iS9_llNS7_10__identityEEEvT0_T1_T2_T3_T4_T6_)
        /*0428*/ 	.word	0x00000000


	//----- nvinfo : EIATTR_MIN_STACK_SIZE
	.align		4
.L_222:
        /*042c*/ 	.byte	0x04, 0x12
        /*042e*/ 	.short	(.L_224 - .L_223)
	.align		4
.L_223:
        /*0430*/ 	.word	index@(_ZN3cub18CUB_300001_SM_10006detail6reduce18DeviceReduceKernelINS2_10policy_hubIlyN4cuda3std3__44plusIlEEE10Policy1000EN6thrust24THRUST_300001_SM_1000_NS18transform_iteratorINSD_6detail14equal_to_valueIiEEPillEEyS9_lNS7_10__identityEEEvT0_PT3_T1_NS0_13GridEvenShareISO_EET2_T4_)
        /*0434*/ 	.word	0x00000000


	//----- nvinfo : EIATTR_MIN_STACK_SIZE
	.align		4
.L_224:
        /*0438*/ 	.byte	0x04, 0x12
        /*043a*/ 	.short	(.L_226 - .L_225)
	.align		4
.L_225:
        /*043c*/ 	.word	index@(_ZN3cub18CUB_300001_SM_10006detail6reduce28DeviceReduceSingleTileKernelINS2_10policy_hubIlyN4cuda3std3__44plusIlEEE10Policy1000EN6thrust24THRUST_300001_SM_1000_NS18transform_iteratorINSD_6detail14equal_to_valueIiEEPillEEPlyS9_llNS7_10__identityEEEvT0_T1_T2_T3_T4_T6_)
        /*0440*/ 	.word	0x00000000


	//----- nvinfo : EIATTR_MIN_STACK_SIZE
	.align		4
.L_226:
        /*0444*/ 	.byte	0x04, 0x12
        /*0446*/ 	.short	(.L_228 - .L_227)
	.align		4
.L_227:
        /*0448*/ 	.word	index@(_ZN3cub18CUB_300001_SM_10006detail6reduce28DeviceReduceSingleTileKernelINS2_10policy_hubIljN4cuda3std3__44plusIlEEE10Policy1000EPlSC_iS9_llNS7_10__identityEEEvT0_T1_T2_T3_T4_T6_)
        /*044c*/ 	.word	0x00000000


	//----- nvinfo : EIATTR_MIN_STACK_SIZE
	.align		4
.L_228:
        /*0450*/ 	.byte	0x04, 0x12
        /*0452*/ 	.short	(.L_230 - .L_229)
	.align		4
.L_229:
        /*0454*/ 	.word	index@(_ZN3cub18CUB_300001_SM_10006detail6reduce18DeviceReduceKernelINS2_10policy_hubIljN4cuda3std3__44plusIlEEE10Policy1000EN6thrust24THRUST_300001_SM_1000_NS18transform_iteratorINSD_6detail14equal_to_valueIiEEPillEEjS9_lNS7_10__identityEEEvT0_PT3_T1_NS0_13GridEvenShareISO_EET2_T4_)
        /*0458*/ 	.word	0x00000000


	//----- nvinfo : EIATTR_MIN_STACK_SIZE
	.align		4
.L_230:
        /*045c*/ 	.byte	0x04, 0x12
        /*045e*/ 	.short	(.L_232 - .L_231)
	.align		4
.L_231:
        /*0460*/ 	.word	index@(_ZN3cub18CUB_300001_SM_10006detail6reduce28DeviceReduceSingleTileKernelINS2_10policy_hubIljN4cuda3std3__44plusIlEEE10Policy1000EN6thrust24THRUST_300001_SM_1000_NS18transform_iteratorINSD_6detail14equal_to_valueIiEEPillEEPljS9_llNS7_10__identityEEEvT0_T1_T2_T3_T4_T6_)
        /*0464*/ 	.word	0x00000000


	//----- nvinfo : EIATTR_MIN_STACK_SIZE
	.align		4
.L_232:
        /*0468*/ 	.byte	0x04, 0x12
        /*046a*/ 	.short	(.L_234 - .L_233)
	.align		4
.L_233:
        /*046c*/ 	.word	index@(_ZN3cub18CUB_300001_SM_10006detail10radix_sort29DeviceRadixSortOnesweepKernelINS1_5radix10policy_hubIiNS0_8NullTypeEyE10Policy1000ELNS0_9SortOrderE0EiS6_yiiNS1_21identity_decomposer_tEEEvPT5_SC_PT3_PKSD_PT1_PKSH_PT2_PKSL_T4_iiT6_)
        /*0470*/ 	.word	0x00000000


	//----- nvinfo : EIATTR_MIN_STACK_SIZE
	.align		4
.L_234:
        /*0474*/ 	.byte	0x04, 0x12
        /*0476*/ 	.short	(.L_236 - .L_235)
	.align		4
.L_235:
        /*0478*/ 	.word	index@(_ZN3cub18CUB_300001_SM_10006detail10radix_sort33DeviceRadixSortExclusiveSumKernelINS1_5radix10policy_hubIiNS0_8NullTypeEyE10Policy1000EyEEvPT0_)
        /*047c*/ 	.word	0x00000000


	//----- nvinfo : EIATTR_MIN_STACK_SIZE
	.align		4
.L_236:
        /*0480*/ 	.byte	0x04, 0x12
        /*0482*/ 	.short	(.L_238 - .L_237)
	.align		4
.L_237:
        /*0484*/ 	.word	index@(_ZN3cub18CUB_300001_SM_10006detail10radix_sort30DeviceRadixSortHistogramKernelINS1_5radix10policy_hubIiNS0_8NullTypeEyE10Policy1000ELNS0_9SortOrderE0EiyNS1_21identity_decomposer_tEEEvPT2_PKT1_SB_iiT3_)
        /*0488*/ 	.word	0x00000000


	//----- nvinfo : EIATTR_MIN_STACK_SIZE
	.align		4
.L_238:
        /*048c*/ 	.byte	0x04, 0x12
        /*048e*/ 	.short	(.L_240 - .L_239)
	.align		4
.L_239:
        /*0490*/ 	.word	index@(_ZN3cub18CUB_300001_SM_10006detail10radix_sort31DeviceRadixSortSingleTileKernelINS1_5radix10policy_hubIiNS0_8NullTypeEyE10Policy1000ELNS0_9SortOrderE0EiS6_yNS1_21identity_decomposer_tEEEvPKT1_PSB_PKT2_PSF_T3_iiT4_)
        /*0494*/ 	.word	0x00000000


	//----- nvinfo : EIATTR_MIN_STACK_SIZE
	.align		4
.L_240:
        /*0498*/ 	.byte	0x04, 0x12
        /*049a*/ 	.short	(.L_242 - .L_241)
	.align		4
.L_241:
        /*049c*/ 	.word	index@(_ZN3cub18CUB_300001_SM_10006detail4scan16DeviceScanKernelINS2_10policy_hubIiiimN4cuda3std3__44plusIvEEE10Policy1000EPiSC_NS0_13ScanTileStateIiLb1EEES9_NS1_10InputValueIiSC_EEmiLb0EiEEvT0_T1_T2_iT3_T4_T5_)
        /*04a0*/ 	.word	0x00000000


	//----- nvinfo : EIATTR_MIN_STACK_SIZE
	.align		4
.L_242:
        /*04a4*/ 	.byte	0x04, 0x12
        /*04a6*/ 	.short	(.L_244 - .L_243)
	.align		4
.L_243:
        /*04a8*/ 	.word	index@(_ZN3cub18CUB_300001_SM_10006detail4scan16DeviceScanKernelINS2_10policy_hubIiiijN4cuda3std3__44plusIvEEE10Policy1000EPiSC_NS0_13ScanTileStateIiLb1EEES9_NS1_10InputValueIiSC_EEjiLb0EiEEvT0_T1_T2_iT3_T4_T5_)
        /*04ac*/ 	.word	0x00000000


	//----- nvinfo : EIATTR_MIN_STACK_SIZE
	.align		4
.L_244:
        /*04b0*/ 	.byte	0x04, 0x12
        /*04b2*/ 	.short	(.L_246 - .L_245)
	.align		4
.L_245:
        /*04b4*/ 	.word	index@(_ZN3cub18CUB_300001_SM_10006detail4scan16DeviceScanKernelINS2_10policy_hubIiiimN4cuda3std3__44plusIvEEE10Policy1000EPiN6thrust24THRUST_300001_SM_1000_NS6detail15normal_iteratorINSE_10device_ptrIiEEEENS0_13ScanTileStateIiLb1EEES9_NS0_8NullTypeEmiLb0ESM_EEvT0_T1_T2_iT3_T4_T5_)
        /*04b8*/ 	.word	0x00000000


	//----- nvinfo : EIATTR_MIN_STACK_SIZE
	.align		4
.L_246:
        /*04bc*/ 	.byte	0x04, 0x12
        /*04be*/ 	.short	(.L_248 - .L_247)
	.align		4
.L_247:
        /*04c0*/ 	.word	index@(_ZN3cub18CUB_300001_SM_10006detail4scan16DeviceScanKernelINS2_10policy_hubIiiijN4cuda3std3__44plusIvEEE10Policy1000EPiN6thrust24THRUST_300001_SM_1000_NS6detail15normal_iteratorINSE_10device_ptrIiEEEENS0_13ScanTileStateIiLb1EEES9_NS0_8NullTypeEjiLb0ESM_EEvT0_T1_T2_iT3_T4_T5_)
        /*04c4*/ 	.word	0x00000000


	//----- nvinfo : EIATTR_MIN_STACK_SIZE
	.align		4
.L_248:
        /*04c8*/ 	.byte	0x04, 0x12
        /*04ca*/ 	.short	(.L_250 - .L_249)
	.align		4
.L_249:
        /*04cc*/ 	.word	index@(_ZN3cub18CUB_300001_SM_10006detail4scan20DeviceScanInitKernelINS0_13ScanTileStateIiLb1EEEEEvT_i)
        /*04d0*/ 	.word	0x00000000


	//----- nvinfo : EIATTR_MIN_STACK_SIZE
	.align		4
.L_250:
        /*04d4*/ 	.byte	0x04, 0x12
        /*04d6*/ 	.short	(.L_252 - .L_251)
	.align		4
.L_251:
        /*04d8*/ 	.word	index@(_ZN3cub18CUB_300001_SM_10006detail10merge_sort26DeviceMergeSortMergeKernelINS2_10policy_hubIP9EdgeTupleE9Policy600ES6_PNS0_8NullTypeES6_SA_m14EdgeComparatorS5_S9_EEvbT2_T3_T4_PT6_PT7_T5_PSE_SE_NS1_7vsmem_tE)
        /*04dc*/ 	.word	0x00000000


	//----- nvinfo : EIATTR_MIN_STACK_SIZE
	.align		4
.L_252:
        /*04e0*/ 	.byte	0x04, 0x12
        /*04e2*/ 	.short	(.L_254 - .L_253)
	.align		4
.L_253:
        /*04e4*/ 	.word	index@(_ZN3cub18CUB_300001_SM_10006detail10merge_sort30DeviceMergeSortPartitionKernelIP9EdgeTuplem14EdgeComparatorS4_EEvbT_PT2_T0_SA_PSA_T1_SA_i)
        /*04e8*/ 	.word	0x00000000


	//----- nvinfo : EIATTR_MIN_STACK_SIZE
	.align		4
.L_254:
        /*04ec*/ 	.byte	0x04, 0x12
        /*04ee*/ 	.short	(.L_256 - .L_255)
	.align		4
.L_255:
        /*04f0*/ 	.word	index@(_ZN3cub18CUB_300001_SM_10006detail10merge_sort30DeviceMergeSortBlockSortKernelINS2_10policy_hubIP9EdgeTupleE9Policy600ES6_PNS0_8NullTypeES6_SA_m14EdgeComparatorS5_S9_EEvbT0_T1_T2_T3_T4_PT6_PT7_T5_NS1_7vsmem_tE)
        /*04f4*/ 	.word	0x00000000


	//----- nvinfo : EIATTR_MIN_STACK_SIZE
	.align		4
.L_256:
        /*04f8*/ 	.byte	0x04, 0x12
        /*04fa*/ 	.short	(.L_258 - .L_257)
	.align		4
.L_257:
        /*04fc*/ 	.word	index@(_ZN3cub18CUB_300001_SM_10006detail10merge_sort26DeviceMergeSortMergeKernelINS2_10policy_hubIP9EdgeTupleE9Policy600ES6_PNS0_8NullTypeES6_SA_j14EdgeComparatorS5_S9_EEvbT2_T3_T4_PT6_PT7_T5_PSE_SE_NS1_7vsmem_tE)
        /*0500*/ 	.word	0x00000000


	//----- nvinfo : EIATTR_MIN_STACK_SIZE
	.align		4
.L_258:
        /*0504*/ 	.byte	0x04, 0x12
        /*0506*/ 	.short	(.L_260 - .L_259)
	.align		4
.L_259:
        /*0508*/ 	.word	index@(_ZN3cub18CUB_300001_SM_10006detail10merge_sort30DeviceMergeSortPartitionKernelIP9EdgeTuplej14EdgeComparatorS4_EEvbT_PT2_T0_SA_PSA_T1_SA_i)
        /*050c*/ 	.word	0x00000000


	//----- nvinfo : EIATTR_MIN_STACK_SIZE
	.align		4
.L_260:
        /*0510*/ 	.byte	0x04, 0x12
        /*0512*/ 	.short	(.L_262 - .L_261)
	.align		4
.L_261:
        /*0514*/ 	.word	index@(_ZN3cub18CUB_300001_SM_10006detail10merge_sort30DeviceMergeSortBlockSortKernelINS2_10policy_hubIP9EdgeTupleE9Policy600ES6_PNS0_8NullTypeES6_SA_j14EdgeComparatorS5_S9_EEvbT0_T1_T2_T3_T4_PT6_PT7_T5_NS1_7vsmem_tE)
        /*0518*/ 	.word	0x00000000


	//----- nvinfo : EIATTR_MIN_STACK_SIZE
	.align		4
.L_262:
        /*051c*/ 	.byte	0x04, 0x12
        /*051e*/ 	.short	(.L_264 - .L_263)
	.align		4
.L_263:
        /*0520*/ 	.word	index@(_ZN3cub18CUB_300001_SM_10006detail8for_each13static_kernelINS2_12policy_hub_t12policy_500_tEmN6thrust24THRUST_300001_SM_1000_NS8cuda_cub20__uninitialized_fill7functorINS7_10device_ptrIiEEiEEEEvT0_T1_)
        /*0524*/ 	.word	0x00000000


	//----- nvinfo : EIATTR_MIN_STACK_SIZE
	.align		4
.L_264:
        /*0528*/ 	.byte	0x04, 0x12
        /*052a*/ 	.short	(.L_266 - .L_265)
	.align		4
.L_265:
        /*052c*/ 	.word	index@(_ZN3cub18CUB_300001_SM_10006detail11EmptyKernelIvEEvv)
        /*0530*/ 	.word	0x00000000


	//----- nvinfo : EIATTR_MIN_STACK_SIZE
	.align		4
.L_266:
        /*0534*/ 	.byte	0x04, 0x12
        /*0536*/ 	.short	(.L_268 - .L_267)
	.align		4
.L_267:
        /*0538*/ 	.word	index@(_ZN6thrust24THRUST_300001_SM_1000_NS8cuda_cub4core6detail13_kernel_agentINS1_8__unique11UniqueAgentINS0_6detail15normal_iteratorINS0_10device_ptrIiEEEESB_N4cuda3std3__48equal_toIiEEiPiEEJSB_SB_SG_SH_iN3cub18CUB_300001_SM_100013ScanTileStateIiLb1EEEmEEEvDpT0_)
        /*053c*/ 	.word	0x00000008


	//----- nvinfo : EIATTR_MIN_STACK_SIZE
	.align		4
.L_268:
        /*0540*/ 	.byte	0x04, 0x12
        /*0542*/ 	.short	(.L_270 - .L_269)
	.align		4
.L_269:
        /*0544*/ 	.word	index@(_ZN6thrust24THRUST_300001_SM_1000_NS8cuda_cub4core6detail13_kernel_agentINS1_8__unique9InitAgentIN3cub18CUB_300001_SM_100013ScanTileStateIiLb1EEEPiiEEJSA_mSB_EEEvDpT0_)
        /*0548*/ 	.word	0x00000000


	//----- nvinfo : EIATTR_MIN_STACK_SIZE
	.align		4
.L_270:
        /*054c*/ 	.byte	0x04, 0x12
        /*054e*/ 	.short	(.L_272 - .L_271)
	.align		4
.L_271:
        /*0550*/ 	.word	index@(_Z11populateCSRP9EdgeTupleiPiS1_Pf)
        /*0554*/ 	.word	0x00000000


	//----- nvinfo : EIATTR_MIN_STACK_SIZE
	.align		4
.L_272:
        /*0558*/ 	.byte	0x04, 0x12
        /*055a*/ 	.short	(.L_274 - .L_273)
	.align		4
.L_273:
        /*055c*/ 	.word	index@(_Z11reduceEdgesP9EdgeTupleiPiS1_)
        /*0560*/ 	.word	0x00000000


	//----- nvinfo : EIATTR_MIN_STACK_SIZE
	.align		4
.L_274:
        /*0564*/ 	.byte	0x04, 0x12
        /*0566*/ 	.short	(.L_276 - .L_275)
	.align		4
.L_275:
        /*0568*/ 	.word	index@(_Z19storeCommunityEdgesiPiS_PfS_S_P9EdgeTupleS_)
        /*056c*/ 	.word	0x00000000


	//----- nvinfo : EIATTR_MIN_STACK_SIZE
	.align		4
.L_276:
        /*0570*/ 	.byte	0x04, 0x12
        /*0572*/ 	.short	(.L_278 - .L_277)
	.align		4
.L_277:
        /*0574*/ 	.word	index@(_Z24updateVertexCommunityMapPiS_S_i)
        /*0578*/ 	.word	0x00000000


	//----- nvinfo : EIATTR_MIN_STACK_SIZE
	.align		4
.L_278:
        /*057c*/ 	.byte	0x04, 0x12
        /*057e*/ 	.short	(.L_280 - .L_279)
	.align		4
.L_279:
        /*0580*/ 	.word	index@(_Z21updateAlphaBetaKernelPiS_PfS0_S0_S0_i)
        /*0584*/ 	.word	0x00000000


	//----- nvinfo : EIATTR_MIN_STACK_SIZE
	.align		4
.L_280:
        /*0588*/ 	.byte	0x04, 0x12
        /*058a*/ 	.short	(.L_282 - .L_281)
	.align		4
.L_281:
        /*058c*/ 	.word	index@(_Z15moveNodesKernelPiS_PffS_S0_S0_S_S0_i)
        /*0590*/ 	.word	0x00000000


	//----- nvinfo : EIATTR_MIN_STACK_SIZE
	.align		4
.L_282:
        /*0594*/ 	.byte	0x04, 0x12
        /*0596*/ 	.short	(.L_284 - .L_283)
	.align		4
.L_283:
        /*0598*/ 	.word	index@(_Z18computeAlphaKernelPiS_PfS_S0_i)
        /*059c*/ 	.word	0x00000000


	//----- nvinfo : EIATTR_MIN_STACK_SIZE
	.align		4
.L_284:
        /*05a0*/ 	.byte	0x04, 0x12
        /*05a2*/ 	.short	(.L_286 - .L_285)
	.align		4
.L_285:
        /*05a4*/ 	.word	index@(_Z25initializeAlphaBetaKernelPiS_PfS0_S0_i)
        /*05a8*/ 	.word	0x00000000


	//----- nvinfo : EIATTR_MIN_STACK_SIZE
	.align		4
.L_286:
        /*05ac*/ 	.byte	0x04, 0x12
        /*05ae*/ 	.short	(.L_288 - .L_287)
	.align		4
.L_287:
        /*05b0*/ 	.word	index@(_Z28initializeVertexCommunityMapPii)
        /*05b4*/ 	.word	0x00000000


	//----- nvinfo : EIATTR_MIN_STACK_SIZE
	.align		4
.L_288:
        /*05b8*/ 	.byte	0x04, 0x12
        /*05ba*/ 	.short	(.L_290 - .L_289)
	.align		4
.L_289:
        /*05bc*/ 	.word	index@(_Z29updateAlphaBetaForMappedNodesPiPfS0_S0_S0_i)
        /*05c0*/ 	.word	0x00000000


	//----- nvinfo : EIATTR_MIN_STACK_SIZE
	.align		4
.L_290:
        /*05c4*/ 	.byte	0x04, 0x12
        /*05c6*/ 	.short	(.L_292 - .L_291)
	.align		4
.L_291:
        /*05c8*/ 	.word	index@(_Z25computeAlphaDynamicKernelPiS_PfS_S0_i)
        /*05cc*/ 	.word	0x00000000


	//----- nvinfo : EIATTR_MIN_STACK_SIZE
	.align		4
.L_292:
        /*05d0*/ 	.byte	0x04, 0x12
        /*05d2*/ 	.short	(.L_294 - .L_293)
	.align		4
.L_293:
        /*05d4*/ 	.word	index@(_Z21processActiveVertices5GraphS_PiS0_iS0_)
        /*05d8*/ 	.word	0x00000000


	//----- nvinfo : EIATTR_MIN_STACK_SIZE
	.align		4
.L_294:
        /*05dc*/ 	.byte	0x04, 0x12
        /*05de*/ 	.short	(.L_296 - .L_295)
	.align		4
.L_295:
        /*05e0*/ 	.word	index@(_Z11markVisitedPiiS_)
        /*05e4*/ 	.word	0x00000000


	//----- nvinfo : EIATTR_MIN_STACK_SIZE
	.align		4
.L_296:
        /*05e8*/ 	.byte	0x04, 0x12
        /*05ea*/ 	.short	(.L_298 - .L_297)
	.align		4
.L_297:
        /*05ec*/ 	.word	index@(_Z14insertNewEdgesPiPfiS_S0_S_)
        /*05f0*/ 	.word	0x00000000


	//----- nvinfo : EIATTR_MIN_STACK_SIZE
	.align		4
.L_298:
        /*05f4*/ 	.byte	0x04, 0x12
        /*05f6*/ 	.short	(.L_300 - .L_299)
	.align		4
.L_299:
        /*05f8*/ 	.word	index@(_Z14insertOldEdgesPiS_PfiS_S0_S_)
        /*05fc*/ 	.word	0x00000000


	//----- nvinfo : EIATTR_MIN_STACK_SIZE
	.align		4
.L_300:
        /*0600*/ 	.byte	0x04, 0x12
        /*0602*/ 	.short	(.L_302 - .L_301)
	.align		4
.L_301:
        /*0604*/ 	.word	index@(_Z12updateRowPtrPiS_S_i)
        /*0608*/ 	.word	0x00000000


	//----- nvinfo : EIATTR_MIN_STACK_SIZE
	.align		4
.L_302:
        /*060c*/ 	.byte	0x04, 0x12
        /*060e*/ 	.short	(.L_304 - .L_303)
	.align		4
.L_303:
        /*0610*/ 	.word	index@(_Z29computeAdditionalEdgesPerNodePiiS_)
        /*0614*/ 	.word	0x00000000


	//----- nvinfo : EIATTR_MIN_STACK_SIZE
	.align		4
.L_304:
        /*0618*/ 	.byte	0x04, 0x12
        /*061a*/ 	.short	(.L_306 - .L_305)
	.align		4
.L_305:
        /*061c*/ 	.word	index@(_Z15updateAlphaBetaPiPfiS_S0_S0_)
        /*0620*/ 	.word	0x00000000
.L_306:


//--------------------- .nv.compat                --------------------------
	.section	.nv.compat,"",@"SHT_CUDA_COMPAT_INFO"
	.align	4
        /*0000*/ 	.byte	0x02, 0x09, 0x00, 0x00, 0x02, 0x02, 0x01, 0x00, 0x02, 0x05, 0x05, 0x00, 0x03, 0x07, 0x01, 0x01
        /*0010*/ 	.byte	0x02, 0x03, 0x00, 0x00, 0x02, 0x06, 0x01, 0x00, 0x04, 0x0b, 0x08, 0x00, 0x01, 0x00, 0x00, 0x00
        /*0020*/ 	.byte	0x00, 0x00, 0x00, 0x00


//--------------------- .nv.info._ZN3cub18CUB_300001_SM_10006detail6reduce28DeviceReduceSingleTileKernelINS2_10policy_hubIlyN4cuda3std3__44plusIlEEE10Policy1000EPlSC_iS9_llNS7_10__identityEEEvT0_T1_T2_T3_T4_T6_ --------------------------
	.section	.nv.info._ZN3cub18CUB_300001_SM_10006detail6reduce28DeviceReduceSingleTileKernelINS2_10policy_hubIlyN4cuda3std3__44plusIlEEE10Policy1000EPlSC_iS9_llNS7_10__identityEEEvT0_T1_T2_T3_T4_T6_,"",@"SHT_CUDA_INFO"
	.sectionflags	@""
	.align	4


	//----- nvinfo : EIATTR_CUDA_API_VERSION
	.align		4
        /*0000*/ 	.byte	0x04, 0x37
        /*0002*/ 	.short	(.L_308 - .L_307)
.L_307:
        /*0004*/ 	.word	0x00000082


	//----- nvinfo : EIATTR_KPARAM_INFO
	.align		4
.L_308:
        /*0008*/ 	.byte	0x04, 0x17
        /*000a*/ 	.short	(.L_310 - .L_309)
.L_309:
        /*000c*/ 	.word	0x00000000
        /*0010*/ 	.short	0x0005
        /*0012*/ 	.short	0x0020
        /*0014*/ 	.byte	0x00, 0xf0, 0x05, 0x00


	//----- nvinfo : EIATTR_KPARAM_INFO
	.align		4
.L_310:
        /*0018*/ 	.byte	0x04, 0x17
        /*001a*/ 	.short	(.L_312 - .L_311)
.L_311:
        /*001c*/ 	.word	0x00000000
        /*0020*/ 	.short	0x0004
        /*0022*/ 	.short	0x0018
        /*0024*/ 	.byte	0x00, 0xf0, 0x21, 0x00


	//----- nvinfo : EIATTR_KPARAM_INFO
	.align		4
.L_312:
        /*0028*/ 	.byte	0x04, 0x17
        /*002a*/ 	.short	(.L_314 - .L_313)
.L_313:
        /*002c*/ 	.word	0x00000000
        /*0030*/ 	.short	0x0003
        /*0032*/ 	.short	0x0014
        /*0034*/ 	.byte	0x00, 0xf0, 0x05, 0x00


	//----- nvinfo : EIATTR_KPARAM_INFO
	.align		4
.L_314:
        /*0038*/ 	.byte	0x04, 0x17
        /*003a*/ 	.short	(.L_316 - .L_315)
.L_315:
        /*003c*/ 	.word	0x00000000
        /*0040*/ 	.short	0x0002
        /*0042*/ 	.short	0x0010
        /*0044*/ 	.byte	0x00, 0xf0, 0x11, 0x00


	//----- nvinfo : EIATTR_KPARAM_INFO
	.align		4
.L_316:
        /*0048*/ 	.byte	0x04, 0x17
        /*004a*/ 	.short	(.L_318 - .L_317)
.L_317:
        /*004c*/ 	.word	0x00000000
        /*0050*/ 	.short	0x0001
        /*0052*/ 	.short	0x0008
        /*0054*/ 	.byte	0x00, 0xf5, 0x21, 0x00


	//----- nvinfo : EIATTR_KPARAM_INFO
	.align		4
.L_318:
        /*0058*/ 	.byte	0x04, 0x17
        /*005a*/ 	.short	(.L_320 - .L_319)
.L_319:
        /*005c*/ 	.word	0x00000000
        /*0060*/ 	.short	0x0000
        /*0062*/ 	.short	0x0000
        /*0064*/ 	.byte	0x00, 0xf5, 0x21, 0x00


	//----- nvinfo : EIATTR_SPARSE_MMA_MASK
	.align		4
.L_320:
        /*0068*/ 	.byte	0x03, 0x50
        /*006a*/ 	.short	0x0000


	//----- nvinfo : EIATTR_MAXREG_COUNT
	.align		4
        /*006c*/ 	.byte	0x03, 0x1b
        /*006e*/ 	.short	0x0080


	//----- nvinfo : EIATTR_NUM_BARRIERS
	.align		4
        /*0070*/ 	.byte	0x02, 0x4c
        /*0072*/ 	.byte	0x01
	.zero		1


	//----- nvinfo : EIATTR_MERCURY_ISA_VERSION
	.align		4
        /*0074*/ 	.byte	0x03, 0x5f
        /*0076*/ 	.short	0x0101


	//----- nvinfo : EIATTR_COOP_GROUP_MASK_REGIDS
	.align		4
        /*0078*/ 	.byte	0x04, 0x29
        /*007a*/ 	.short	(.L_322 - .L_321)


	//   ....[0]....
.L_321:
        /*007c*/ 	.word	0xffffffff


	//   ....[1]....
        /*0080*/ 	.word	0xffffffff


	//   ....[2]....
        /*0084*/ 	.word	0xffffffff


	//   ....[3]....
        /*0088*/ 	.word	0xffffffff


	//   ....[4]....
        /*008c*/ 	.word	0xffffffff


	//   ....[5]....
        /*0090*/ 	.word	0xffffffff


	//   ....[6]....
        /*0094*/ 	.word	0xffffffff


	//   ....[7]....
        /*0098*/ 	.word	0xffffffff


	//   ....[8]....
        /*009c*/ 	.word	0xffffffff


	//   ....[9]....
        /*00a0*/ 	.word	0xffffffff


	//   ....[10]....
        /*00a4*/ 	.word	0xffffffff


	//   ....[11]....
        /*00a8*/ 	.word	0xffffffff


	//   ....[12]....
        /*00ac*/ 	.word	0xffffffff


	//   ....[13]....
        /*00b0*/ 	.word	0xffffffff


	//   ....[14]....
        /*00b4*/ 	.word	0xffffffff


	//   ....[15]....
        /*00b8*/ 	.word	0xffffffff


	//   ....[16]....
        /*00bc*/ 	.word	0xffffffff


	//   ....[17]....
        /*00c0*/ 	.word	0xffffffff


	//   ....[18]....
        /*00c4*/ 	.word	0xffffffff


	//   ....[19]....
        /*00c8*/ 	.word	0xffffffff


	//   ....[20]....
        /*00cc*/ 	.word	0xffffffff


	//   ....[21]....
        /*00d0*/ 	.word	0xffffffff


	//   ....[22]....
        /*00d4*/ 	.word	0xffffffff


	//   ....[23]....
        /*00d8*/ 	.word	0xffffffff


	//   ....[24]....
        /*00dc*/ 	.word	0xffffffff


	//   ....[25]....
        /*00e0*/ 	.word	0xffffffff


	//   ....[26]....
        /*00e4*/ 	.word	0xffffffff


	//   ....[27]....
        /*00e8*/ 	.word	0xffffffff


	//   ....[28]....
        /*00ec*/ 	.word	0xffffffff


	//   ....[29]....
        /*00f0*/ 	.word	0xffffffff


	//----- nvinfo : EIATTR_COOP_GROUP_INSTR_OFFSETS
	.align		4
.L_322:
        /*00f4*/ 	.byte	0x04, 0x28
        /*00f6*/ 	.short	(.L_324 - .L_323)


	//   ....[0]....
.L_323:
        /*00f8*/ 	.word	0x00000970


	//   ....[1]....
        /*00fc*/ 	.word	0x00000980


	//   ....[2]....
        /*0100*/ 	.word	0x000009e0


	//   ....[3]....
        /*0104*/ 	.word	0x00000a00


	//   ....[4]....
        /*0108*/ 	.word	0x00000a50


	//   ....[5]....
        /*010c*/ 	.word	0x00000a70


	//   ....[6]....
        /*0110*/ 	.word	0x00000ab0


	//   ....[7]....
        /*0114*/ 	.word	0x00000af0


	//   ....[8]....
        /*0118*/ 	.word	0x00000b40


	//   ....[9]....
        /*011c*/ 	.word	0x00000b80


	//   ....[10]....
        /*0120*/ 	.word	0x00000e80


	//   ....[11]....
        /*0124*/ 	.word	0x00000e90


	//   ....[12]....
        /*0128*/ 	.word	0x00000f10


	//   ....[13]....
        /*012c*/ 	.word	0x00000f30


	//   ....[14]....
        /*0130*/ 	.word	0x00000f70


	//   ....[15]....
        /*0134*/ 	.word	0x00000fb0


	//   ....[16]....
        /*0138*/ 	.word	0x00001010


	//   ....[17]....
        /*013c*/ 	.word	0x00001040


	//   ....[18]....
        /*0140*/ 	.word	0x00001080


	//   ....[19]....
        /*0144*/ 	.word	0x000010c0


	//   ....[20]....
        /*0148*/ 	.word	0x000021b0


	//   ....[21]....
        /*014c*/ 	.word	0x000021c0


	//   ....[22]....
        /*0150*/ 	.word	0x00002240


	//   ....[23]....
        /*0154*/ 	.word	0x00002250


	//   ....[24]....
        /*0158*/ 	.word	0x000022b0


	//   ....[25]....
        /*015c*/ 	.word	0x000022d0


	//   ....[26]....
        /*0160*/ 	.word	0x00002310


	//   ....[27]....
        /*0164*/ 	.word	0x00002340


	//   ....[28]....
        /*0168*/ 	.word	0x00002380


	//   ....[29]....
        /*016c*/ 	.word	0x000023e0


	//----- nvinfo : EIATTR_VRC_CTA_INIT_COUNT
	.align		4
.L_324:
        /*0170*/ 	.byte	0x02, 0x4a
	.zero		1
	.zero		1


	//----- nvinfo : EIATTR_EXIT_INSTR_OFFSETS
	.align		4
        /*0174*/ 	.byte	0x04, 0x1c
        /*0176*/ 	.short	(.L_326 - .L_325)


	//   ....[0]....
.L_325:
        /*0178*/ 	.word	0x00000080


	//   ....[1]....
        /*017c*/ 	.word	0x000000c0


	//   ....[2]....
        /*0180*/ 	.word	0x00002650


	//   ....[3]....
        /*0184*/ 	.word	0x000026b0


	//----- nvinfo : EIATTR_MAX_THREADS
	.align		4
.L_326:
        /*0188*/ 	.byte	0x04, 0x05
        /*018a*/ 	.short	(.L_328 - .L_327)
.L_327:
        /*018c*/ 	.word	0x00000200
        /*0190*/ 	.word	0x00000001
        /*0194*/ 	.word	0x00000001


	//----- nvinfo : EIATTR_CRS_STACK_SIZE
	.align		4
.L_328:
        /*0198*/ 	.byte	0x04, 0x1e
        /*019a*/ 	.short	(.L_330 - .L_329)
.L_329:
        /*019c*/ 	.word	0x00000000


	//----- nvinfo : EIATTR_CBANK_PARAM_SIZE
	.align		4
.L_330:
        /*01a0*/ 	.byte	0x03, 0x19
        /*01a2*/ 	.short	0x0021


	//----- nvinfo : EIATTR_PARAM_CBANK
	.align		4
        /*01a4*/ 	.byte	0x04, 0x0a
        /*01a6*/ 	.short	(.L_332 - .L_331)
	.align		4
.L_331:
        /*01a8*/ 	.word	index@(.nv.constant0._ZN3cub18CUB_300001_SM_10006detail6reduce28DeviceReduceSingleTileKernelINS2_10policy_hubIlyN4cuda3std3__44plusIlEEE10Policy1000EPlSC_iS9_llNS7_10__identityEEEvT0_T1_T2_T3_T4_T6_)
        /*01ac*/ 	.short	0x0380
        /*01ae*/ 	.short	0x0021


	//----- nvinfo : EIATTR_SW_WAR
	.align		4
.L_332:
        /*01b0*/ 	.byte	0x04, 0x36
        /*01b2*/ 	.short	(.L_334 - .L_333)
.L_333:
        /*01b4*/ 	.word	0x00000008
.L_334:


//--------------------- .nv.info._ZN3cub18CUB_300001_SM_10006detail6reduce18DeviceReduceKernelINS2_10policy_hubIlyN4cuda3std3__44plusIlEEE10Policy1000EN6thrust24THRUST_300001_SM_1000_NS18transform_iteratorINSD_6detail14equal_to_valueIiEEPillEEyS9_lNS7_10__identityEEEvT0_PT3_T1_NS0_13GridEvenShareISO_EET2_T4_ --------------------------
	.section	.nv.info._ZN3cub18CUB_300001_SM_10006detail6reduce18DeviceReduceKernelINS2_10policy_hubIlyN4cuda3std3__44plusIlEEE10Policy1000EN6thrust24THRUST_300001_SM_1000_NS18transform_iteratorINSD_6detail14equal_to_valueIiEEPillEEyS9_lNS7_10__identityEEEvT0_PT3_T1_NS0_13GridEvenShareISO_EET2_T4_,"",@"SHT_CUDA_INFO"
	.sectionflags	@""
	.align	4


	//----- nvinfo : EIATTR_CUDA_API_VERSION
	.align		4
        /*0000*/ 	.byte	0x04, 0x37
        /*0002*/ 	.short	(.L_336 - .L_335)
.L_335:
        /*0004*/ 	.word	0x00000082


	//----- nvinfo : EIATTR_KPARAM_INFO
	.align		4
.L_336:
        /*0008*/ 	.byte	0x04, 0x17
        /*000a*/ 	.short	(.L_338 - .L_337)
.L_337:
        /*000c*/ 	.word	0x00000000
        /*0010*/ 	.short	0x0005
        /*0012*/ 	.short	0x0069
        /*0014*/ 	.byte	0x00, 0xf0, 0x05, 0x00


	//----- nvinfo : EIATTR_KPARAM_INFO
	.align		4
.L_338:
        /*0018*/ 	.byte	0x04, 0x17
        /*001a*/ 	.short	(.L_340 - .L_339)
.L_339:
        /*001c*/ 	.word	0x00000000
        /*0020*/ 	.short	0x0004
        /*0022*/ 	.short	0x0068
        /*0024*/ 	.byte	0x00, 0xf0, 0x05, 0x00


	//----- nvinfo : EIATTR_KPARAM_INFO
	.align		4
.L_340:
        /*0028*/ 	.byte	0x04, 0x17
        /*002a*/ 	.short	(.L_342 - .L_341)
.L_341:
        /*002c*/ 	.word	0x00000000
        /*0030*/ 	.short	0x0003
        /*0032*/ 	.short	0x0020
        /*0034*/ 	.byte	0x00, 0xf0, 0x21, 0x01


	//----- nvinfo : EIATTR_KPARAM_INFO
	.align		4
.L_342:
        /*0038*/ 	.byte	0x04, 0x17
        /*003a*/ 	.short	(.L_344 - .L_343)
.L_343:
        /*003c*/ 	.word	0x00000000
        /*0040*/ 	.short	0x0002
        /*0042*/ 	.short	0x0018
        /*0044*/ 	.byte	0x00, 0xf0, 0x21, 0x00


	//----- nvinfo : EIATTR_KPARAM_INFO
	.align		4
.L_344:
        /*0048*/ 	.byte	0x04, 0x17
        /*004a*/ 	.short	(.L_346 - .L_345)
.L_345:
        /*004c*/ 	.word	0x00000000
        /*0050*/ 	.short	0x0001
        /*0052*/ 	.short	0x0010
        /*0054*/ 	.byte	0x00, 0xf5, 0x21, 0x00


	//----- nvinfo : EIATTR_KPARAM_INFO
	.align		4
.L_346:
        /*0058*/ 	.byte	0x04, 0x17
        /*005a*/ 	.short	(.L_348 - .L_347)
.L_347:
        /*005c*/ 	.word	0x00000000
        /*0060*/ 	.short	0x0000
        /*0062*/ 	.short	0x0000
        /*0064*/ 	.byte	0x00, 0xf0, 0x41, 0x00


	//----- nvinfo : EIATTR_SPARSE_MMA_MASK
	.align		4
.L_348:
        /*0068*/ 	.byte	0x03, 0x50
        /*006a*/ 	.short	0x0000


	//----- nvinfo : EIATTR_MAXREG_COUNT
	.align		4
        /*006c*/ 	.byte	0x03, 0x1b
        /*006e*/ 	.short	0x0080


	//----- nvinfo : EIATTR_NUM_BARRIERS
	.align		4
        /*0070*/ 	.byte	0x02, 0x4c
        /*0072*/ 	.byte	0x01
	.zero		1


	//----- nvinfo : EIATTR_MERCURY_ISA_VERSION
	.align		4
        /*0074*/ 	.byte	0x03, 0x5f
        /*0076*/ 	.short	0x0101


	//----- nvinfo : EIATTR_COOP_GROUP_MASK_REGIDS
	.align		4
        /*0078*/ 	.byte	0x04, 0x29
        /*007a*/ 	.short	(.L_350 - .L_349)


	//   ....[0]....
.L_349:
        /*007c*/ 	.word	0xffffffff


	//   ....[1]....
        /*0080*/ 	.word	0xffffffff


	//   ....[2]....
        /*0084*/ 	.word	0xffffffff


	//   ....[3]....
        /*0088*/ 	.word	0xffffffff


	//   ....[4]....
        /*008c*/ 	.word	0xffffffff


	//   ....[5]....
        /*0090*/ 	.word	0xffffffff


	//   ....[6]....
        /*0094*/ 	.word	0xffffffff


	//   ....[7]....
        /*0098*/ 	.word	0xffffffff


	//   ....[8]....
        /*009c*/ 	.word	0xffffffff


	//   ....[9]....
        /*00a0*/ 	.word	0xffffffff


	//   ....[10]....
        /*00a4*/ 	.word	0xffffffff


	//   ....[11]....
        /*00a8*/ 	.word	0xffffffff


	//   ....[12]....
        /*00ac*/ 	.word	0xffffffff


	//   ....[13]....
        /*00b0*/ 	.word	0xffffffff


	//   ....[14]....
        /*00b4*/ 	.word	0xffffffff


	//   ....[15]....
        /*00b8*/ 	.word	0xffffffff


	//   ....[16]....
        /*00bc*/ 	.word	0xffffffff


	//   ....[17]....
        /*00c0*/ 	.word	0xffffffff


	//   ....[18]....
        /*00c4*/ 	.word	0xffffffff


	//   ....[19]....
        /*00c8*/ 	.word	0xffffffff


	//   ....[20]....
        /*00cc*/ 	.word	0xffffffff


	//   ....[21]....
        /*00d0*/ 	.word	0xffffffff


	//   ....[22]....
        /*00d4*/ 	.word	0xffffffff


	//   ....[23]....
        /*00d8*/ 	.word	0xffffffff


	//   ....[24]....
        /*00dc*/ 	.word	0xffffffff


	//   ....[25]....
        /*00e0*/ 	.word	0xffffffff


	//   ....[26]....
        /*00e4*/ 	.word	0xffffffff


	//   ....[27]....
        /*00e8*/ 	.word	0xffffffff


	//   ....[28]....
        /*00ec*/ 	.word	0xffffffff


	//   ....[29]....
        /*00f0*/ 	.word	0xffffffff


	//----- nvinfo : EIATTR_COOP_GROUP_INSTR_OFFSETS
	.align		4
.L_350:
        /*00f4*/ 	.byte	0x04, 0x28
        /*00f6*/ 	.short	(.L_352 - .L_351)


	//   ....[0]....
.L_351:
        /*00f8*/ 	.word	0x00000de0


	//   ....[1]....
        /*00fc*/ 	.word	0x00000df0


	//   ....[2]....
        /*0100*/ 	.word	0x00000e50


	//   ....[3]....
        /*0104*/ 	.word	0x00000e70


	//   ....[4]....
        /*0108*/ 	.word	0x00000ec0


	//   ....[5]....
        /*010c*/ 	.word	0x00000ee0


	//   ....[6]....
        /*0110*/ 	.word	0x00000f20


	//   ....[7]....
        /*0114*/ 	.word	0x00000f60


	//   ....[8]....
        /*0118*/ 	.word	0x00000fd0


	//   ....[9]....
        /*011c*/ 	.word	0x00001000


	//   ....[10]....
        /*0120*/ 	.word	0x00001300


	//   ....[11]....
        /*0124*/ 	.word	0x00001310


	//   ....[12]....
        /*0128*/ 	.word	0x00001390


	//   ....[13]....
        /*012c*/ 	.word	0x000013b0


	//   ....[14]....
        /*0130*/ 	.word	0x00001400


	//   ....[15]....
        /*0134*/ 	.word	0x00001460


	//   ....[16]....
        /*0138*/ 	.word	0x000014a0


	//   ....[17]....
        /*013c*/ 	.word	0x000014d0


	//   ....[18]....
        /*0140*/ 	.word	0x00001520


	//   ....[19]....
        /*0144*/ 	.word	0x00001580


	//   ....[20]....
        /*0148*/ 	.word	0x00002e00


	//   ....[21]....
        /*014c*/ 	.word	0x00002e10


	//   ....[22]....
        /*0150*/ 	.word	0x00002e90


	//   ....[23]....
        /*0154*/ 	.word	0x00002ea0


	//   ....[24]....
        /*0158*/ 	.word	0x00002f00


	//   ....[25]....
        /*015c*/ 	.word	0x00002f30


	//   ....[26]....
        /*0160*/ 	.word	0x00002f80


	//   ....[27]....
        /*0164*/ 	.word	0x00002fb0


	//   ....[28]....
        /*0168*/ 	.word	0x00003000


	//   ....[29]....
        /*016c*/ 	.word	0x00003050


	//----- nvinfo : EIATTR_VRC_CTA_INIT_COUNT
	.align		4
.L_352:
        /*0170*/ 	.byte	0x02, 0x4a
	.zero		1
	.zero		1


	//----- nvinfo : EIATTR_EXIT_INSTR_OFFSETS
	.align		4
        /*0174*/ 	.byte	0x04, 0x1c
        /*0176*/ 	.short	(.L_354 - .L_353)


	//   ....[0]....
.L_353:
        /*0178*/ 	.word	0x000032b0


	//   ....[1]....
        /*017c*/ 	.word	0x00003320


	//----- nvinfo : EIATTR_MAX_THREADS
	.align		4
.L_354:
        /*0180*/ 	.byte	0x04, 0x05
        /*0182*/ 	.short	(.L_356 - .L_355)
.L_355:
        /*0184*/ 	.word	0x00000200
        /*0188*/ 	.word	0x00000001
        /*018c*/ 	.word	0x00000001


	//----- nvinfo : EIATTR_CRS_STACK_SIZE
	.align		4
.L_356:
        /*0190*/ 	.byte	0x04, 0x1e
        /*0192*/ 	.short	(.L_358 - .L_357)
.L_357:
        /*0194*/ 	.word	0x00000000


	//----- nvinfo : EIATTR_CBANK_PARAM_SIZE
	.align		4
.L_358:
        /*0198*/ 	.byte	0x03, 0x19
        /*019a*/ 	.short	0x006a


	//----- nvinfo : EIATTR_PARAM_CBANK
	.align		4
        /*019c*/ 	.byte	0x04, 0x0a
        /*019e*/ 	.short	(.L_360 - .L_359)
	.align		4
.L_359:
        /*01a0*/ 	.word	index@(.nv.constant0._ZN3cub18CUB_300001_SM_10006detail6reduce18DeviceReduceKernelINS2_10policy_hubIlyN4cuda3std3__44plusIlEEE10Policy1000EN6thrust24THRUST_300001_SM_1000_NS18transform_iteratorINSD_6detail14equal_to_valueIiEEPillEEyS9_lNS7_10__identityEEEvT0_PT3_T1_NS0_13GridEvenShareISO_EET2_T4_)
        /*01a4*/ 	.short	0x0380
        /*01a6*/ 	.short	0x006a


	//----- nvinfo : EIATTR_SW_WAR
	.align		4
.L_360:
        /*01a8*/ 	.byte	0x04, 0x36
        /*01aa*/ 	.short	(.L_362 - .L_361)
.L_361:
        /*01ac*/ 	.word	0x00000008
.L_362:


//--------------------- .nv.info._ZN3cub18CUB_300001_SM_10006detail6reduce28DeviceReduceSingleTileKernelINS2_10policy_hubIlyN4cuda3std3__44plusIlEEE10Policy1000EN6thrust24THRUST_300001_SM_1000_NS18transform_iteratorINSD_6detail14equal_to_valueIiEEPillEEPlyS9_llNS7_10__identityEEEvT0_T1_T2_T3_T4_T6_ --------------------------
	.section	.nv.info._ZN3cub18CUB_300001_SM_10006detail6reduce28DeviceReduceSingleTileKernelINS2_10policy_hubIlyN4cuda3std3__44plusIlEEE10Policy1000EN6thrust24THRUST_300001_SM_1000_NS18transform_iteratorINSD_6detail14equal_to_valueIiEEPillEEPlyS9_llNS7_10__identityEEEvT0_T1_T2_T3_T4_T6_,"",@"SHT_CUDA_INFO"
	.sectionflags	@""
	.align	4


	//----- nvinfo : EIATTR_CUDA_API_VERSION
	.align		4
        /*0000*/ 	.byte	0x04, 0x37
        /*0002*/ 	.short	(.L_364 - .L_363)
.L_363:
        /*0004*/ 	.word	0x00000082


	//----- nvinfo : EIATTR_KPARAM_INFO
	.align		4
.L_364:
        /*0008*/ 	.byte	0x04, 0x17
        /*000a*/ 	.short	(.L_366 - .L_365)
.L_365:
        /*000c*/ 	.word	0x00000000
        /*0010*/ 	.short	0x0005
        /*0012*/ 	.short	0x0030
        /*0014*/ 	.byte	0x00, 0xf0, 0x05, 0x00


	//----- nvinfo : EIATTR_KPARAM_INFO
	.align		4
.L_366:
        /*0018*/ 	.byte	0x04, 0x17
        /*001a*/ 	.short	(.L_368 - .L_367)
.L_367:
        /*001c*/ 	.word	0x00000000
        /*0020*/ 	.short	0x0004
        /*0022*/ 	.short	0x0028
        /*0024*/ 	.byte	0x00, 0xf0, 0x21, 0x00


	//----- nvinfo : EIATTR_KPARAM_INFO
	.align		4
.L_368:
        /*0028*/ 	.byte	0x04, 0x17
        /*002a*/ 	.short	(.L_370 - .L_369)
.L_369:
        /*002c*/ 	.word	0x00000000
        /*0030*/ 	.short	0x0003
        /*0032*/ 	.short	0x0020
        /*0034*/ 	.byte	0x00, 0xf0, 0x05, 0x00


	//----- nvinfo : EIATTR_KPARAM_INFO
	.align		4
.L_370:
        /*0038*/ 	.byte	0x04, 0x17
        /*003a*/ 	.short	(.L_372 - .L_371)
.L_371:
        /*003c*/ 	.word	0x00000000
        /*0040*/ 	.short	0x0002
        /*0042*/ 	.short	0x0018
        /*0044*/ 	.byte	0x00, 0xf0, 0x21, 0x00


	//----- nvinfo : EIATTR_KPARAM_INFO
	.align		4
.L_372:
        /*0048*/ 	.byte	0x04, 0x17
        /*004a*/ 	.short	(.L_374 - .L_373)
.L_373:
        /*004c*/ 	.word	0x00000000
        /*0050*/ 	.short	0x0001
        /*0052*/ 	.short	0x0010
        /*0054*/ 	.byte	0x00, 0xf5, 0x21, 0x00


	//----- nvinfo : EIATTR_KPARAM_INFO
	.align		4
.L_374:
        /*0058*/ 	.byte	0x04, 0x17
        /*005a*/ 	.short	(.L_376 - .L_375)
.L_375:
        /*005c*/ 	.word	0x00000000
        /*0060*/ 	.short	0x0000
        /*0062*/ 	.short	0x0000
        /*0064*/ 	.byte	0x00, 0xf0, 0x41, 0x00


	//----- nvinfo : EIATTR_SPARSE_MMA_MASK
	.align		4
.L_376:
        /*0068*/ 	.byte	0x03, 0x50
        /*006a*/ 	.short	0x0000


	//----- nvinfo : EIATTR_MAXREG_COUNT
	.align		4
        /*006c*/ 	.byte	0x03, 0x1b
        /*006e*/ 	.short	0x0080


	//----- nvinfo : EIATTR_NUM_BARRIERS
	.align		4
        /*0070*/ 	.byte	0x02, 0x4c
        /*0072*/ 	.byte	0x01
	.zero		1


	//----- nvinfo : EIATTR_MERCURY_ISA_VERSION
	.align		4
        /*0074*/ 	.byte	0x03, 0x5f
        /*0076*/ 	.short	0x0101


	//----- nvinfo : EIATTR_COOP_GROUP_MASK_REGIDS
	.align		4
        /*0078*/ 	.byte	0x04, 0x29
        /*007a*/ 	.short	(.L_378 - .L_377)


	//   ....[0]....
.L_377:
        /*007c*/ 	.word	0xffffffff


	//   ....[1]....
        /*0080*/ 	.word	0xffffffff


	//   ....[2]....
        /*0084*/ 	.word	0xffffffff


	//   ....[3]....
        /*0088*/ 	.word	0xffffffff


	//   ....[4]....
        /*008c*/ 	.word	0xffffffff


	//   ....[5]....
        /*0090*/ 	.word	0xffffffff


	//   ....[6]....
        /*0094*/ 	.word	0xffffffff


	//   ....[7]....
        /*0098*/ 	.word	0xffffffff


	//   ....[8]....
        /*009c*/ 	.word	0xffffffff


	//   ....[9]....
        /*00a0*/ 	.word	0xffffffff


	//   ....[10]....
        /*00a4*/ 	.word	0xffffffff


	//   ....[11]....
        /*00a8*/ 	.word	0xffffffff


	//   ....[12]....
        /*00ac*/ 	.word	0xffffffff


	//   ....[13]....
        /*00b0*/ 	.word	0xffffffff


	//   ....[14]....
        /*00b4*/ 	.word	0xffffffff


	//   ....[15]....
        /*00b8*/ 	.word	0xffffffff


	//   ....[16]....
        /*00bc*/ 	.word	0xffffffff


	//   ....[17]....
        /*00c0*/ 	.word	0xffffffff


	//   ....[18]....
        /*00c4*/ 	.word	0xffffffff


	//   ....[19]....
        /*00c8*/ 	.word	0xffffffff


	//   ....[20]....
        /*00cc*/ 	.word	0xffffffff


	//   ....[21]....
        /*00d0*/ 	.word	0xffffffff


	//   ....[22]....
        /*00d4*/ 	.word	0xffffffff


	//   ....[23]....
        /*00d8*/ 	.word	0xffffffff


	//   ....[24]....
        /*00dc*/ 	.word	0xffffffff


	//   ....[25]....
        /*00e0*/ 	.word	0xffffffff


	//   ....[26]....
        /*00e4*/ 	.word	0xffffffff


	//   ....[27]....
        /*00e8*/ 	.word	0xffffffff


	//   ....[28]....
        /*00ec*/ 	.word	0xffffffff


	//   ....[29]....
        /*00f0*/ 	.word	0xffffffff


	//----- nvinfo : EIATTR_COOP_GROUP_INSTR_OFFSETS
	.align		4
.L_378:
        /*00f4*/ 	.byte	0x04, 0x28
        /*00f6*/ 	.short	(.L_380 - .L_379)


	//   ....[0]....
.L_379:
        /*00f8*/ 	.word	0x00000d50


	//   ....[1]....
        /*00fc*/ 	.word	0x00000d60


	//   ....[2]....
        /*0100*/ 	.word	0x00000dc0


	//   ....[3]....
        /*0104*/ 	.word	0x00000de0


	//   ....[4]....
        /*0108*/ 	.word	0x00000e30


	//   ....[5]....
        /*010c*/ 	.word	0x00000e50


	//   ....[6]....
        /*0110*/ 	.word	0x00000e90


	//   ....[7]....
        /*0114*/ 	.word	0x00000ed0


	//   ....[8]....
        /*0118*/ 	.word	0x00000f20


	//   ....[9]....
        /*011c*/ 	.word	0x00000f60


	//   ....[10]....
        /*0120*/ 	.word	0x00001260


	//   ....[11]....
        /*0124*/ 	.word	0x00001270


	//   ....[12]....
        /*0128*/ 	.word	0x000012f0


	//   ....[13]....
        /*012c*/ 	.word	0x00001310


	//   ....[14]....
        /*0130*/ 	.word	0x00001360


	//   ....[15]....
        /*0134*/ 	.word	0x000013c0


	//   ....[16]....
        /*0138*/ 	.word	0x00001400


	//   ....[17]....
        /*013c*/ 	.word	0x00001430


	//   ....[18]....
        /*0140*/ 	.word	0x00001480


	//   ....[19]....
        /*0144*/ 	.word	0x000014e0


	//   ....[20]....
        /*0148*/ 	.word	0x00002c10


	//   ....[21]....
        /*014c*/ 	.word	0x00002c20


	//   ....[22]....
        /*0150*/ 	.word	0x00002ca0


	//   ....[23]....
        /*0154*/ 	.word	0x00002cb0


	//   ....[24]....
        /*0158*/ 	.word	0x00002d10


	//   ....[25]....
        /*015c*/ 	.word	0x00002d30


	//   ....[26]....
        /*0160*/ 	.word	0x00002d70


	//   ....[27]....
        /*0164*/ 	.word	0x00002da0


	//   ....[28]....
        /*0168*/ 	.word	0x00002df0


	//   ....[29]....
        /*016c*/ 	.word	0x00002e40


	//----- nvinfo : EIATTR_VRC_CTA_INIT_COUNT
	.align		4
.L_380:
        /*0170*/ 	.byte	0x02, 0x4a
	.zero		1
	.zero		1


	//----- nvinfo : EIATTR_EXIT_INSTR_OFFSETS
	.align		4
        /*0174*/ 	.byte	0x04, 0x1c
        /*0176*/ 	.short	(.L_382 - .L_381)


	//   ....[0]....
.L_381:
        /*0178*/ 	.word	0x000000a0


	//   ....[1]....
        /*017c*/ 	.word	0x000000e0


	//   ....[2]....
        /*0180*/ 	.word	0x000030a0


	//   ....[3]....
        /*0184*/ 	.word	0x00003100


	//----- nvinfo : EIATTR_MAX_THREADS
	.align		4
.L_382:
        /*0188*/ 	.byte	0x04, 0x05
        /*018a*/ 	.short	(.L_384 - .L_383)
.L_383:
        /*018c*/ 	.word	0x00000200
        /*0190*/ 	.word	0x00000001
        /*0194*/ 	.word	0x00000001


	//----- nvinfo : EIATTR_CRS_STACK_SIZE
	.align		4
.L_384:
        /*0198*/ 	.byte	0x04, 0x1e
        /*019a*/ 	.short	(.L_386 - .L_385)
.L_385:
        /*019c*/ 	.word	0x00000000


	//----- nvinfo : EIATTR_CBANK_PARAM_SIZE
	.align		4
.L_386:
        /*01a0*/ 	.byte	0x03, 0x19
        /*01a2*/ 	.short	0x0031


	//----- nvinfo : EIATTR_PARAM_CBANK
	.align		4
        /*01a4*/ 	.byte	0x04, 0x0a
        /*01a6*/ 	.short	(.L_388 - .L_387)
	.align		4
.L_387:
        /*01a8*/ 	.word	index@(.nv.constant0._ZN3cub18CUB_300001_SM_10006detail6reduce28DeviceReduceSingleTileKernelINS2_10policy_hubIlyN4cuda3std3__44plusIlEEE10Policy1000EN6thrust24THRUST_300001_SM_1000_NS18transform_iteratorINSD_6detail14equal_to_valueIiEEPillEEPlyS9_llNS7_10__identityEEEvT0_T1_T2_T3_T4_T6_)
        /*01ac*/ 	.short	0x0380
        /*01ae*/ 	.short	0x0031


	//----- nvinfo : EIATTR_SW_WAR
	.align		4
.L_388:
        /*01b0*/ 	.byte	0x04, 0x36
        /*01b2*/ 	.short	(.L_390 - .L_389)
.L_389:
        /*01b4*/ 	.word	0x00000008
.L_390:


//--------------------- .nv.info._ZN3cub18CUB_300001_SM_10006detail6reduce28DeviceReduceSingleTileKernelINS2_10policy_hubIljN4cuda3std3__44plusIlEEE10Policy1000EPlSC_iS9_llNS7_10__identityEEEvT0_T1_T2_T3_T4_T6_ --------------------------
	.section	.nv.info._ZN3cub18CUB_300001_SM_10006detail6reduce28DeviceReduceSingleTileKernelINS2_10policy_hubIljN4cuda3std3__44plusIlEEE10Policy1000EPlSC_iS9_llNS7_10__identityEEEvT0_T1_T2_T3_T4_T6_,"",@"SHT_CUDA_INFO"
	.sectionflags	@""
	.align	4


	//----- nvinfo : EIATTR_CUDA_API_VERSION
	.align		4
        /*0000*/ 	.byte	0x04, 0x37
        /*0002*/ 	.short	(.L_392 - .L_391)
.L_391:
        /*0004*/ 	.word	0x00000082


	//----- nvinfo : EIATTR_KPARAM_INFO
	.align		4
.L_392:
        /*0008*/ 	.byte	0x04, 0x17
        /*000a*/ 	.short	(.L_394 - .L_393)
.L_393:
        /*000c*/ 	.word	0x00000000
        /*0010*/ 	.short	0x0005
        /*0012*/ 	.short	0x0020
        /*0014*/ 	.byte	0x00, 0xf0, 0x05, 0x00


	//----- nvinfo : EIATTR_KPARAM_INFO
	.align		4
.L_394:
        /*0018*/ 	.byte	0x04, 0x17
        /*001a*/ 	.short	(.L_396 - .L_395)
.L_395:
        /*001c*/ 	.word	0x00000000
        /*0020*/ 	.short	0x0004
        /*0022*/ 	.short	0x0018
        /*0024*/ 	.byte	0x00, 0xf0, 0x21, 0x00


	//----- nvinfo : EIATTR_KPARAM_INFO
	.align		4
.L_396:
        /*0028*/ 	.byte	0x04, 0x17
        /*002a*/ 	.short	(.L_398 - .L_397)
.L_397:
        /*002c*/ 	.word	0x00000000
        /*0030*/ 	.short	0x0003
        /*0032*/ 	.short	0x0014
        /*0034*/ 	.byte	0x00, 0xf0, 0x05, 0x00


	//----- nvinfo : EIATTR_KPARAM_INFO
	.align		4
.L_398:
        /*0038*/ 	.byte	0x04, 0x17
        /*003a*/ 	.short	(.L_400 - .L_399)
.L_399:
        /*003c*/ 	.word	0x00000000
        /*0040*/ 	.short	0x0002
        /*0042*/ 	.short	0x0010
        /*0044*/ 	.byte	0x00, 0xf0, 0x11, 0x00


	//----- nvinfo : EIATTR_KPARAM_INFO
	.align		4
.L_400:
        /*0048*/ 	.byte	0x04, 0x17
        /*004a*/ 	.short	(.L_402 - .L_401)
.L_401:
        /*004c*/ 	.word	0x00000000
        /*0050*/ 	.short	0x0001
        /*0052*/ 	.short	0x0008
        /*0054*/ 	.byte	0x00, 0xf5, 0x21, 0x00


	//----- nvinfo : EIATTR_KPARAM_INFO
	.align		4
.L_402:
        /*0058*/ 	.byte	0x04, 0x17
        /*005a*/ 	.short	(.L_404 - .L_403)
.L_403:
        /*005c*/ 	.word	0x00000000
        /*0060*/ 	.short	0x0000
        /*0062*/ 	.short	0x0000
        /*0064*/ 	.byte	0x00, 0xf5, 0x21, 0x00


	//----- nvinfo : EIATTR_SPARSE_MMA_MASK
	.align		4
.L_404:
        /*0068*/ 	.byte	0x03, 0x50
        /*006a*/ 	.short	0x0000


	//----- nvinfo : EIATTR_MAXREG_COUNT
	.align		4
        /*006c*/ 	.byte	0x03, 0x1b
        /*006e*/ 	.short	0x0080


	//----- nvinfo : EIATTR_NUM_BARRIERS
	.align		4
        /*0070*/ 	.byte	0x02, 0x4c
        /*0072*/ 	.byte	0x01
	.zero		1


	//----- nvinfo : EIATTR_MERCURY_ISA_VERSION
	.align		4
        /*0074*/ 	.byte	0x03, 0x5f
        /*0076*/ 	.short	0x0101


	//----- nvinfo : EIATTR_COOP_GROUP_MASK_REGIDS
	.align		4
        /*0078*/ 	.byte	0x04, 0x29
        /*007a*/ 	.short	(.L_406 - .L_405)


	//   ....[0]....
.L_405:
        /*007c*/ 	.word	0xffffffff


	//   ....[1]....
        /*0080*/ 	.word	0xffffffff


	//   ....[2]....
        /*0084*/ 	.word	0xffffffff


	//   ....[3]....
        /*0088*/ 	.word	0xffffffff


	//   ....[4]....
        /*008c*/ 	.word	0xffffffff


	//   ....[5]....
        /*0090*/ 	.word	0xffffffff


	//   ....[6]....
        /*0094*/ 	.word	0xffffffff


	//   ....[7]....
        /*0098*/ 	.word	0xffffffff


	//   ....[8]....
        /*009c*/ 	.word	0xffffffff


	//   ....[9]....
        /*00a0*/ 	.word	0xffffffff


	//   ....[10]....
        /*00a4*/ 	.word	0xffffffff


	//   ....[11]....
        /*00a8*/ 	.word	0xffffffff


	//   ....[12]....
        /*00ac*/ 	.word	0xffffffff


	//   ....[13]....
        /*00b0*/ 	.word	0xffffffff


	//   ....[14]....
        /*00b4*/ 	.word	0xffffffff


	//   ....[15]....
        /*00b8*/ 	.word	0xffffffff


	//   ....[16]....
        /*00bc*/ 	.word	0xffffffff


	//   ....[17]....
        /*00c0*/ 	.word	0xffffffff


	//   ....[18]....
        /*00c4*/ 	.word	0xffffffff


	//   ....[19]....
        /*00c8*/ 	.word	0xffffffff


	//   ....[20]....
        /*00cc*/ 	.word	0xffffffff


	//   ....[21]....
        /*00d0*/ 	.word	0xffffffff


	//   ....[22]....
        /*00d4*/ 	.word	0xffffffff


	//   ....[23]....
        /*00d8*/ 	.word	0xffffffff


	//   ....[24]....
        /*00dc*/ 	.word	0xffffffff


	//   ....[25]....
        /*00e0*/ 	.word	0xffffffff


	//   ....[26]....
        /*00e4*/ 	.word	0xffffffff


	//   ....[27]....
        /*00e8*/ 	.word	0xffffffff


	//   ....[28]....
        /*00ec*/ 	.word	0xffffffff


	//   ....[29]....
        /*00f0*/ 	.word	0xffffffff


	//----- nvinfo : EIATTR_COOP_GROUP_INSTR_OFFSETS
	.align		4
.L_406:
        /*00f4*/ 	.byte	0x04, 0x28
        /*00f6*/ 	.short	(.L_408 - .L_407)


	//   ....[0]....
.L_407:
        /*00f8*/ 	.word	0x00000970


	//   ....[1]....
        /*00fc*/ 	.word	0x00000980


	//   ....[2]....
        /*0100*/ 	.word	0x000009e0


	//   ....[3]....
        /*0104*/ 	.word	0x00000a00


	//   ....[4]....
        /*0108*/ 	.word	0x00000a50


	//   ....[5]....
        /*010c*/ 	.word	0x00000a70


	//   ....[6]....
        /*0110*/ 	.word	0x00000ab0


	//   ....[7]....
        /*0114*/ 	.word	0x00000af0


	//   ....[8]....
        /*0118*/ 	.word	0x00000b40


	//   ....[9]....
        /*011c*/ 	.word	0x00000b80


	//   ....[10]....
        /*0120*/ 	.word	0x00000e80


	//   ....[11]....
        /*0124*/ 	.word	0x00000e90


	//   ....[12]....
        /*0128*/ 	.word	0x00000f10


	//   ....[13]....
        /*012c*/ 	.word	0x00000f30


	//   ....[14]....
        /*0130*/ 	.word	0x00000f70


	//   ....[15]....
        /*0134*/ 	.word	0x00000fb0


	//   ....[16]....
        /*0138*/ 	.word	0x00001010


	//   ....[17]....
        /*013c*/ 	.word	0x00001040


	//   ....[18]....
        /*0140*/ 	.word	0x00001080


	//   ....[19]....
        /*0144*/ 	.word	0x000010c0


	//   ....[20]....
        /*0148*/ 	.word	0x000021b0


	//   ....[21]....
        /*014c*/ 	.word	0x000021c0


	//   ....[22]....
        /*0150*/ 	.word	0x00002240


	//   ....[23]....
        /*0154*/ 	.word	0x00002250


	//   ....[24]....
        /*0158*/ 	.word	0x000022b0


	//   ....[25]....
        /*015c*/ 	.word	0x000022d0


	//   ....[26]....
        /*0160*/ 	.word	0x00002310


	//   ....[27]....
        /*0164*/ 	.word	0x00002340


	//   ....[28]....
        /*0168*/ 	.word	0x00002380


	//   ....[29]....
        /*016c*/ 	.word	0x000023e0


	//----- nvinfo : EIATTR_VRC_CTA_INIT_COUNT
	.align		4
.L_408:
        /*0170*/ 	.byte	0x02, 0x4a
	.zero		1
	.zero		1


	//----- nvinfo : EIATTR_EXIT_INSTR_OFFSETS
	.align		4
        /*0174*/ 	.byte	0x04, 0x1c
        /*0176*/ 	.short	(.L_410 - .L_409)


	//   ....[0]....
.L_409:
        /*0178*/ 	.word	0x00000080


	//   ....[1]....
        /*017c*/ 	.word	0x000000c0


	//   ....[2]....
        /*0180*/ 	.word	0x00002650


	//   ....[3]....
        /*0184*/ 	.word	0x000026b0


	//----- nvinfo : EIATTR_MAX_THREADS
	.align		4
.L_410:
        /*0188*/ 	.byte	0x04, 0x05
        /*018a*/ 	.short	(.L_412 - .L_411)
.L_411:
        /*018c*/ 	.word	0x00000200
        /*0190*/ 	.word	0x00000001
        /*0194*/ 	.word	0x00000001


	//----- nvinfo : EIATTR_CRS_STACK_SIZE
	.align		4
.L_412:
        /*0198*/ 	.byte	0x04, 0x1e
        /*019a*/ 	.short	(.L_414 - .L_413)
.L_413:
        /*019c*/ 	.word	0x00000000


	//----- nvinfo : EIATTR_CBANK_PARAM_SIZE
	.align		4
.L_414:
        /*01a0*/ 	.byte	0x03, 0x19
        /*01a2*/ 	.short	0x0021


	//----- nvinfo : EIATTR_PARAM_CBANK
	.align		4
        /*01a4*/ 	.byte	0x04, 0x0a
        /*01a6*/ 	.short	(.L_416 - .L_415)
	.align		4
.L_415:
        /*01a8*/ 	.word	index@(.nv.constant0._ZN3cub18CUB_300001_SM_10006detail6reduce28DeviceReduceSingleTileKernelINS2_10policy_hubIljN4cuda3std3__44plusIlEEE10Policy1000EPlSC_iS9_llNS7_10__identityEEEvT0_T1_T2_T3_T4_T6_)
        /*01ac*/ 	.short	0x0380
        /*01ae*/ 	.short	0x0021


	//----- nvinfo : EIATTR_SW_WAR
	.align		4
.L_416:
        /*01b0*/ 	.byte	0x04, 0x36
        /*01b2*/ 	.short	(.L_418 - .L_417)
.L_417:
        /*01b4*/ 	.word	0x00000008
.L_418:


//--------------------- .nv.info._ZN3cub18CUB_300001_SM_10006detail6reduce18DeviceReduceKernelINS2_10policy_hubIljN4cuda3std3__44plusIlEEE10Policy1000EN6thrust24THRUST_300001_SM_1000_NS18transform_iteratorINSD_6detail14equal_to_valueIiEEPillEEjS9_lNS7_10__identityEEEvT0_PT3_T1_NS0_13GridEvenShareISO_EET2_T4_ --------------------------
	.section	.nv.info._ZN3cub18CUB_300001_SM_10006detail6reduce18DeviceReduceKernelINS2_10policy_hubIljN4cuda3std3__44plusIlEEE10Policy1000EN6thrust24THRUST_300001_SM_1000_NS18transform_iteratorINSD_6detail14equal_to_valueIiEEPillEEjS9_lNS7_10__identityEEEvT0_PT3_T1_NS0_13GridEvenShareISO_EET2_T4_,"",@"SHT_CUDA_INFO"
	.sectionflags	@""
	.align	4


	//----- nvinfo : EIATTR_CUDA_API_VERSION
	.align		4
        /*0000*/ 	.byte	0x04, 0x37
        /*0002*/ 	.short	(.L_420 - .L_419)
.L_419:
        /*0004*/ 	.word	0x00000082


	//----- nvinfo : EIATTR_KPARAM_INFO
	.align		4
.L_420:
        /*0008*/ 	.byte	0x04, 0x17
        /*000a*/ 	.short	(.L_422 - .L_421)
.L_421:
        /*000c*/ 	.word	0x00000000
        /*0010*/ 	.short	0x0005
        /*0012*/ 	.short	0x0045
        /*0014*/ 	.byte	0x00, 0xf0, 0x05, 0x00


	//----- nvinfo : EIATTR_KPARAM_INFO
	.align		4
.L_422:
        /*0018*/ 	.byte	0x04, 0x17
        /*001a*/ 	.short	(.L_424 - .L_423)
.L_423:
        /*001c*/ 	.word	0x00000000
        /*0020*/ 	.short	0x0004
        /*0022*/ 	.short	0x0044
        /*0024*/ 	.byte	0x00, 0xf0, 0x05, 0x00


	//----- nvinfo : EIATTR_KPARAM_INFO
	.align		4
.L_424:
        /*0028*/ 	.byte	0x04, 0x17
        /*002a*/ 	.short	(.L_426 - .L_425)
.L_425:
        /*002c*/ 	.word	0x00000000
        /*0030*/ 	.short	0x0003
        /*0032*/ 	.short	0x001c
        /*0034*/ 	.byte	0x00, 0xf0, 0xa1, 0x00


	//----- nvinfo : EIATTR_KPARAM_INFO
	.align		4
.L_426:
        /*0038*/ 	.byte	0x04, 0x17
        /*003a*/ 	.short	(.L_428 - .L_427)
.L_427:
        /*003c*/ 	.word	0x00000000
        /*0040*/ 	.short	0x0002
        /*0042*/ 	.short	0x0018
        /*0044*/ 	.byte	0x00, 0xf0, 0x11, 0x00


	//----- nvinfo : EIATTR_KPARAM_INFO
	.align		4
.L_428:
        /*0048*/ 	.byte	0x04, 0x17
        /*004a*/ 	.short	(.L_430 - .L_429)
.L_429:
        /*004c*/ 	.word	0x00000000
        /*0050*/ 	.short	0x0001
        /*0052*/ 	.short	0x0010
        /*0054*/ 	.byte	0x00, 0xf5, 0x21, 0x00


	//----- nvinfo : EIATTR_KPARAM_INFO
	.align		4
.L_430:
        /*0058*/ 	.byte	0x04, 0x17
        /*005a*/ 	.short	(.L_432 - .L_431)
.L_431:
        /*005c*/ 	.word	0x00000000
        /*0060*/ 	.short	0x0000
        /*0062*/ 	.short	0x0000
        /*0064*/ 	.byte	0x00, 0xf0, 0x41, 0x00


	//----- nvinfo : EIATTR_SPARSE_MMA_MASK
	.align		4
.L_432:
        /*0068*/ 	.byte	0x03, 0x50
        /*006a*/ 	.short	0x0000


	//----- nvinfo : EIATTR_MAXREG_COUNT
	.align		4
        /*006c*/ 	.byte	0x03, 0x1b
        /*006e*/ 	.short	0x0080


	//----- nvinfo : EIATTR_NUM_BARRIERS
	.align		4
        /*0070*/ 	.byte	0x02, 0x4c
        /*0072*/ 	.byte	0x01
	.zero		1


	//----- nvinfo : EIATTR_MERCURY_ISA_VERSION
	.align		4
        /*0074*/ 	.byte	0x03, 0x5f
        /*0076*/ 	.short	0x0101


	//----- nvinfo : EIATTR_COOP_GROUP_MASK_REGIDS
	.align		4
        /*0078*/ 	.byte	0x04, 0x29
        /*007a*/ 	.short	(.L_434 - .L_433)


	//   ....[0]....
.L_433:
        /*007c*/ 	.word	0xffffffff


	//   ....[1]....
        /*0080*/ 	.word	0xffffffff


	//   ....[2]....
        /*0084*/ 	.word	0xffffffff


	//   ....[3]....
        /*0088*/ 	.word	0xffffffff


	//   ....[4]....
        /*008c*/ 	.word	0xffffffff


	//   ....[5]....
        /*0090*/ 	.word	0xffffffff


	//   ....[6]....
        /*0094*/ 	.word	0xffffffff


	//   ....[7]....
        /*0098*/ 	.word	0xffffffff


	//   ....[8]....
        /*009c*/ 	.word	0xffffffff


	//   ....[9]....
        /*00a0*/ 	.word	0xffffffff


	//   ....[10]....
        /*00a4*/ 	.word	0xffffffff


	//   ....[11]....
        /*00a8*/ 	.word	0xffffffff


	//   ....[12]....
        /*00ac*/ 	.word	0xffffffff


	//   ....[13]....
        /*00b0*/ 	.word	0xffffffff


	//   ....[14]....
        /*00b4*/ 	.word	0xffffffff


	//   ....[15]....
        /*00b8*/ 	.word	0xffffffff


	//   ....[16]....
        /*00bc*/ 	.word	0xffffffff


	//   ....[17]....
        /*00c0*/ 	.word	0xffffffff


	//   ....[18]....
        /*00c4*/ 	.word	0xffffffff


	//   ....[19]....
        /*00c8*/ 	.word	0xffffffff


	//   ....[20]....
        /*00cc*/ 	.word	0xffffffff


	//   ....[21]....
        /*00d0*/ 	.word	0xffffffff


	//   ....[22]....
        /*00d4*/ 	.word	0xffffffff


	//   ....[23]....
        /*00d8*/ 	.word	0xffffffff


	//   ....[24]....
        /*00dc*/ 	.word	0xffffffff


	//   ....[25]....
        /*00e0*/ 	.word	0xffffffff


	//   ....[26]....
        /*00e4*/ 	.word	0xffffffff


	//   ....[27]....
        /*00e8*/ 	.word	0xffffffff


	//   ....[28]....
        /*00ec*/ 	.word	0xffffffff


	//   ....[29]....
        /*00f0*/ 	.word	0xffffffff


	//----- nvinfo : EIATTR_COOP_GROUP_INSTR_OFFSETS
	.align		4
.L_434:
        /*00f4*/ 	.byte	0x04, 0x28
        /*00f6*/ 	.short	(.L_436 - .L_435)


	//   ....[0]....
.L_435:
        /*00f8*/ 	.word	0x00001030


	//   ....[1]....
        /*00fc*/ 	.word	0x00001040


	//   ....[2]....
        /*0100*/ 	.word	0x000010a0


	//   ....[3]....
        /*0104*/ 	.word	0x000010c0


	//   ....[4]....
        /*0108*/ 	.word	0x00001110


	//   ....[5]....
        /*010c*/ 	.word	0x00001130


	//   ....[6]....
        /*0110*/ 	.word	0x00001170


	//   ....[7]....
        /*0114*/ 	.word	0x000011b0


	//   ....[8]....
        /*0118*/ 	.word	0x00001210


	//   ....[9]....
        /*011c*/ 	.word	0x00001250


	//   ....[10]....
        /*0120*/ 	.word	0x00001540


	//   ....[11]....
        /*0124*/ 	.word	0x00001550


	//   ....[12]....
        /*0128*/ 	.word	0x000015d0


	//   ....[13]....
        /*012c*/ 	.word	0x00001600


	//   ....[14]....
        /*0130*/ 	.word	0x00001650


	//   ....[15]....
        /*0134*/ 	.word	0x00001690


	//   ....[16]....
        /*0138*/ 	.word	0x000016d0


	//   ....[17]....
        /*013c*/ 	.word	0x00001710


	//   ....[18]....
        /*0140*/ 	.word	0x00001740


	//   ....[19]....
        /*0144*/ 	.word	0x000017b0


	//   ....[20]....
        /*0148*/ 	.word	0x00003170


	//   ....[21]....
        /*014c*/ 	.word	0x00003180


	//   ....[22]....
        /*0150*/ 	.word	0x00003200


	//   ....[23]....
        /*0154*/ 	.word	0x00003210


	//   ....[24]....
        /*0158*/ 	.word	0x00003260


	//   ....[25]....
        /*015c*/ 	.word	0x00003290


	//   ....[26]....
        /*0160*/ 	.word	0x000032d0


	//   ....[27]....
        /*0164*/ 	.word	0x00003300


	//   ....[28]....
        /*0168*/ 	.word	0x00003340


	//   ....[29]....
        /*016c*/ 	.word	0x000033a0


	//----- nvinfo : EIATTR_VRC_CTA_INIT_COUNT
	.align		4
.L_436:
        /*0170*/ 	.byte	0x02, 0x4a
	.zero		1
	.zero		1


	//----- nvinfo : EIATTR_EXIT_INSTR_OFFSETS
	.align		4
        /*0174*/ 	.byte	0x04, 0x1c
        /*0176*/ 	.short	(.L_438 - .L_437)


	//   ....[0]....
.L_437:
        /*0178*/ 	.word	0x00003610


	//   ....[1]....
        /*017c*/ 	.word	0x00003650


	//----- nvinfo : EIATTR_MAX_THREADS
	.align		4
.L_438:
        /*0180*/ 	.byte	0x04, 0x05
        /*0182*/ 	.short	(.L_440 - .L_439)
.L_439:
        /*0184*/ 	.word	0x00000200
        /*0188*/ 	.word	0x00000001
        /*018c*/ 	.word	0x00000001


	//----- nvinfo : EIATTR_CRS_STACK_SIZE
	.align		4
.L_440:
        /*0190*/ 	.byte	0x04, 0x1e
        /*0192*/ 	.short	(.L_442 - .L_441)
.L_441:
        /*0194*/ 	.word	0x00000000


	//----- nvinfo : EIATTR_CBANK_PARAM_SIZE
	.align		4
.L_442:
        /*0198*/ 	.byte	0x03, 0x19
        /*019a*/ 	.short	0x0046


	//----- nvinfo : EIATTR_PARAM_CBANK
	.align		4
        /*019c*/ 	.byte	0x04, 0x0a
        /*019e*/ 	.short	(.L_444 - .L_443)
	.align		4
.L_443:
        /*01a0*/ 	.word	index@(.nv.constant0._ZN3cub18CUB_300001_SM_10006detail6reduce18DeviceReduceKernelINS2_10policy_hubIljN4cuda3std3__44plusIlEEE10Policy1000EN6thrust24THRUST_300001_SM_1000_NS18transform_iteratorINSD_6detail14equal_to_valueIiEEPillEEjS9_lNS7_10__identityEEEvT0_PT3_T1_NS0_13GridEvenShareISO_EET2_T4_)
        /*01a4*/ 	.short	0x0380
        /*01a6*/ 	.short	0x0046


	//----- nvinfo : EIATTR_SW_WAR
	.align		4
.L_444:
        /*01a8*/ 	.byte	0x04, 0x36
        /*01aa*/ 	.short	(.L_446 - .L_445)
.L_445:
        /*01ac*/ 	.word	0x00000008
.L_446:


//--------------------- .nv.info._ZN3cub18CUB_300001_SM_10006detail6reduce28DeviceReduceSingleTileKernelINS2_10policy_hubIljN4cuda3std3__44plusIlEEE10Policy1000EN6thrust24THRUST_300001_SM_1000_NS18transform_iteratorINSD_6detail14equal_to_valueIiEEPillEEPljS9_llNS7_10__identityEEEvT0_T1_T2_T3_T4_T6_ --------------------------
	.section	.nv.info._ZN3cub18CUB_300001_SM_10006detail6reduce28DeviceReduceSingleTileKernelINS2_10policy_hubIljN4cuda3std3__44plusIlEEE10Policy1000EN6thrust24THRUST_300001_SM_1000_NS18transform_iteratorINSD_6detail14equal_to_valueIiEEPillEEPljS9_llNS7_10__identityEEEvT0_T1_T2_T3_T4_T6_,"",@"SHT_CUDA_INFO"
	.sectionflags	@""
	.align	4


	//----- nvinfo : EIATTR_CUDA_API_VERSION
	.align		4
        /*0000*/ 	.byte	0x04, 0x37
        /*0002*/ 	.short	(.L_448 - .L_447)
.L_447:
        /*0004*/ 	.word	0x00000082


	//----- nvinfo : EIATTR_KPARAM_INFO
	.align		4
.L_448:
        /*0008*/ 	.byte	0x04, 0x17
        /*000a*/ 	.short	(.L_450 - .L_449)
.L_449:
        /*000c*/ 	.word	0x00000000
        /*0010*/ 	.short	0x0005
        /*0012*/ 	.short	0x0028
        /*0014*/ 	.byte	0x00, 0xf0, 0x05, 0x00


	//----- nvinfo : EIATTR_KPARAM_INFO
	.align		4
.L_450:
        /*0018*/ 	.byte	0x04, 0x17
        /*001a*/ 	.short	(.L_452 - .L_451)
.L_451:
        /*001c*/ 	.word	0x00000000
        /*0020*/ 	.short	0x0004
        /*0022*/ 	.short	0x0020
        /*0024*/ 	.byte	0x00, 0xf0, 0x21, 0x00


	//----- nvinfo : EIATTR_KPARAM_INFO
	.align		4
.L_452:
        /*0028*/ 	.byte	0x04, 0x17
        /*002a*/ 	.short	(.L_454 - .L_453)
.L_453:
        /*002c*/ 	.word	0x00000000
        /*0030*/ 	.short	0x0003
        /*0032*/ 	.short	0x001c
        /*0034*/ 	.byte	0x00, 0xf0, 0x05, 0x00


	//----- nvinfo : EIATTR_KPARAM_INFO
	.align		4
.L_454:
        /*0038*/ 	.byte	0x04, 0x17
        /*003a*/ 	.short	(.L_456 - .L_455)
.L_455:
        /*003c*/ 	.word	0x00000000
        /*0040*/ 	.short	0x0002
        /*0042*/ 	.short	0x0018
        /*0044*/ 	.byte	0x00, 0xf0, 0x11, 0x00


	//----- nvinfo : EIATTR_KPARAM_INFO
	.align		4
.L_456:
        /*0048*/ 	.byte	0x04, 0x17
        /*004a*/ 	.short	(.L_458 - .L_457)
.L_457:
        /*004c*/ 	.word	0x00000000
        /*0050*/ 	.short	0x0001
        /*0052*/ 	.short	0x0010
        /*0054*/ 	.byte	0x00, 0xf5, 0x21, 0x00


	//----- nvinfo : EIATTR_KPARAM_INFO
	.align		4
.L_458:
        /*0058*/ 	.byte	0x04, 0x17
        /*005a*/ 	.short	(.L_460 - .L_459)
.L_459:
        /*005c*/ 	.word	0x00000000
        /*0060*/ 	.short	0x0000
        /*0062*/ 	.short	0x0000
        /*0064*/ 	.byte	0x00, 0xf0, 0x41, 0x00


	//----- nvinfo : EIATTR_SPARSE_MMA_MASK
	.align		4
.L_460:
        /*0068*/ 	.byte	0x03, 0x50
        /*006a*/ 	.short	0x0000


	//----- nvinfo : EIATTR_MAXREG_COUNT
	.align		4
        /*006c*/ 	.byte	0x03, 0x1b
        /*006e*/ 	.short	0x0080


	//----- nvinfo : EIATTR_NUM_BARRIERS
	.align		4
        /*0070*/ 	.byte	0x02, 0x4c
        /*0072*/ 	.byte	0x01
	.zero		1


	//----- nvinfo : EIATTR_MERCURY_ISA_VERSION
	.align		4
        /*0074*/ 	.byte	0x03, 0x5f
        /*0076*/ 	.short	0x0101


	//----- nvinfo : EIATTR_COOP_GROUP_MASK_REGIDS
	.align		4
        /*0078*/ 	.byte	0x04, 0x29
        /*007a*/ 	.short	(.L_462 - .L_461)


	//   ....[0]....
.L_461:
        /*007c*/ 	.word	0xffffffff


	//   ....[1]....
        /*0080*/ 	.word	0xffffffff


	//   ....[2]....
        /*0084*/ 	.word	0xffffffff


	//   ....[3]....
        /*0088*/ 	.word	0xffffffff


	//   ....[4]....
        /*008c*/ 	.word	0xffffffff


	//   ....[5]....
        /*0090*/ 	.word	0xffffffff


	//   ....[6]....
        /*0094*/ 	.word	0xffffffff


	//   ....[7]....
        /*0098*/ 	.word	0xffffffff


	//   ....[8]....
        /*009c*/ 	.word	0xffffffff


	//   ....[9]....
        /*00a0*/ 	.word	0xffffffff


	//   ....[10]....
        /*00a4*/ 	.word	0xffffffff


	//   ....[11]....
        /*00a8*/ 	.word	0xffffffff


	//   ....[12]....
        /*00ac*/ 	.word	0xffffffff


	//   ....[13]....
        /*00b0*/ 	.word	0xffffffff


	//   ....[14]....
        /*00b4*/ 	.word	0xffffffff


	//   ....[15]....
        /*00b8*/ 	.word	0xffffffff


	//   ....[16]....
        /*00bc*/ 	.word	0xffffffff


	//   ....[17]....
        /*00c0*/ 	.word	0xffffffff


	//   ....[18]....
        /*00c4*/ 	.word	0xffffffff


	//   ....[19]....
        /*00c8*/ 	.word	0xffffffff


	//   ....[20]....
        /*00cc*/ 	.word	0xffffffff


	//   ....[21]....
        /*00d0*/ 	.word	0xffffffff


	//   ....[22]....
        /*00d4*/ 	.word	0xffffffff


	//   ....[23]....
        /*00d8*/ 	.word	0xffffffff


	//   ....[24]....
        /*00dc*/ 	.word	0xffffffff


	//   ....[25]....
        /*00e0*/ 	.word	0xffffffff


	//   ....[26]....
        /*00e4*/ 	.word	0xffffffff


	//   ....[27]....
        /*00e8*/ 	.word	0xffffffff


	//   ....[28]....
        /*00ec*/ 	.word	0xffffffff


	//   ....[29]....
        /*00f0*/ 	.word	0xffffffff


	//----- nvinfo : EIATTR_COOP_GROUP_INSTR_OFFSETS
	.align		4
.L_462:
        /*00f4*/ 	.byte	0x04, 0x28
        /*00f6*/ 	.short	(.L_464 - .L_463)


	//   ....[0]....
.L_463:
        /*00f8*/ 	.word	0x00000d20


	//   ....[1]....
        /*00fc*/ 	.word	0x00000d30


	//   ....[2]....
        /*0100*/ 	.word	0x00000d90


	//   ....[3]....
        /*0104*/ 	.word	0x00000db0


	//   ....[4]....
        /*0108*/ 	.word	0x00000e00


	//   ....[5]....
        /*010c*/ 	.word	0x00000e20


	//   ....[6]....
        /*0110*/ 	.word	0x00000e60


	//   ....[7]....
        /*0114*/ 	.word	0x00000ea0


	//   ....[8]....
        /*0118*/ 	.word	0x00000ef0


	//   ....[9]....
        /*011c*/ 	.word	0x00000f30


	//   ....[10]....
        /*0120*/ 	.word	0x00001230


	//   ....[11]....
        /*0124*/ 	.word	0x00001240


	//   ....[12]....
        /*0128*/ 	.word	0x000012c0


	//   ....[13]....
        /*012c*/ 	.word	0x000012e0


	//   ....[14]....
        /*0130*/ 	.word	0x00001330


	//   ....[15]....
        /*0134*/ 	.word	0x00001380


	//   ....[16]....
        /*0138*/ 	.word	0x000013c0


	//   ....[17]....
        /*013c*/ 	.word	0x000013f0


	//   ....[18]....
        /*0140*/ 	.word	0x00001430


	//   ....[19]....
        /*0144*/ 	.word	0x00001470


	//   ....[20]....
        /*0148*/ 	.word	0x00002ce0


	//   ....[21]....
        /*014c*/ 	.word	0x00002cf0


	//   ....[22]....
        /*0150*/ 	.word	0x00002d70


	//   ....[23]....
        /*0154*/ 	.word	0x00002d80


	//   ....[24]....
        /*0158*/ 	.word	0x00002de0


	//   ....[25]....
        /*015c*/ 	.word	0x00002e00


	//   ....[26]....
        /*0160*/ 	.word	0x00002e40


	//   ....[27]....
        /*0164*/ 	.word	0x00002e70


	//   ....[28]....
        /*0168*/ 	.word	0x00002ec0


	//   ....[29]....
        /*016c*/ 	.word	0x00002f10


	//----- nvinfo : EIATTR_VRC_CTA_INIT_COUNT
	.align		4
.L_464:
        /*0170*/ 	.byte	0x02, 0x4a
	.zero		1
	.zero		1


	//----- nvinfo : EIATTR_EXIT_INSTR_OFFSETS
	.align		4
        /*0174*/ 	.byte	0x04, 0x1c
        /*0176*/ 	.short	(.L_466 - .L_465)


	//   ....[0]....
.L_465:
        /*0178*/ 	.word	0x00000080


	//   ....[1]....
        /*017c*/ 	.word	0x000000c0


	//   ....[2]....
        /*0180*/ 	.word	0x00003180


	//   ....[3]....
        /*0184*/ 	.word	0x000031e0


	//----- nvinfo : EIATTR_MAX_THREADS
	.align		4
.L_466:
        /*0188*/ 	.byte	0x04, 0x05
        /*018a*/ 	.short	(.L_468 - .L_467)
.L_467:
        /*018c*/ 	.word	0x00000200
        /*0190*/ 	.word	0x00000001
        /*0194*/ 	.word	0x00000001


	//----- nvinfo : EIATTR_CRS_STACK_SIZE
	.align		4
.L_468:
        /*0198*/ 	.byte	0x04, 0x1e
        /*019a*/ 	.short	(.L_470 - .L_469)
.L_469:
        /*019c*/ 	.word	0x00000000


	//----- nvinfo : EIATTR_CBANK_PARAM_SIZE
	.align		4
.L_470:
        /*01a0*/ 	.byte	0x03, 0x19
        /*01a2*/ 	.short	0x0029


	//----- nvinfo : EIATTR_PARAM_CBANK
	.align		4
        /*01a4*/ 	.byte	0x04, 0x0a
        /*01a6*/ 	.short	(.L_472 - .L_471)
	.align		4
.L_471:
        /*01a8*/ 	.word	index@(.nv.constant0._ZN3cub18CUB_300001_SM_10006detail6reduce28DeviceReduceSingleTileKernelINS2_10policy_hubIljN4cuda3std3__44plusIlEEE10Policy1000EN6thrust24THRUST_300001_SM_1000_NS18transform_iteratorINSD_6detail14equal_to_valueIiEEPillEEPljS9_llNS7_10__identityEEEvT0_T1_T2_T3_T4_T6_)
        /*01ac*/ 	.short	0x0380
        /*01ae*/ 	.short	0x0029


	//----- nvinfo : EIATTR_SW_WAR
	.align		4
.L_472:
        /*01b0*/ 	.byte	0x04, 0x36
        /*01b2*/ 	.short	(.L_474 - .L_473)
.L_473:
        /*01b4*/ 	.word	0x00000008
.L_474:


//--------------------- .nv.info._ZN3cub18CUB_300001_SM_10006detail10radix_sort29DeviceRadixSortOnesweepKernelINS1_5radix10policy_hubIiNS0_8NullTypeEyE10Policy1000ELNS0_9SortOrderE0EiS6_yiiNS1_21identity_decomposer_tEEEvPT5_SC_PT3_PKSD_PT1_PKSH_PT2_PKSL_T4_iiT6_ --------------------------
	.section	.nv.info._ZN3cub18CUB_300001_SM_10006detail10radix_sort29DeviceRadixSortOnesweepKernelINS1_5radix10policy_hubIiNS0_8NullTypeEyE10Policy1000ELNS0_9SortOrderE0EiS6_yiiNS1_21identity_decomposer_tEEEvPT5_SC_PT3_PKSD_PT1_PKSH_PT2_PKSL_T4_iiT6_,"",@"SHT_CUDA_INFO"
	.sectionflags	@""
	.align	4


	//----- nvinfo : EIATTR_CUDA_API_VERSION
	.align		4
        /*0000*/ 	.byte	0x04, 0x37
        /*0002*/ 	.short	(.L_476 - .L_475)
.L_475:
        /*0004*/ 	.word	0x00000082


	//----- nvinfo : EIATTR_KPARAM_INFO
	.align		4
.L_476:
        /*0008*/ 	.byte	0x04, 0x17
        /*000a*/ 	.short	(.L_478 - .L_477)
.L_477:
        /*000c*/ 	.word	0x00000000
        /*0010*/ 	.short	0x000b
        /*0012*/ 	.short	0x004c
        /*0014*/ 	.byte	0x00, 0xf0, 0x05, 0x00


	//----- nvinfo : EIATTR_KPARAM_INFO
	.align		4
.L_478:
        /*0018*/ 	.byte	0x04, 0x17
        /*001a*/ 	.short	(.L_480 - .L_479)
.L_479:
        /*001c*/ 	.word	0x00000000
        /*0020*/ 	.short	0x000a
        /*0022*/ 	.short	0x0048
        /*0024*/ 	.byte	0x00, 0xf0, 0x11, 0x00


	//----- nvinfo : EIATTR_KPARAM_INFO
	.align		4
.L_480:
        /*0028*/ 	.byte	0x04, 0x17
        /*002a*/ 	.short	(.L_482 - .L_481)
.L_481:
        /*002c*/ 	.word	0x00000000
        /*0030*/ 	.short	0x0009
        /*0032*/ 	.short	0x0044
        /*0034*/ 	.byte	0x00, 0xf0, 0x11, 0x00


	//----- nvinfo : EIATTR_KPARAM_INFO
	.align		4
.L_482:
        /*0038*/ 	.byte	0x04, 0x17
        /*003a*/ 	.short	(.L_484 - .L_483)
.L_483:
        /*003c*/ 	.word	0x00000000
        /*0040*/ 	.short	0x0008
        /*0042*/ 	.short	0x0040
        /*0044*/ 	.byte	0x00, 0xf0, 0x11, 0x00


	//----- nvinfo : EIATTR_KPARAM_INFO
	.align		4
.L_484:
        /*0048*/ 	.byte	0x04, 0x17
        /*004a*/ 	.short	(.L_486 - .L_485)
.L_485:
        /*004c*/ 	.word	0x00000000
        /*0050*/ 	.short	0x0007
        /*0052*/ 	.short	0x0038
        /*0054*/ 	.byte	0x00, 0xf5, 0x21, 0x00


	//----- nvinfo : EIATTR_KPARAM_INFO
	.align		4
.L_486:
        /*0058*/ 	.byte	0x04, 0x17
        /*005a*/ 	.short	(.L_488 - .L_487)
.L_487:
        /*005c*/ 	.word	0x00000000
        /*0060*/ 	.short	0x0006
        /*0062*/ 	.short	0x0030
        /*0064*/ 	.byte	0x00, 0xf5, 0x21, 0x00


	//----- nvinfo : EIATTR_KPARAM_INFO
	.align		4
.L_488:
        /*0068*/ 	.byte	0x04, 0x17
        /*006a*/ 	.short	(.L_490 - .L_489)
.L_489:
        /*006c*/ 	.word	0x00000000
        /*0070*/ 	.short	0x0005
        /*0072*/ 	.short	0x0028
        /*0074*/ 	.byte	0x00, 0xf5, 0x21, 0x00


	//----- nvinfo : EIATTR_KPARAM_INFO
	.align		4
.L_490:
        /*0078*/ 	.byte	0x04, 0x17
        /*007a*/ 	.short	(.L_492 - .L_491)
.L_491:
        /*007c*/ 	.word	0x00000000
        /*0080*/ 	.short	0x0004
        /*0082*/ 	.short	0x0020
        /*0084*/ 	.byte	0x00, 0xf5, 0x21, 0x00


	//----- nvinfo : EIATTR_KPARAM_INFO
	.align		4
.L_492:
        /*0088*/ 	.byte	0x04, 0x17
        /*008a*/ 	.short	(.L_494 - .L_493)
.L_493:
        /*008c*/ 	.word	0x00000000
        /*0090*/ 	.short	0x0003
        /*0092*/ 	.short	0x0018
        /*0094*/ 	.byte	0x00, 0xf5, 0x21, 0x00


	//----- nvinfo : EIATTR_KPARAM_INFO
	.align		4
.L_494:
        /*0098*/ 	.byte	0x04, 0x17
        /*009a*/ 	.short	(.L_496 - .L_495)
.L_495:
        /*009c*/ 	.word	0x00000000
        /*00a0*/ 	.short	0x0002
        /*00a2*/ 	.short	0x0010
        /*00a4*/ 	.byte	0x00, 0xf5, 0x21, 0x00


	//----- nvinfo : EIATTR_KPARAM_INFO
	.align		4
.L_496:
        /*00a8*/ 	.byte	0x04, 0x17
        /*00aa*/ 	.short	(.L_498 - .L_497)
.L_497:
        /*00ac*/ 	.word	0x00000000
        /*00b0*/ 	.short	0x0001
        /*00b2*/ 	.short	0x0008
        /*00b4*/ 	.byte	0x00, 0xf5, 0x21, 0x00


	//----- nvinfo : EIATTR_KPARAM_INFO
	.align		4
.L_498:
        /*00b8*/ 	.byte	0x04, 0x17
        /*00ba*/ 	.short	(.L_500 - .L_499)
.L_499:
        /*00bc*/ 	.word	0x00000000
        /*00c0*/ 	.short	0x0000
        /*00c2*/ 	.short	0x0000
        /*00c4*/ 	.byte	0x00, 0xf5, 0x21, 0x00


	//----- nvinfo : EIATTR_SPARSE_MMA_MASK
	.align		4
.L_500:
        /*00c8*/ 	.byte	0x03, 0x50
        /*00ca*/ 	.short	0x0000


	//----- nvinfo : EIATTR_MAXREG_COUNT
	.align		4
        /*00cc*/ 	.byte	0x03, 0x1b
        /*00ce*/ 	.short	0x00a8


	//----- nvinfo : EIATTR_NUM_BARRIERS
	.align		4
        /*00d0*/ 	.byte	0x02, 0x4c
        /*00d2*/ 	.byte	0x01
	.zero		1


	//----- nvinfo : EIATTR_MERCURY_ISA_VERSION
	.align		4
        /*00d4*/ 	.byte	0x03, 0x5f
        /*00d6*/ 	.short	0x0101


	//----- nvinfo : EIATTR_COOP_GROUP_MASK_REGIDS
	.align		4
        /*00d8*/ 	.byte	0x04, 0x29
        /*00da*/ 	.short	(.L_502 - .L_501)


	//   ....[0]....
.L_501:
        /*00dc*/ 	.word	0xffffffff


	//   ....[1]....
        /*00e0*/ 	.word	0x05000019


	//   ....[2]....
        /*00e4*/ 	.word	0xffffffff


	//   ....[3]....
        /*00e8*/ 	.word	0xffffffff


	//   ....[4]....
        /*00ec*/ 	.word	0xffffffff


	//   ....[5]....
        /*00f0*/ 	.word	0xffffffff


	//   ....[6]....
        /*00f4*/ 	.word	0xffffffff


	//   ....[7]....
        /*00f8*/ 	.word	0xffffffff


	//   ....[8]....
        /*00fc*/ 	.word	0xffffffff


	//   ....[9]....
        /*0100*/ 	.word	0xffffffff


	//   ....[10]....
        /*0104*/ 	.word	0xffffffff


	//   ....[11]....
        /*0108*/ 	.word	0xffffffff


	//   ....[12]....
        /*010c*/ 	.word	0xffffffff


	//   ....[13]....
        /*0110*/ 	.word	0xffffffff


	//   ....[14]....
        /*0114*/ 	.word	0xffffffff


	//   ....[15]....
        /*0118*/ 	.word	0xffffffff


	//   ....[16]....
        /*011c*/ 	.word	0xffffffff


	//   ....[17]....
        /*0120*/ 	.word	0xffffffff


	//   ....[18]....
        /*0124*/ 	.word	0xffffffff


	//   ....[19]....
        /*0128*/ 	.word	0xffffffff


	//   ....[20]....
        /*012c*/ 	.word	0xffffffff


	//   ....[21]....
        /*0130*/ 	.word	0xffffffff


	//   ....[22]....
        /*0134*/ 	.word	0xffffffff


	//   ....[23]....
        /*0138*/ 	.word	0xffffffff


	//   ....[24]....
        /*013c*/ 	.word	0xffffffff


	//   ....[25]....
        /*0140*/ 	.word	0xffffffff


	//   ....[26]....
        /*0144*/ 	.word	0xffffffff


	//   ....[27]....
        /*0148*/ 	.word	0xffffffff


	//   ....[28]....
        /*014c*/ 	.word	0xffffffff


	//   ....[29]....
        /*0150*/ 	.word	0xffffffff


	//   ....[30]....
        /*0154*/ 	.word	0xffffffff


	//   ....[31]....
        /*0158*/ 	.word	0xffffffff


	//   ....[32]....
        /*015c*/ 	.word	0xffffffff


	//   ....[33]....
        /*0160*/ 	.word	0xffffffff


	//   ....[34]....
        /*0164*/ 	.word	0xffffffff


	//   ....[35]....
        /*0168*/ 	.word	0xffffffff


	//   ....[36]....
        /*016c*/ 	.word	0xffffffff


	//   ....[37]....
        /*0170*/ 	.word	0xffffffff


	//   ....[38]....
        /*0174*/ 	.word	0xffffffff


	//   ....[39]....
        /*0178*/ 	.word	0xffffffff


	//   ....[40]....
        /*017c*/ 	.word	0xffffffff


	//   ....[41]....
        /*0180*/ 	.word	0xffffffff


	//   ....[42]....
        /*0184*/ 	.word	0xffffffff


	//   ....[43]....
        /*0188*/ 	.word	0xffffffff


	//   ....[44]....
        /*018c*/ 	.word	0xffffffff


	//   ....[45]....
        /*0190*/ 	.word	0xffffffff


	//   ....[46]....
        /*0194*/ 	.word	0xffffffff


	//   ....[47]....
        /*0198*/ 	.word	0xffffffff


	//   ....[48]....
        /*019c*/ 	.word	0xffffffff


	//   ....[49]....
        /*01a0*/ 	.word	0xffffffff


	//   ....[50]....
        /*01a4*/ 	.word	0xffffffff


	//   ....[51]....
        /*01a8*/ 	.word	0xffffffff


	//   ....[52]....
        /*01ac*/ 	.word	0xffffffff


	//   ....[53]....
        /*01b0*/ 	.word	0xffffffff


	//   ....[54]....
        /*01b4*/ 	.word	0xffffffff


	//   ....[55]....
        /*01b8*/ 	.word	0xffffffff


	//   ....[56]....
        /*01bc*/ 	.word	0xffffffff


	//   ....[57]....
        /*01c0*/ 	.word	0xffffffff


	//   ....[58]....
        /*01c4*/ 	.word	0xffffffff


	//   ....[59]....
        /*01c8*/ 	.word	0xffffffff


	//   ....[60]....
        /*01cc*/ 	.word	0xffffffff


	//   ....[61]....
        /*01d0*/ 	.word	0xffffffff


	//   ....[62]....
        /*01d4*/ 	.word	0xffffffff


	//   ....[63]....
        /*01d8*/ 	.word	0xffffffff


	//   ....[64]....
        /*01dc*/ 	.word	0xffffffff


	//   ....[65]....
        /*01e0*/ 	.word	0xffffffff


	//   ....[66]....
        /*01e4*/ 	.word	0xffffffff


	//   ....[67]....
        /*01e8*/ 	.word	0xffffffff


	//   ....[68]....
        /*01ec*/ 	.word	0xffffffff


	//   ....[69]....
        /*01f0*/ 	.word	0xffffffff


	//   ....[70]....
        /*01f4*/ 	.word	0xffffffff


	//   ....[71]....
        /*01f8*/ 	.word	0xffffffff


	//   ....[72]....
        /*01fc*/ 	.word	0xffffffff


	//   ....[73]....
        /*0200*/ 	.word	0xffffffff


	//   ....[74]....
        /*0204*/ 	.word	0xffffffff


	//   ....[75]....
        /*0208*/ 	.word	0xffffffff


	//   ....[76]....
        /*020c*/ 	.word	0xffffffff


	//   ....[77]....
        /*0210*/ 	.word	0xffffffff


	//   ....[78]....
        /*0214*/ 	.word	0xffffffff


	//   ....[79]....
        /*0218*/ 	.word	0xffffffff


	//   ....[80]....
        /*021c*/ 	.word	0xffffffff


	//   ....[81]....
        /*0220*/ 	.word	0xffffffff


	//   ....[82]....
        /*0224*/ 	.word	0xffffffff


	//   ....[83]....
        /*0228*/ 	.word	0xffffffff


	//   ....[84]....
        /*022c*/ 	.word	0xffffffff


	//   ....[85]....
        /*0230*/ 	.word	0xffffffff


	//   ....[86]....
        /*0234*/ 	.word	0xffffffff


	//   ....[87]....
        /*0238*/ 	.word	0xffffffff


	//   ....[88]....
        /*023c*/ 	.word	0xffffffff


	//   ....[89]....
        /*0240*/ 	.word	0xffffffff


	//   ....[90]....
        /*0244*/ 	.word	0xffffffff


	//   ....[91]....
        /*0248*/ 	.word	0xffffffff


	//   ....[92]....
        /*024c*/ 	.word	0xffffffff


	//   ....[93]....
        /*0250*/ 	.word	0xffffffff


	//   ....[94]....
        /*0254*/ 	.word	0xffffffff


	//   ....[95]....
        /*0258*/ 	.word	0xffffffff


	//   ....[96]....
        /*025c*/ 	.word	0xffffffff


	//   ....[97]....
        /*0260*/ 	.word	0xffffffff


	//   ....[98]....
        /*0264*/ 	.word	0xffffffff


	//   ....[99]....
        /*0268*/ 	.word	0xffffffff


	//   ....[100]....
        /*026c*/ 	.word	0xffffffff


	//   ....[101]....
        /*0270*/ 	.word	0xffffffff


	//   ....[102]....
        /*0274*/ 	.word	0xffffffff


	//   ....[103]....
        /*0278*/ 	.word	0xffffffff


	//   ....[104]....
        /*027c*/ 	.word	0xffffffff


	//   ....[105]....
        /*0280*/ 	.word	0xffffffff


	//   ....[106]....
        /*0284*/ 	.word	0xffffffff


	//   ....[107]....
        /*0288*/ 	.word	0xffffffff


	//   ....[108]....
        /*028c*/ 	.word	0xffffffff


	//   ....[109]....
        /*0290*/ 	.word	0xffffffff


	//   ....[110]....
        /*0294*/ 	.word	0xffffffff


	//   ....[111]....
        /*0298*/ 	.word	0xffffffff


	//   ....[112]....
        /*029c*/ 	.word	0xffffffff


	//   ....[113]....
        /*02a0*/ 	.word	0xffffffff


	//   ....[114]....
        /*02a4*/ 	.word	0xffffffff


	//   ....[115]....
        /*02a8*/ 	.word	0xffffffff


	//   ....[116]....
        /*02ac*/ 	.word	0xffffffff


	//   ....[117]....
        /*02b0*/ 	.word	0xffffffff


	//   ....[118]....
        /*02b4*/ 	.word	0xffffffff


	//   ....[119]....
        /*02b8*/ 	.word	0xffffffff


	//   ....[120]....
        /*02bc*/ 	.word	0xffffffff


	//   ....[121]....
        /*02c0*/ 	.word	0xffffffff


	//   ....[122]....
        /*02c4*/ 	.word	0xffffffff


	//   ....[123]....
        /*02c8*/ 	.word	0xffffffff


	//   ....[124]....
        /*02cc*/ 	.word	0xffffffff


	//   ....[125]....
        /*02d0*/ 	.word	0xffffffff


	//   ....[126]....
        /*02d4*/ 	.word	0xffffffff


	//   ....[127]....
        /*02d8*/ 	.word	0xffffffff


	//   ....[128]....
        /*02dc*/ 	.word	0xffffffff


	//   ....[129]....
        /*02e0*/ 	.word	0xffffffff


	//   ....[130]....
        /*02e4*/ 	.word	0xffffffff


	//   ....[131]....
        /*02e8*/ 	.word	0xffffffff


	//   ....[132]....
        /*02ec*/ 	.word	0xffffffff


	//   ....[133]....
        /*02f0*/ 	.word	0xffffffff


	//   ....[134]....
        /*02f4*/ 	.word	0xffffffff


	//   ....[135]....
        /*02f8*/ 	.word	0xffffffff


	//   ....[136]....
        /*02fc*/ 	.word	0xffffffff


	//   ....[137]....
        /*0300*/ 	.word	0xffffffff


	//   ....[138]....
        /*0304*/ 	.word	0xffffffff


	//   ....[139]....
        /*0308*/ 	.word	0xffffffff


	//   ....[140]....
        /*030c*/ 	.word	0xffffffff


	//   ....[141]....
        /*0310*/ 	.word	0xffffffff


	//   ....[142]....
        /*0314*/ 	.word	0xffffffff


	//   ....[143]....
        /*0318*/ 	.word	0xffffffff


	//   ....[144]....
        /*031c*/ 	.word	0xffffffff


	//   ....[145]....
        /*0320*/ 	.word	0xffffffff


	//   ....[146]....
        /*0324*/ 	.word	0xffffffff


	//   ....[147]....
        /*0328*/ 	.word	0xffffffff


	//   ....[148]....
        /*032c*/ 	.word	0xffffffff


	//   ....[149]....
        /*0330*/ 	.word	0xffffffff


	//   ....[150]....
        /*0334*/ 	.word	0xffffffff


	//   ....[151]....
        /*0338*/ 	.word	0xffffffff


	//   ....[152]....
        /*033c*/ 	.word	0xffffffff


	//   ....[153]....
        /*0340*/ 	.word	0xffffffff


	//   ....[154]....
        /*0344*/ 	.word	0xffffffff


	//   ....[155]....
        /*0348*/ 	.word	0xffffffff


	//   ....[156]....
        /*034c*/ 	.word	0xffffffff


	//   ....[157]....
        /*0350*/ 	.word	0xffffffff


	//   ....[158]....
        /*0354*/ 	.word	0xffffffff


	//   ....[159]....
        /*0358*/ 	.word	0xffffffff


	//   ....[160]....
        /*035c*/ 	.word	0xffffffff


	//   ....[161]....
        /*0360*/ 	.word	0xffffffff


	//   ....[162]....
        /*0364*/ 	.word	0xffffffff


	//   ....[163]....
        /*0368*/ 	.word	0xffffffff


	//   ....[164]....
        /*036c*/ 	.word	0xffffffff


	//   ....[165]....
        /*0370*/ 	.word	0xffffffff


	//   ....[166]....
        /*0374*/ 	.word	0xffffffff


	//   ....[167]....
        /*0378*/ 	.word	0xffffffff


	//   ....[168]....
        /*037c*/ 	.word	0xffffffff


	//   ....[169]....
        /*0380*/ 	.word	0xffffffff


	//   ....[170]....
        /*0384*/ 	.word	0xffffffff


	//   ....[171]....
        /*0388*/ 	.word	0xffffffff


	//   ....[172]....
        /*038c*/ 	.word	0xffffffff


	//   ....[173]....
        /*0390*/ 	.word	0xffffffff


	//   ....[174]....
        /*0394*/ 	.word	0xffffffff


	//   ....[175]....
        /*0398*/ 	.word	0xffffffff


	//   ....[176]....
        /*039c*/ 	.word	0xffffffff


	//   ....[177]....
        /*03a0*/ 	.word	0xffffffff


	//   ....[178]....
        /*03a4*/ 	.word	0x05000006


	//   ....[179]....
        /*03a8*/ 	.word	0xffffffff


	//   ....[180]....
        /*03ac*/ 	.word	0xffffffff


	//   ....[181]....
        /*03b0*/ 	.word	0xffffffff


	//   ....[182]....
        /*03b4*/ 	.word	0xffffffff


	//   ....[183]....
        /*03b8*/ 	.word	0xffffffff


	//   ....[184]....
        /*03bc*/ 	.word	0xffffffff


	//   ....[185]....
        /*03c0*/ 	.word	0xffffffff


	//   ....[186]....
        /*03c4*/ 	.word	0xffffffff


	//   ....[187]....
        /*03c8*/ 	.word	0xffffffff


	//   ....[188]....
        /*03cc*/ 	.word	0xffffffff


	//   ....[189]....
        /*03d0*/ 	.word	0xffffffff


	//   ....[190]....
        /*03d4*/ 	.word	0xffffffff


	//   ....[191]....
        /*03d8*/ 	.word	0xffffffff


	//   ....[192]....
        /*03dc*/ 	.word	0xffffffff


	//   ....[193]....
        /*03e0*/ 	.word	0xffffffff


	//   ....[194]....
        /*03e4*/ 	.word	0xffffffff


	//   ....[195]....
        /*03e8*/ 	.word	0xffffffff


	//   ....[196]....
        /*03ec*/ 	.word	0xffffffff


	//   ....[197]....
        /*03f0*/ 	.word	0xffffffff


	//   ....[198]....
        /*03f4*/ 	.word	0xffffffff


	//   ....[199]....
        /*03f8*/ 	.word	0xffffffff


	//   ....[200]....
        /*03fc*/ 	.word	0xffffffff


	//   ....[201]....
        /*0400*/ 	.word	0xffffffff


	//   ....[202]....
        /*0404*/ 	.word	0xffffffff


	//   ....[203]....
        /*0408*/ 	.word	0xffffffff


	//   ....[204]....
        /*040c*/ 	.word	0xffffffff


	//   ....[205]....
        /*0410*/ 	.word	0xffffffff


	//   ....[206]....
        /*0414*/ 	.word	0xffffffff


	//   ....[207]....
        /*0418*/ 	.word	0xffffffff


	//   ....[208]....
        /*041c*/ 	.word	0xffffffff


	//   ....[209]....
        /*0420*/ 	.word	0xffffffff


	//   ....[210]....
        /*0424*/ 	.word	0xffffffff


	//   ....[211]....
        /*0428*/ 	.word	0xffffffff


	//   ....[212]....
        /*042c*/ 	.word	0xffffffff


	//   ....[213]....
        /*0430*/ 	.word	0xffffffff


	//   ....[214]....
        /*0434*/ 	.word	0xffffffff


	//   ....[215]....
        /*0438*/ 	.word	0xffffffff


	//   ....[216]....
        /*043c*/ 	.word	0xffffffff


	//   ....[217]....
        /*0440*/ 	.word	0x0500002f


	//   ....[218]....
        /*0444*/ 	.word	0x0500002f


	//   ....[219]....
        /*0448*/ 	.word	0x0500002f


	//   ....[220]....
        /*044c*/ 	.word	0x0500002f


	//   ....[221]....
        /*0450*/ 	.word	0x0500002f


	//----- nvinfo : EIATTR_COOP_GROUP_INSTR_OFFSETS
	.align		4
.L_502:
        /*0454*/ 	.byte	0x04, 0x28
        /*0456*/ 	.short	(.L_504 - .L_503)


	//   ....[0]....
.L_503:
        /*0458*/ 	.word	0x00000ee0


	//   ....[1]....
        /*045c*/ 	.word	0x00001970


	//   ....[2]....
        /*0460*/ 	.word	0x00002370


	//   ....[3]....
        /*0464*/ 	.word	0x00002390


	//   ....[4]....
        /*0468*/ 	.word	0x000023b0


	//   ....[5]....
        /*046c*/ 	.word	0x000023d0


	//   ....[6]....
        /*0470*/ 	.word	0x000023f0


	//   ....[7]....
        /*0474*/ 	.word	0x000028c0


	//   ....[8]....
        /*0478*/ 	.word	0x000028d0


	//   ....[9]....
        /*047c*/ 	.word	0x000028f0


	//   ....[10]....
        /*0480*/ 	.word	0x00002910


	//   ....[11]....
        /*0484*/ 	.word	0x00002960


	//   ....[12]....
        /*0488*/ 	.word	0x00002990


	//   ....[13]....
        /*048c*/ 	.word	0x000029d0


	//   ....[14]....
        /*0490*/ 	.word	0x000029f0


	//   ....[15]....
        /*0494*/ 	.word	0x00002b20


	//   ....[16]....
        /*0498*/ 	.word	0x00002b50


	//   ....[17]....
        /*049c*/ 	.word	0x00002b60


	//   ....[18]....
        /*04a0*/ 	.word	0x00002b80


	//   ....[19]....
        /*04a4*/ 	.word	0x00002bc0


	//   ....[20]....
        /*04a8*/ 	.word	0x00002bf0


	//   ....[21]....
        /*04ac*/ 	.word	0x00002c30


	//   ....[22]....
        /*04b0*/ 	.word	0x00002c50


	//   ....[23]....
        /*04b4*/ 	.word	0x00002c70


	//   ....[24]....
        /*04b8*/ 	.word	0x00002d80


	//   ....[25]....
        /*04bc*/ 	.word	0x00002da0


	//   ....[26]....
        /*04c0*/ 	.word	0x00002db0


	//   ....[27]....
        /*04c4*/ 	.word	0x00002dd0


	//   ....[28]....
        /*04c8*/ 	.word	0x00002e10


	//   ....[29]....
        /*04cc*/ 	.word	0x00002e40


	//   ....[30]....
        /*04d0*/ 	.word	0x00002e80


	//   ....[31]....
        /*04d4*/ 	.word	0x00002ea0


	//   ....[32]....
        /*04d8*/ 	.word	0x00002ec0


	//   ....[33]....
        /*04dc*/ 	.word	0x00002fe0


	//   ....[34]....
        /*04e0*/ 	.word	0x00003000


	//   ....[35]....
        /*04e4*/ 	.word	0x00003010


	//   ....[36]....
        /*04e8*/ 	.word	0x00003030


	//   ....[37]....
        /*04ec*/ 	.word	0x00003070


	//   ....[38]....
        /*04f0*/ 	.word	0x000030a0


	//   ....[39]....
        /*04f4*/ 	.word	0x000030e0


	//   ....[40]....
        /*04f8*/ 	.word	0x00003100


	//   ....[41]....
        /*04fc*/ 	.word	0x00003120


	//   ....[42]....
        /*0500*/ 	.word	0x00003240


	//   ....[43]....
        /*0504*/ 	.word	0x00003270


	//   ....[44]....
        /*0508*/ 	.word	0x00003280


	//   ....[45]....
        /*050c*/ 	.word	0x000032a0


	//   ....[46]....
        /*0510*/ 	.word	0x000032e0


	//   ....[47]....
        /*0514*/ 	.word	0x00003310


	//   ....[48]....
        /*0518*/ 	.word	0x00003350


	//   ....[49]....
        /*051c*/ 	.word	0x00003370


	//   ....[50]....
        /*0520*/ 	.word	0x00003390


	//   ....[51]....
        /*0524*/ 	.word	0x000034a0


	//   ....[52]....
        /*0528*/ 	.word	0x000034c0


	//   ....[53]....
        /*052c*/ 	.word	0x000034d0


	//   ....[54]....
        /*0530*/ 	.word	0x000034f0


	//   ....[55]....
        /*0534*/ 	.word	0x00003530


	//   ....[56]....
        /*0538*/ 	.word	0x00003560


	//   ....[57]....
        /*053c*/ 	.word	0x000035a0


	//   ....[58]....
        /*0540*/ 	.word	0x000035c0


	//   ....[59]....
        /*0544*/ 	.word	0x000035e0


	//   ....[60]....
        /*0548*/ 	.word	0x00003700


	//   ....[61]....
        /*054c*/ 	.word	0x00003720


	//   ....[62]....
        /*0550*/ 	.word	0x00003730


	//   ....[63]....
        /*0554*/ 	.word	0x00003750


	//   ....[64]....
        /*0558*/ 	.word	0x00003790


	//   ....[65]....
        /*055c*/ 	.word	0x000037c0


	//   ....[66]....
        /*0560*/ 	.word	0x00003800


	//   ....[67]....
        /*0564*/ 	.word	0x00003820


	//   ....[68]....
        /*0568*/ 	.word	0x00003840


	//   ....[69]....
        /*056c*/ 	.word	0x00003940


	//   ....[70]....
        /*0570*/ 	.word	0x00003970


	//   ....[71]....
        /*0574*/ 	.word	0x00003980


	//   ....[72]....
        /*0578*/ 	.word	0x000039a0


	//   ....[73]....
        /*057c*/ 	.word	0x000039e0


	//   ....[74]....
        /*0580*/ 	.word	0x00003a10


	//   ....[75]....
        /*0584*/ 	.word	0x00003a50


	//   ....[76]....
        /*0588*/ 	.word	0x00003a70


	//   ....[77]....
        /*058c*/ 	.word	0x00003a90


	//   ....[78]....
        /*0590*/ 	.word	0x00003b80


	//   ....[79]....
        /*0594*/ 	.word	0x00003bb0


	//   ....[80]....
        /*0598*/ 	.word	0x00003bc0


	//   ....[81]....
        /*059c*/ 	.word	0x00003bf0


	//   ....[82]....
        /*05a0*/ 	.word	0x00003c10


	//   ....[83]....
        /*05a4*/ 	.word	0x00003c60


	//   ....[84]....
        /*05a8*/ 	.word	0x00003c80


	//   ....[85]....
        /*05ac*/ 	.word	0x00003cc0


	//   ....[86]....
        /*05b0*/ 	.word	0x00003ce0


	//   ....[87]....
        /*05b4*/ 	.word	0x00003de0


	//   ....[88]....
        /*05b8*/ 	.word	0x00003e30


	//   ....[89]....
        /*05bc*/ 	.word	0x00003e40


	//   ....[90]....
        /*05c0*/ 	.word	0x00003e90


	//   ....[91]....
        /*05c4*/ 	.word	0x00003ec0


	//   ....[92]....
        /*05c8*/ 	.word	0x00003ef0


	//   ....[93]....
        /*05cc*/ 	.word	0x00003f20


	//   ....[94]....
        /*05d0*/ 	.word	0x00003f50


	//   ....[95]....
        /*05d4*/ 	.word	0x00003f80


	//   ....[96]....
        /*05d8*/ 	.word	0x00004040


	//   ....[97]....
        /*05dc*/ 	.word	0x00004060


	//   ....[98]....
        /*05e0*/ 	.word	0x00004070


	//   ....[99]....
        /*05e4*/ 	.word	0x000040c0


	//   ....[100]....
        /*05e8*/ 	.word	0x000040f0


	//   ....[101]....
        /*05ec*/ 	.word	0x00004120


	//   ....[102]....
        /*05f0*/ 	.word	0x00004150


	//   ....[103]....
        /*05f4*/ 	.word	0x00004180


	//   ....[104]....
        /*05f8*/ 	.word	0x000041b0


	//   ....[105]....
        /*05fc*/ 	.word	0x000042d0


	//   ....[106]....
        /*0600*/ 	.word	0x000042e0


	//   ....[107]....
        /*0604*/ 	.word	0x000042f0


	//   ....[108]....
        /*0608*/ 	.word	0x00004350


	//   ....[109]....
        /*060c*/ 	.word	0x00004380


	//   ....[110]....
        /*0610*/ 	.word	0x000043b0


	//   ....[111]....
        /*0614*/ 	.word	0x000043e0


	//   ....[112]....
        /*0618*/ 	.word	0x00004410


	//   ....[113]....
        /*061c*/ 	.word	0x00004440


	//   ....[114]....
        /*0620*/ 	.word	0x00004530


	//   ....[115]....
        /*0624*/ 	.word	0x00004570


	//   ....[116]....
        /*0628*/ 	.word	0x00004580


	//   ....[117]....
        /*062c*/ 	.word	0x000045d0


	//   ....[118]....
        /*0630*/ 	.word	0x00004600


	//   ....[119]....
        /*0634*/ 	.word	0x00004630


	//   ....[120]....
        /*0638*/ 	.word	0x00004660


	//   ....[121]....
        /*063c*/ 	.word	0x00004690


	//   ....[122]....
        /*0640*/ 	.word	0x000046c0


	//   ....[123]....
        /*0644*/ 	.word	0x000047b0


	//   ....[124]....
        /*0648*/ 	.word	0x00004800


	//   ....[125]....
        /*064c*/ 	.word	0x00004810


	//   ....[126]....
        /*0650*/ 	.word	0x00004860


	//   ....[127]....
        /*0654*/ 	.word	0x00004890


	//   ....[128]....
        /*0658*/ 	.word	0x000048a0


	//   ....[129]....
        /*065c*/ 	.word	0x000048e0


	//   ....[130]....
        /*0660*/ 	.word	0x00004910


	//   ....[131]....
        /*0664*/ 	.word	0x00004940


	//   ....[132]....
        /*0668*/ 	.word	0x00004a30


	//   ....[133]....
        /*066c*/ 	.word	0x00004a90


	//   ....[134]....
        /*0670*/ 	.word	0x00004aa0


	//   ....[135]....
        /*0674*/ 	.word	0x00004af0


	//   ....[136]....
        /*0678*/ 	.word	0x00004b20


	//   ....[137]....
        /*067c*/ 	.word	0x00004b30


	//   ....[138]....
        /*0680*/ 	.word	0x00004b70


	//   ....[139]....
        /*0684*/ 	.word	0x00004ba0


	//   ....[140]....
        /*0688*/ 	.word	0x00004bd0


	//   ....[141]....
        /*068c*/ 	.word	0x00004cb0


	//   ....[142]....
        /*0690*/ 	.word	0x00004d10


	//   ....[143]....
        /*0694*/ 	.word	0x00004d20


	//   ....[144]....
        /*0698*/ 	.word	0x00004d70


	//   ....[145]....
        /*069c*/ 	.word	0x00004da0


	//   ....[146]....
        /*06a0*/ 	.word	0x00004db0


	//   ....[147]....
        /*06a4*/ 	.word	0x00004df0


	//   ....[148]....
        /*06a8*/ 	.word	0x00004e20


	//   ....[149]....
        /*06ac*/ 	.word	0x00004e50


	//   ....[150]....
        /*06b0*/ 	.word	0x00004f30


	//   ....[151]....
        /*06b4*/ 	.word	0x00004f90


	//   ....[152]....
        /*06b8*/ 	.word	0x00004fa0


	//   ....[153]....
        /*06bc*/ 	.word	0x00004ff0


	//   ....[154]....
        /*06c0*/ 	.word	0x00005020


	//   ....[155]....
        /*06c4*/ 	.word	0x00005050


	//   ....[156]....
        /*06c8*/ 	.word	0x00005080


	//   ....[157]....
        /*06cc*/ 	.word	0x000050b0


	//   ....[158]....
        /*06d0*/ 	.word	0x000050e0


	//   ....[159]....
        /*06d4*/ 	.word	0x000051b0


	//   ....[160]....
        /*06d8*/ 	.word	0x00005200


	//   ....[161]....
        /*06dc*/ 	.word	0x00005210


	//   ....[162]....
        /*06e0*/ 	.word	0x00005260


	//   ....[163]....
        /*06e4*/ 	.word	0x00005290


	//   ....[164]....
        /*06e8*/ 	.word	0x000052a0


	//   ....[165]....
        /*06ec*/ 	.word	0x000052e0


	//   ....[166]....
        /*06f0*/ 	.word	0x00005310


	//   ....[167]....
        /*06f4*/ 	.word	0x00005340


	//   ....[168]....
        /*06f8*/ 	.word	0x00005420


	//   ....[169]....
        /*06fc*/ 	.word	0x00005440


	//   ....[170]....
        /*0700*/ 	.word	0x00005450


	//   ....[171]....
        /*0704*/ 	.word	0x00005480


	//   ....[172]....
        /*0708*/ 	.word	0x000054a0


	//   ....[173]....
        /*070c*/ 	.word	0x000054f0


	//   ....[174]....
        /*0710*/ 	.word	0x00005520


	//   ....[175]....
        /*0714*/ 	.word	0x00005560


	//   ....[176]....
        /*0718*/ 	.word	0x00005590


	//   ....[177]....
        /*071c*/ 	.word	0x00005650


	//   ....[178]....
        /*0720*/ 	.word	0x00005b80


	//   ....[179]....
        /*0724*/ 	.word	0x00005ee0


	//   ....[180]....
        /*0728*/ 	.word	0x00005fa0


	//   ....[181]....
        /*072c*/ 	.word	0x00006060


	//   ....[182]....
        /*0730*/ 	.word	0x00006120


	//   ....[183]....
        /*0734*/ 	.word	0x000061e0


	//   ....[184]....
        /*0738*/ 	.word	0x000062a0


	//   ....[185]....
        /*073c*/ 	.word	0x00006360


	//   ....[186]....
        /*0740*/ 	.word	0x00006420


	//   ....[187]....
        /*0744*/ 	.word	0x000064e0


	//   ....[188]....
        /*0748*/ 	.word	0x000065a0


	//   ....[189]....
        /*074c*/ 	.word	0x00006660


	//   ....[190]....
        /*0750*/ 	.word	0x00006720


	//   ....[191]....
        /*0754*/ 	.word	0x000067e0


	//   ....[192]....
        /*0758*/ 	.word	0x000068a0


	//   ....[193]....
        /*075c*/ 	.word	0x00006960


	//   ....[194]....
        /*0760*/ 	.word	0x00006a20


	//   ....[195]....
        /*0764*/ 	.word	0x00006ae0


	//   ....[196]....
        /*0768*/ 	.word	0x00006ba0


	//   ....[197]....
        /*076c*/ 	.word	0x00006c60


	//   ....[198]....
        /*0770*/ 	.word	0x00006e80


	//   ....[199]....
        /*0774*/ 	.word	0x00006fb0


	//   ....[200]....
        /*0778*/ 	.word	0x000070e0


	//   ....[201]....
        /*077c*/ 	.word	0x00007210


	//   ....[202]....
        /*0780*/ 	.word	0x00007340


	//   ....[203]....
        /*0784*/ 	.word	0x00007470


	//   ....[204]....
        /*0788*/ 	.word	0x000075a0


	//   ....[205]....
        /*078c*/ 	.word	0x000076d0


	//   ....[206]....
        /*0790*/ 	.word	0x00007800


	//   ....[207]....
        /*0794*/ 	.word	0x00007930


	//   ....[208]....
        /*0798*/ 	.word	0x00007a60


	//   ....[209]....
        /*079c*/ 	.word	0x00007b80


	//   ....[210]....
        /*07a0*/ 	.word	0x00007c90


	//   ....[211]....
        /*07a4*/ 	.word	0x00007da0


	//   ....[212]....
        /*07a8*/ 	.word	0x00007eb0


	//   ....[213]....
        /*07ac*/ 	.word	0x00007fc0


	//   ....[214]....
        /*07b0*/ 	.word	0x000080d0


	//   ....[215]....
        /*07b4*/ 	.word	0x000081e0


	//   ....[216]....
        /*07b8*/ 	.word	0x000082e0


	//   ....[217]....
        /*07bc*/ 	.word	0x00008350


	//   ....[218]....
        /*07c0*/ 	.word	0x000083c0


	//   ....[219]....
        /*07c4*/ 	.word	0x00008430


	//   ....[220]....
        /*07c8*/ 	.word	0x000084a0


	//   ....[221]....
        /*07cc*/ 	.word	0x00008510


	//----- nvinfo : EIATTR_VRC_CTA_INIT_COUNT
	.align		4
.L_504:
        /*07d0*/ 	.byte	0x02, 0x4a
	.zero		1
	.zero		1


	//----- nvinfo : EIATTR_EXIT_INSTR_OFFSETS
	.align		4
        /*07d4*/ 	.byte	0x04, 0x1c
        /*07d6*/ 	.short	(.L_506 - .L_505)


	//   ....[0]....
.L_505:
        /*07d8*/ 	.word	0x00001d40


	//   ....[1]....
        /*07dc*/ 	.word	0x00002160


	//   ....[2]....
        /*07e0*/ 	.word	0x00002180


	//   ....[3]....
        /*07e4*/ 	.word	0x00006c70


	//   ....[4]....
        /*07e8*/ 	.word	0x000082f0


	//----- nvinfo : EIATTR_MAX_THREADS
	.align		4
.L_506:
        /*07ec*/ 	.byte	0x04, 0x05
        /*07ee*/ 	.short	(.L_508 - .L_507)
.L_507:
        /*07f0*/ 	.word	0x00000180
        /*07f4*/ 	.word	0x00000001
        /*07f8*/ 	.word	0x00000001


	//----- nvinfo : EIATTR_CRS_STACK_SIZE
	.align		4
.L_508:
        /*07fc*/ 	.byte	0x04, 0x1e
        /*07fe*/ 	.short	(.L_510 - .L_509)
.L_509:
        /*0800*/ 	.word	0x00000000


	//----- nvinfo : EIATTR_CBANK_PARAM_SIZE
	.align		4
.L_510:
        /*0804*/ 	.byte	0x03, 0x19
        /*0806*/ 	.short	0x004d


	//----- nvinfo : EIATTR_PARAM_CBANK
	.align		4
        /*0808*/ 	.byte	0x04, 0x0a
        /*080a*/ 	.short	(.L_512 - .L_511)
	.align		4
.L_511:
        /*080c*/ 	.word	index@(.nv.constant0._ZN3cub18CUB_300001_SM_10006detail10radix_sort29DeviceRadixSortOnesweepKernelINS1_5radix10policy_hubIiNS0_8NullTypeEyE10Policy1000ELNS0_9SortOrderE0EiS6_yiiNS1_21identity_decomposer_tEEEvPT5_SC_PT3_PKSD_PT1_PKSH_PT2_PKSL_T4_iiT6_)
        /*0810*/ 	.short	0x0380
        /*0812*/ 	.short	0x004d


	//----- nvinfo : EIATTR_SW_WAR
	.align		4
.L_512:
        /*0814*/ 	.byte	0x04, 0x36
        /*0816*/ 	.short	(.L_514 - .L_513)
.L_513:
        /*0818*/ 	.word	0x00000008
.L_514:


//--------------------- .nv.info._ZN3cub18CUB_300001_SM_10006detail10radix_sort33DeviceRadixSortExclusiveSumKernelINS1_5radix10policy_hubIiNS0_8NullTypeEyE10Policy1000EyEEvPT0_ --------------------------
	.section	.nv.info._ZN3cub18CUB_300001_SM_10006detail10radix_sort33DeviceRadixSortExclusiveSumKernelINS1_5radix10policy_hubIiNS0_8NullTypeEyE10Policy1000EyEEvPT0_,"",@"SHT_CUDA_INFO"
	.sectionflags	@""
	.align	4


	//----- nvinfo : EIATTR_CUDA_API_VERSION
	.align		4
        /*0000*/ 	.byte	0x04, 0x37
        /*0002*/ 	.short	(.L_516 - .L_515)
.L_515:
        /*0004*/ 	.word	0x00000082


	//----- nvinfo : EIATTR_KPARAM_INFO
	.align		4
.L_516:
        /*0008*/ 	.byte	0x04, 0x17
        /*000a*/ 	.short	(.L_518 - .L_517)
.L_517:
        /*000c*/ 	.word	0x00000000
        /*0010*/ 	.short	0x0000
        /*0012*/ 	.short	0x0000
        /*0014*/ 	.byte	0x00, 0xf5, 0x21, 0x00


	//----- nvinfo : EIATTR_SPARSE_MMA_MASK
	.align		4
.L_518:
        /*0018*/ 	.byte	0x03, 0x50
        /*001a*/ 	.short	0x0000


	//----- nvinfo : EIATTR_MAXREG_COUNT
	.align		4
        /*001c*/ 	.byte	0x03, 0x1b
        /*001e*/ 	.short	0x00ff


	//----- nvinfo : EIATTR_NUM_BARRIERS
	.align		4
        /*0020*/ 	.byte	0x02, 0x4c
        /*0022*/ 	.byte	0x01
	.zero		1


	//----- nvinfo : EIATTR_MERCURY_ISA_VERSION
	.align		4
        /*0024*/ 	.byte	0x03, 0x5f
        /*0026*/ 	.short	0x0101


	//----- nvinfo : EIATTR_COOP_GROUP_MASK_REGIDS
	.align		4
        /*0028*/ 	.byte	0x04, 0x29
        /*002a*/ 	.short	(.L_520 - .L_519)


	//   ....[0]....
.L_519:
        /*002c*/ 	.word	0xffffffff


	//   ....[1]....
        /*0030*/ 	.word	0xffffffff


	//   ....[2]....
        /*0034*/ 	.word	0xffffffff


	//   ....[3]....
        /*0038*/ 	.word	0xffffffff


	//   ....[4]....
        /*003c*/ 	.word	0xffffffff


	//   ....[5]....
        /*0040*/ 	.word	0xffffffff


	//   ....[6]....
        /*0044*/ 	.word	0xffffffff


	//   ....[7]....
        /*0048*/ 	.word	0xffffffff


	//   ....[8]....
        /*004c*/ 	.word	0xffffffff


	//   ....[9]....
        /*0050*/ 	.word	0xffffffff


	//   ....[10]....
        /*0054*/ 	.word	0x05000015


	//   ....[11]....
        /*0058*/ 	.word	0x05000015


	//   ....[12]....
        /*005c*/ 	.word	0x05000015


	//   ....[13]....
        /*0060*/ 	.word	0x05000015


	//   ....[14]....
        /*0064*/ 	.word	0x05000015


	//   ....[15]....
        /*0068*/ 	.word	0x05000015


	//   ....[16]....
        /*006c*/ 	.word	0x05000015


	//   ....[17]....
        /*0070*/ 	.word	0x05000015


	//   ....[18]....
        /*0074*/ 	.word	0x05000015


	//   ....[19]....
        /*0078*/ 	.word	0x05000015


	//----- nvinfo : EIATTR_COOP_GROUP_INSTR_OFFSETS
	.align		4
.L_520:
        /*007c*/ 	.byte	0x04, 0x28
        /*007e*/ 	.short	(.L_522 - .L_521)


	//   ....[0]....
.L_521:
        /*0080*/ 	.word	0x00000250


	//   ....[1]....
        /*0084*/ 	.word	0x00000260


	//   ....[2]....
        /*0088*/ 	.word	0x000002a0


	//   ....[3]....
        /*008c*/ 	.word	0x000002c0


	//   ....[4]....
        /*0090*/ 	.word	0x00000310


	//   ....[5]....
        /*0094*/ 	.word	0x00000320


	//   ....[6]....
        /*0098*/ 	.word	0x00000360


	//   ....[7]....
        /*009c*/ 	.word	0x00000380


	//   ....[8]....
        /*00a0*/ 	.word	0x000003d0


	//   ....[9]....
        /*00a4*/ 	.word	0x000003e0


	//   ....[10]....
        /*00a8*/ 	.word	0x00000660


	//   ....[11]....
        /*00ac*/ 	.word	0x000006b0


	//   ....[12]....
        /*00b0*/ 	.word	0x00000740


	//   ....[13]....
        /*00b4*/ 	.word	0x00000790


	//   ....[14]....
        /*00b8*/ 	.word	0x00000820


	//   ....[15]....
        /*00bc*/ 	.word	0x00000870


	//   ....[16]....
        /*00c0*/ 	.word	0x00000900


	//   ....[17]....
        /*00c4*/ 	.word	0x00000950


	//   ....[18]....
        /*00c8*/ 	.word	0x000009e0


	//   ....[19]....
        /*00cc*/ 	.word	0x00000a30


	//----- nvinfo : EIATTR_VRC_CTA_INIT_COUNT
	.align		4
.L_522:
        /*00d0*/ 	.byte	0x02, 0x4a
	.zero		1
	.zero		1


	//----- nvinfo : EIATTR_EXIT_INSTR_OFFSETS
	.align		4
        /*00d4*/ 	.byte	0x04, 0x1c
        /*00d6*/ 	.short	(.L_524 - .L_523)


	//   ....[0]....
.L_523:
        /*00d8*/ 	.word	0x000005d0


	//   ....[1]....
        /*00dc*/ 	.word	0x00000600


	//----- nvinfo : EIATTR_CRS_STACK_SIZE
	.align		4
.L_524:
        /*00e0*/ 	.byte	0x04, 0x1e
        /*00e2*/ 	.short	(.L_526 - .L_525)
.L_525:
        /*00e4*/ 	.word	0x00000000


	//----- nvinfo : EIATTR_CBANK_PARAM_SIZE
	.align		4
.L_526:
        /*00e8*/ 	.byte	0x03, 0x19
        /*00ea*/ 	.short	0x0008


	//----- nvinfo : EIATTR_PARAM_CBANK
	.align		4
        /*00ec*/ 	.byte	0x04, 0x0a
        /*00ee*/ 	.short	(.L_528 - .L_527)
	.align		4
.L_527:
        /*00f0*/ 	.word	index@(.nv.constant0._ZN3cub18CUB_300001_SM_10006detail10radix_sort33DeviceRadixSortExclusiveSumKernelINS1_5radix10policy_hubIiNS0_8NullTypeEyE10Policy1000EyEEvPT0_)
        /*00f4*/ 	.short	0x0380
        /*00f6*/ 	.short	0x0008


	//----- nvinfo : EIATTR_SW_WAR
	.align		4
.L_528:
        /*00f8*/ 	.byte	0x04, 0x36
        /*00fa*/ 	.short	(.L_530 - .L_529)
.L_529:
        /*00fc*/ 	.word	0x00000008
.L_530:


//--------------------- .nv.info._ZN3cub18CUB_300001_SM_10006detail10radix_sort30DeviceRadixSortHistogramKernelINS1_5radix10policy_hubIiNS0_8NullTypeEyE10Policy1000ELNS0_9SortOrderE0EiyNS1_21identity_decomposer_tEEEvPT2_PKT1_SB_iiT3_ --------------------------
	.section	.nv.info._ZN3cub18CUB_300001_SM_10006detail10radix_sort30DeviceRadixSortHistogramKernelINS1_5radix10policy_hubIiNS0_8NullTypeEyE10Policy1000ELNS0_9SortOrderE0EiyNS1_21identity_decomposer_tEEEvPT2_PKT1_SB_iiT3_,"",@"SHT_CUDA_INFO"
	.sectionflags	@""
	.align	4


	//----- nvinfo : EIATTR_CUDA_API_VERSION
	.align		4
        /*0000*/ 	.byte	0x04, 0x37
        /*0002*/ 	.short	(.L_532 - .L_531)
.L_531:
        /*0004*/ 	.word	0x00000082


	//----- nvinfo : EIATTR_KPARAM_INFO
	.align		4
.L_532:
        /*0008*/ 	.byte	0x04, 0x17
        /*000a*/ 	.short	(.L_534 - .L_533)
.L_533:
        /*000c*/ 	.word	0x00000000
        /*0010*/ 	.short	0x0005
        /*0012*/ 	.short	0x0020
        /*0014*/ 	.byte	0x00, 0xf0, 0x05, 0x00


	//----- nvinfo : EIATTR_KPARAM_INFO
	.align		4
.L_534:
        /*0018*/ 	.byte	0x04, 0x17
        /*001a*/ 	.short	(.L_536 - .L_535)
.L_535:
        /*001c*/ 	.word	0x00000000
        /*0020*/ 	.short	0x0004
        /*0022*/ 	.short	0x001c
        /*0024*/ 	.byte	0x00, 0xf0, 0x11, 0x00


	//----- nvinfo : EIATTR_KPARAM_INFO
	.align		4
.L_536:
        /*0028*/ 	.byte	0x04, 0x17
        /*002a*/ 	.short	(.L_538 - .L_537)
.L_537:
        /*002c*/ 	.word	0x00000000
        /*0030*/ 	.short	0x0003
        /*0032*/ 	.short	0x0018
        /*0034*/ 	.byte	0x00, 0xf0, 0x11, 0x00


	//----- nvinfo : EIATTR_KPARAM_INFO
	.align		4
.L_538:
        /*0038*/ 	.byte	0x04, 0x17
        /*003a*/ 	.short	(.L_540 - .L_539)
.L_539:
        /*003c*/ 	.word	0x00000000
        /*0040*/ 	.short	0x0002
        /*0042*/ 	.short	0x0010
        /*0044*/ 	.byte	0x00, 0xf0, 0x21, 0x00


	//----- nvinfo : EIATTR_KPARAM_INFO
	.align		4
.L_540:
        /*0048*/ 	.byte	0x04, 0x17
        /*004a*/ 	.short	(.L_542 - .L_541)
.L_541:
        /*004c*/ 	.word	0x00000000
        /*0050*/ 	.short	0x0001
        /*0052*/ 	.short	0x0008
        /*0054*/ 	.byte	0x00, 0xf5, 0x21, 0x00


	//----- nvinfo : EIATTR_KPARAM_INFO
	.align		4
.L_542:
        /*0058*/ 	.byte	0x04, 0x17
        /*005a*/ 	.short	(.L_544 - .L_543)
.L_543:
        /*005c*/ 	.word	0x00000000
        /*0060*/ 	.short	0x0000
        /*0062*/ 	.short	0x0000
        /*0064*/ 	.byte	0x00, 0xf5, 0x21, 0x00


	//----- nvinfo : EIATTR_SPARSE_MMA_MASK
	.align		4
.L_544:
        /*0068*/ 	.byte	0x03, 0x50
        /*006a*/ 	.short	0x0000


	//----- nvinfo : EIATTR_MAXREG_COUNT
	.align		4
        /*006c*/ 	.byte	0x03, 0x1b
        /*006e*/ 	.short	0x00ff


	//----- nvinfo : EIATTR_NUM_BARRIERS
	.align		4
        /*0070*/ 	.byte	0x02, 0x4c
        /*0072*/ 	.byte	0x01
	.zero		1


	//----- nvinfo : EIATTR_MERCURY_ISA_VERSION
	.align		4
        /*0074*/ 	.byte	0x03, 0x5f
        /*0076*/ 	.short	0x0101


	//----- nvinfo : EIATTR_VRC_CTA_INIT_COUNT
	.align		4
        /*0078*/ 	.byte	0x02, 0x4a
	.zero		1
	.zero		1


	//----- nvinfo : EIATTR_EXIT_INSTR_OFFSETS
	.align		4
        /*007c*/ 	.byte	0x04, 0x1c
        /*007e*/ 	.short	(.L_546 - .L_545)


	//   ....[0]....
.L_545:
        /*0080*/ 	.word	0x00000040


	//   ....[1]....
        /*0084*/ 	.word	0x00002ee0


	//----- nvinfo : EIATTR_MAX_THREADS
	.align		4
.L_546:
        /*0088*/ 	.byte	0x04, 0x05
        /*008a*/ 	.short	(.L_548 - .L_547)
.L_547:
        /*008c*/ 	.word	0x00000080
        /*0090*/ 	.word	0x00000001
        /*0094*/ 	.word	0x00000001


	//----- nvinfo : EIATTR_CRS_STACK_SIZE
	.align		4
.L_548:
        /*0098*/ 	.byte	0x04, 0x1e
        /*009a*/ 	.short	(.L_550 - .L_549)
.L_549:
        /*009c*/ 	.word	0x00000000


	//----- nvinfo : EIATTR_CBANK_PARAM_SIZE
	.align		4
.L_550:
        /*00a0*/ 	.byte	0x03, 0x19
        /*00a2*/ 	.short	0x0021


	//----- nvinfo : EIATTR_PARAM_CBANK
	.align		4
        /*00a4*/ 	.byte	0x04, 0x0a
        /*00a6*/ 	.short	(.L_552 - .L_551)
	.align		4
.L_551:
        /*00a8*/ 	.word	index@(.nv.constant0._ZN3cub18CUB_300001_SM_10006detail10radix_sort30DeviceRadixSortHistogramKernelINS1_5radix10policy_hubIiNS0_8NullTypeEyE10Policy1000ELNS0_9SortOrderE0EiyNS1_21identity_decomposer_tEEEvPT2_PKT1_SB_iiT3_)
        /*00ac*/ 	.short	0x0380
        /*00ae*/ 	.short	0x0021


	//----- nvinfo : EIATTR_SW_WAR
	.align		4
.L_552:
        /*00b0*/ 	.byte	0x04, 0x36
        /*00b2*/ 	.short	(.L_554 - .L_553)
.L_553:
        /*00b4*/ 	.word	0x00000008
.L_554:


//--------------------- .nv.info._ZN3cub18CUB_300001_SM_10006detail10radix_sort31DeviceRadixSortSingleTileKernelINS1_5radix10policy_hubIiNS0_8NullTypeEyE10Policy1000ELNS0_9SortOrderE0EiS6_yNS1_21identity_decomposer_tEEEvPKT1_PSB_PKT2_PSF_T3_iiT4_ --------------------------
	.section	.nv.info._ZN3cub18CUB_300001_SM_10006detail10radix_sort31DeviceRadixSortSingleTileKernelINS1_5radix10policy_hubIiNS0_8NullTypeEyE10Policy1000ELNS0_9SortOrderE0EiS6_yNS1_21identity_decomposer_tEEEvPKT1_PSB_PKT2_PSF_T3_iiT4_,"",@"SHT_CUDA_INFO"
	.sectionflags	@""
	.align	4


	//----- nvinfo : EIATTR_CUDA_API_VERSION
	.align		4
        /*0000*/ 	.byte	0x04, 0x37
        /*0002*/ 	.short	(.L_556 - .L_555)
.L_555:
        /*0004*/ 	.word	0x00000082


	//----- nvinfo : EIATTR_KPARAM_INFO
	.align		4
.L_556:
        /*0008*/ 	.byte	0x04, 0x17
        /*000a*/ 	.short	(.L_558 - .L_557)
.L_557:
        /*000c*/ 	.word	0x00000000
        /*0010*/ 	.short	0x0007
        /*0012*/ 	.short	0x0030
        /*0014*/ 	.byte	0x00, 0xf0, 0x05, 0x00


	//----- nvinfo : EIATTR_KPARAM_INFO
	.align		4
.L_558:
        /*0018*/ 	.byte	0x04, 0x17
        /*001a*/ 	.short	(.L_560 - .L_559)
.L_559:
        /*001c*/ 	.word	0x00000000
        /*0020*/ 	.short	0x0006
        /*0022*/ 	.short	0x002c
        /*0024*/ 	.byte	0x00, 0xf0, 0x11, 0x00


	//----- nvinfo : EIATTR_KPARAM_INFO
	.align		4
.L_560:
        /*0028*/ 	.byte	0x04, 0x17
        /*002a*/ 	.short	(.L_562 - .L_561)
.L_561:
        /*002c*/ 	.word	0x00000000
        /*0030*/ 	.short	0x0005
        /*0032*/ 	.short	0x0028
        /*0034*/ 	.byte	0x00, 0xf0, 0x11, 0x00


	//----- nvinfo : EIATTR_KPARAM_INFO
	.align		4
.L_562:
        /*0038*/ 	.byte	0x04, 0x17
        /*003a*/ 	.short	(.L_564 - .L_563)
.L_563:
        /*003c*/ 	.word	0x00000000
        /*0040*/ 	.short	0x0004
        /*0042*/ 	.short	0x0020
        /*0044*/ 	.byte	0x00, 0xf0, 0x21, 0x00


	//----- nvinfo : EIATTR_KPARAM_INFO
	.align		4
.L_564:
        /*0048*/ 	.byte	0x04, 0x17
        /*004a*/ 	.short	(.L_566 - .L_565)
.L_565:
        /*004c*/ 	.word	0x00000000
        /*0050*/ 	.short	0x0003
        /*0052*/ 	.short	0x0018
        /*0054*/ 	.byte	0x00, 0xf5, 0x21, 0x00


	//----- nvinfo : EIATTR_KPARAM_INFO
	.align		4
.L_566:
        /*0058*/ 	.byte	0x04, 0x17
        /*005a*/ 	.short	(.L_568 - .L_567)
.L_567:
        /*005c*/ 	.word	0x00000000
        /*0060*/ 	.short	0x0002
        /*0062*/ 	.short	0x0010
        /*0064*/ 	.byte	0x00, 0xf5, 0x21, 0x00


	//----- nvinfo : EIATTR_KPARAM_INFO
	.align		4
.L_568:
        /*0068*/ 	.byte	0x04, 0x17
        /*006a*/ 	.short	(.L_570 - .L_569)
.L_569:
        /*006c*/ 	.word	0x00000000
        /*0070*/ 	.short	0x0001
        /*0072*/ 	.short	0x0008
        /*0074*/ 	.byte	0x00, 0xf5, 0x21, 0x00


	//----- nvinfo : EIATTR_KPARAM_INFO
	.align		4
.L_570:
        /*0078*/ 	.byte	0x04, 0x17
        /*007a*/ 	.short	(.L_572 - .L_571)
.L_571:
        /*007c*/ 	.word	0x00000000
        /*0080*/ 	.short	0x0000
        /*0082*/ 	.short	0x0000
        /*0084*/ 	.byte	0x00, 0xf5, 0x21, 0x00


	//----- nvinfo : EIATTR_SPARSE_MMA_MASK
	.align		4
.L_572:
        /*0088*/ 	.byte	0x03, 0x50
        /*008a*/ 	.short	0x0000


	//----- nvinfo : EIATTR_MAXREG_COUNT
	.align		4
        /*008c*/ 	.byte	0x03, 0x1b
        /*008e*/ 	.short	0x00ff


	//----- nvinfo : EIATTR_NUM_BARRIERS
	.align		4
        /*0090*/ 	.byte	0x02, 0x4c
        /*0092*/ 	.byte	0x01
	.zero		1


	//----- nvinfo : EIATTR_MERCURY_ISA_VERSION
	.align		4
        /*0094*/ 	.byte	0x03, 0x5f
        /*0096*/ 	.short	0x0101


	//----- nvinfo : EIATTR_COOP_GROUP_MASK_REGIDS
	.align		4
        /*0098*/ 	.byte	0x04, 0x29
        /*009a*/ 	.short	(.L_574 - .L_573)


	//   ....[0]....
.L_573:
        /*009c*/ 	.word	0xffffffff


	//   ....[1]....
        /*00a0*/ 	.word	0xffffffff


	//   ....[2]....
        /*00a4*/ 	.word	0xffffffff


	//   ....[3]....
        /*00a8*/ 	.word	0xffffffff


	//   ....[4]....
        /*00ac*/ 	.word	0xffffffff


	//----- nvinfo : EIATTR_COOP_GROUP_INSTR_OFFSETS
	.align		4
.L_574:
        /*00b0*/ 	.byte	0x04, 0x28
        /*00b2*/ 	.short	(.L_576 - .L_575)


	//   ....[0]....
.L_575:
        /*00b4*/ 	.word	0x000019f0


	//   ....[1]....
        /*00b8*/ 	.word	0x00001a10


	//   ....[2]....
        /*00bc*/ 	.word	0x00001a30


	//   ....[3]....
        /*00c0*/ 	.word	0x00001a50


	//   ....[4]....
        /*00c4*/ 	.word	0x00001a70


	//----- nvinfo : EIATTR_VRC_CTA_INIT_COUNT
	.align		4
.L_576:
        /*00c8*/ 	.byte	0x02, 0x4a
	.zero		1
	.zero		1


	//----- nvinfo : EIATTR_EXIT_INSTR_OFFSETS
	.align		4
        /*00cc*/ 	.byte	0x04, 0x1c
        /*00ce*/ 	.short	(.L_578 - .L_577)


	//   ....[0]....
.L_577:
        /*00d0*/ 	.word	0x000030e0


	//   ....[1]....
        /*00d4*/ 	.word	0x00003120


	//----- nvinfo : EIATTR_MAX_THREADS
	.align		4
.L_578:
        /*00d8*/ 	.byte	0x04, 0x05
        /*00da*/ 	.short	(.L_580 - .L_579)
.L_579:
        /*00dc*/ 	.word	0x00000100
        /*00e0*/ 	.word	0x00000001
        /*00e4*/ 	.word	0x00000001


	//----- nvinfo : EIATTR_CBANK_PARAM_SIZE
	.align		4
.L_580:
        /*00e8*/ 	.byte	0x03, 0x19
        /*00ea*/ 	.short	0x0031


	//----- nvinfo : EIATTR_PARAM_CBANK
	.align		4
        /*00ec*/ 	.byte	0x04, 0x0a
        /*00ee*/ 	.short	(.L_582 - .L_581)
	.align		4
.L_581:
        /*00f0*/ 	.word	index@(.nv.constant0._ZN3cub18CUB_300001_SM_10006detail10radix_sort31DeviceRadixSortSingleTileKernelINS1_5radix10policy_hubIiNS0_8NullTypeEyE10Policy1000ELNS0_9SortOrderE0EiS6_yNS1_21identity_decomposer_tEEEvPKT1_PSB_PKT2_PSF_T3_iiT4_)
        /*00f4*/ 	.short	0x0380
        /*00f6*/ 	.short	0x0031


	//----- nvinfo : EIATTR_SW_WAR
	.align		4
.L_582:
        /*00f8*/ 	.byte	0x04, 0x36
        /*00fa*/ 	.short	(.L_584 - .L_583)
.L_583:
        /*00fc*/ 	.word	0x00000008
.L_584:


//--------------------- .nv.info._ZN3cub18CUB_300001_SM_10006detail4scan16DeviceScanKernelINS2_10policy_hubIiiimN4cuda3std3__44plusIvEEE10Policy1000EPiSC_NS0_13ScanTileStateIiLb1EEES9_NS1_10InputValueIiSC_EEmiLb0EiEEvT0_T1_T2_iT3_T4_T5_ --------------------------
	.section	.nv.info._ZN3cub18CUB_300001_SM_10006detail4scan16DeviceScanKernelINS2_10policy_hubIiiimN4cuda3std3__44plusIvEEE10Policy1000EPiSC_NS0_13ScanTileStateIiLb1EEES9_NS1_10InputValueIiSC_EEmiLb0EiEEvT0_T1_T2_iT3_T4_T5_,"",@"SHT_CUDA_INFO"
	.sectionflags	@""
	.align	4


	//----- nvinfo : EIATTR_CUDA_API_VERSION
	.align		4
        /*0000*/ 	.byte	0x04, 0x37
        /*0002*/ 	.short	(.L_586 - .L_585)
.L_585:
        /*0004*/ 	.word	0x00000082


	//----- nvinfo : EIATTR_KPARAM_INFO
	.align		4
.L_586:
        /*0008*/ 	.byte	0x04, 0x17
        /*000a*/ 	.short	(.L_588 - .L_587)
.L_587:
        /*000c*/ 	.word	0x00000000
        /*0010*/ 	.short	0x0006
        /*0012*/ 	.short	0x0030
        /*0014*/ 	.byte	0x00, 0xf0, 0x21, 0x00


	//----- nvinfo : EIATTR_KPARAM_INFO
	.align		4
.L_588:
        /*0018*/ 	.byte	0x04, 0x17
        /*001a*/ 	.short	(.L_590 - .L_589)
.L_589:
        /*001c*/ 	.word	0x00000000
        /*0020*/ 	.short	0x0005
        /*0022*/ 	.short	0x0020
        /*0024*/ 	.byte	0x00, 0xf0, 0x41, 0x00


	//----- nvinfo : EIATTR_KPARAM_INFO
	.align		4
.L_590:
        /*0028*/ 	.byte	0x04, 0x17
        /*002a*/ 	.short	(.L_592 - .L_591)
.L_591:
        /*002c*/ 	.word	0x00000000
        /*0030*/ 	.short	0x0004
        /*0032*/ 	.short	0x001c
        /*0034*/ 	.byte	0x00, 0xf0, 0x05, 0x00


	//----- nvinfo : EIATTR_KPARAM_INFO
	.align		4
.L_592:
        /*0038*/ 	.byte	0x04, 0x17
        /*003a*/ 	.short	(.L_594 - .L_593)
.L_593:
        /*003c*/ 	.word	0x00000000
        /*0040*/ 	.short	0x0003
        /*0042*/ 	.short	0x0018
        /*0044*/ 	.byte	0x00, 0xf0, 0x11, 0x00


	//----- nvinfo : EIATTR_KPARAM_INFO
	.align		4
.L_594:
        /*0048*/ 	.byte	0x04, 0x17
        /*004a*/ 	.short	(.L_596 - .L_595)
.L_595:
        /*004c*/ 	.word	0x00000000
        /*0050*/ 	.short	0x0002
        /*0052*/ 	.short	0x0010
        /*0054*/ 	.byte	0x00, 0xf0, 0x21, 0x00


	//----- nvinfo : EIATTR_KPARAM_INFO
	.align		4
.L_596:
        /*0058*/ 	.byte	0x04, 0x17
        /*005a*/ 	.short	(.L_598 - .L_597)
.L_597:
        /*005c*/ 	.word	0x00000000
        /*0060*/ 	.short	0x0001
        /*0062*/ 	.short	0x0008
        /*0064*/ 	.byte	0x00, 0xf5, 0x21, 0x00


	//----- nvinfo : EIATTR_KPARAM_INFO
	.align		4
.L_598:
        /*0068*/ 	.byte	0x04, 0x17
        /*006a*/ 	.short	(.L_600 - .L_599)
.L_599:
        /*006c*/ 	.word	0x00000000
        /*0070*/ 	.short	0x0000
        /*0072*/ 	.short	0x0000
        /*0074*/ 	.byte	0x00, 0xf5, 0x21, 0x00


	//----- nvinfo : EIATTR_SPARSE_MMA_MASK
	.align		4
.L_600:
        /*0078*/ 	.byte	0x03, 0x50
        /*007a*/ 	.short	0x0000


	//----- nvinfo : EIATTR_MAXREG_COUNT
	.align		4
        /*007c*/ 	.byte	0x03, 0x1b
        /*007e*/ 	.short	0x0080


	//----- nvinfo : EIATTR_NUM_BARRIERS
	.align		4
        /*0080*/ 	.byte	0x02, 0x4c
        /*0082*/ 	.byte	0x01
	.zero		1


	//----- nvinfo : EIATTR_MERCURY_ISA_VERSION
	.align		4
        /*0084*/ 	.byte	0x03, 0x5f
        /*0086*/ 	.short	0x0101


	//----- nvinfo : EIATTR_COOP_GROUP_MASK_REGIDS
	.align		4
        /*0088*/ 	.byte	0x04, 0x29
        /*008a*/ 	.short	(.L_602 - .L_601)


	//   ....[0]....
.L_601:
        /*008c*/ 	.word	0xffffffff


	//   ....[1]....
        /*0090*/ 	.word	0xffffffff


	//   ....[2]....
        /*0094*/ 	.word	0xffffffff


	//   ....[3]....
        /*0098*/ 	.word	0xffffffff


	//   ....[4]....
        /*009c*/ 	.word	0xffffffff


	//   ....[5]....
        /*00a0*/ 	.word	0xffffffff


	//   ....[6]....
        /*00a4*/ 	.word	0xffffffff


	//   ....[7]....
        /*00a8*/ 	.word	0xffffffff


	//   ....[8]....
        /*00ac*/ 	.word	0xffffffff


	//   ....[9]....
        /*00b0*/ 	.word	0xffffffff


	//   ....[10]....
        /*00b4*/ 	.word	0xffffffff


	//   ....[11]....
        /*00b8*/ 	.word	0xffffffff


	//   ....[12]....
        /*00bc*/ 	.word	0xffffffff


	//   ....[13]....
        /*00c0*/ 	.word	0xffffffff


	//   ....[14]....
        /*00c4*/ 	.word	0xffffffff


	//   ....[15]....
        /*00c8*/ 	.word	0xffffffff


	//   ....[16]....
        /*00cc*/ 	.word	0xffffffff


	//   ....[17]....
        /*00d0*/ 	.word	0xffffffff


	//   ....[18]....
        /*00d4*/ 	.word	0xffffffff


	//   ....[19]....
        /*00d8*/ 	.word	0xffffffff


	//   ....[20]....
        /*00dc*/ 	.word	0xffffffff


	//   ....[21]....
        /*00e0*/ 	.word	0xffffffff


	//   ....[22]....
        /*00e4*/ 	.word	0xffffffff


	//   ....[23]....
        /*00e8*/ 	.word	0xffffffff


	//   ....[24]....
        /*00ec*/ 	.word	0xffffffff


	//   ....[25]....
        /*00f0*/ 	.word	0xffffffff


	//   ....[26]....
        /*00f4*/ 	.word	0xffffffff


	//   ....[27]....
        /*00f8*/ 	.word	0xffffffff


	//   ....[28]....
        /*00fc*/ 	.word	0xffffffff


	//   ....[29]....
        /*0100*/ 	.word	0xffffffff


	//   ....[30]....
        /*0104*/ 	.word	0xffffffff


	//   ....[31]....
        /*0108*/ 	.word	0xffffffff


	//   ....[32]....
        /*010c*/ 	.word	0xffffffff


	//   ....[33]....
        /*0110*/ 	.word	0xffffffff


	//   ....[34]....
        /*0114*/ 	.word	0xffffffff


	//   ....[35]....
        /*0118*/ 	.word	0xffffffff


	//   ....[36]....
        /*011c*/ 	.word	0xffffffff


	//   ....[37]....
        /*0120*/ 	.word	0xffffffff


	//   ....[38]....
        /*0124*/ 	.word	0xffffffff


	//   ....[39]....
        /*0128*/ 	.word	0xffffffff


	//   ....[40]....
        /*012c*/ 	.word	0xffffffff


	//   ....[41]....
        /*0130*/ 	.word	0xffffffff


	//   ....[42]....
        /*0134*/ 	.word	0xffffffff


	//   ....[43]....
        /*0138*/ 	.word	0xffffffff


	//   ....[44]....
        /*013c*/ 	.word	0xffffffff


	//   ....[45]....
        /*0140*/ 	.word	0xffffffff


	//   ....[46]....
        /*0144*/ 	.word	0xffffffff


	//   ....[47]....
        /*0148*/ 	.word	0xffffffff


	//   ....[48]....
        /*014c*/ 	.word	0xffffffff


	//   ....[49]....
        /*0150*/ 	.word	0xffffffff


	//   ....[50]....
        /*0154*/ 	.word	0xffffffff


	//   ....[51]....
        /*0158*/ 	.word	0xffffffff


	//   ....[52]....
        /*015c*/ 	.word	0xffffffff


	//   ....[53]....
        /*0160*/ 	.word	0xffffffff


	//   ....[54]....
        /*0164*/ 	.word	0xffffffff


	//   ....[55]....
        /*0168*/ 	.word	0xffffffff


	//   ....[56]....
        /*016c*/ 	.word	0xffffffff


	//   ....[57]....
        /*0170*/ 	.word	0xffffffff


	//   ....[58]....
        /*0174*/ 	.word	0xffffffff


	//   ....[59]....
        /*0178*/ 	.word	0xffffffff


	//   ....[60]....
        /*017c*/ 	.word	0x0500000a


	//   ....[61]....
        /*0180*/ 	.word	0x0500000a


	//   ....[62]....
        /*0184*/ 	.word	0x0500000a


	//   ....[63]....
        /*0188*/ 	.word	0x0500000a


	//   ....[64]....
        /*018c*/ 	.word	0x0500000a


	//   ....[65]....
        /*0190*/ 	.word	0x0500000a


	//   ....[66]....
        /*0194*/ 	.word	0x0500000a


	//   ....[67]....
        /*0198*/ 	.word	0x0500000a


	//   ....[68]....
        /*019c*/ 	.word	0x0500000a


	//   ....[69]....
        /*01a0*/ 	.word	0x0500000a


	//   ....[70]....
        /*01a4*/ 	.word	0x0500000a


	//   ....[71]....
        /*01a8*/ 	.word	0x0500000a


	//   ....[72]....
        /*01ac*/ 	.word	0x0500000a


	//   ....[73]....
        /*01b0*/ 	.word	0x0500000a


	//   ....[74]....
        /*01b4*/ 	.word	0x0500000a


	//   ....[75]....
        /*01b8*/ 	.word	0x0500000a


	//   ....[76]....
        /*01bc*/ 	.word	0x0500000a


	//   ....[77]....
        /*01c0*/ 	.word	0x0500000a


	//   ....[78]....
        /*01c4*/ 	.word	0x0500000a


	//   ....[79]....
        /*01c8*/ 	.word	0x0500000a


	//   ....[80]....
        /*01cc*/ 	.word	0x0500000a


	//   ....[81]....
        /*01d0*/ 	.word	0x0500000a


	//   ....[82]....
        /*01d4*/ 	.word	0x0500000a


	//   ....[83]....
        /*01d8*/ 	.word	0x0500000a


	//   ....[84]....
        /*01dc*/ 	.word	0x0500000a


	//   ....[85]....
        /*01e0*/ 	.word	0x0500000a


	//   ....[86]....
        /*01e4*/ 	.word	0x0500000a


	//   ....[87]....
        /*01e8*/ 	.word	0x0500000a


	//   ....[88]....
        /*01ec*/ 	.word	0x0500000a


	//   ....[89]....
        /*01f0*/ 	.word	0x0500000a


	//   ....[90]....
        /*01f4*/ 	.word	0x0500000a


	//   ....[91]....
        /*01f8*/ 	.word	0x0500000a


	//   ....[92]....
        /*01fc*/ 	.word	0x0500000a


	//   ....[93]....
        /*0200*/ 	.word	0x0500000a


	//   ....[94]....
        /*0204*/ 	.word	0x0500000a


	//   ....[95]....
        /*0208*/ 	.word	0x0500000a


	//----- nvinfo : EIATTR_COOP_GROUP_INSTR_OFFSETS
	.align		4
.L_602:
        /*020c*/ 	.byte	0x04, 0x28
        /*020e*/ 	.short	(.L_604 - .L_603)


	//   ....[0]....
.L_603:
        /*0210*/ 	.word	0x000004d0


	//   ....[1]....
        /*0214*/ 	.word	0x000006f0


	//   ....[2]....
        /*0218*/ 	.word	0x00000710


	//   ....[3]....
        /*021c*/ 	.word	0x00000730


	//   ....[4]....
        /*0220*/ 	.word	0x00000750


	//   ....[5]....
        /*0224*/ 	.word	0x00000770


	//   ....[6]....
        /*0228*/ 	.word	0x00000b80


	//   ....[7]....
        /*022c*/ 	.word	0x00000ba0


	//   ....[8]....
        /*0230*/ 	.word	0x00000bc0


	//   ....[9]....
        /*0234*/ 	.word	0x00000be0


	//   ....[10]....
        /*0238*/ 	.word	0x00000c00


	//   ....[11]....
        /*023c*/ 	.word	0x00001000


	//   ....[12]....
        /*0240*/ 	.word	0x00001090


	//   ....[13]....
        /*0244*/ 	.word	0x000010f0


	//   ....[14]....
        /*0248*/ 	.word	0x00001160


	//   ....[15]....
        /*024c*/ 	.word	0x000011c0


	//   ....[16]....
        /*0250*/ 	.word	0x00001210


	//   ....[17]....
        /*0254*/ 	.word	0x00001270


	//   ....[18]....
        /*0258*/ 	.word	0x000012c0


	//   ....[19]....
        /*025c*/ 	.word	0x000012e0


	//   ....[20]....
        /*0260*/ 	.word	0x000013a0


	//   ....[21]....
        /*0264*/ 	.word	0x00001430


	//   ....[22]....
        /*0268*/ 	.word	0x00001480


	//   ....[23]....
        /*026c*/ 	.word	0x000014e0


	//   ....[24]....
        /*0270*/ 	.word	0x00001540


	//   ....[25]....
        /*0274*/ 	.word	0x00001580


	//   ....[26]....
        /*0278*/ 	.word	0x000015c0


	//   ....[27]....
        /*027c*/ 	.word	0x00001600


	//   ....[28]....
        /*0280*/ 	.word	0x00001610


	//   ....[29]....
        /*0284*/ 	.word	0x00001a50


	//   ....[30]....
        /*0288*/ 	.word	0x00002430


	//   ....[31]....
        /*028c*/ 	.word	0x00002650


	//   ....[32]....
        /*0290*/ 	.word	0x00002670


	//   ....[33]....
        /*0294*/ 	.word	0x00002690


	//   ....[34]....
        /*0298*/ 	.word	0x000026b0


	//   ....[35]....
        /*029c*/ 	.word	0x000026d0


	//   ....[36]....
        /*02a0*/ 	.word	0x00002a60


	//   ....[37]....
        /*02a4*/ 	.word	0x00002a80


	//   ....[38]....
        /*02a8*/ 	.word	0x00002aa0


	//   ....[39]....
        /*02ac*/ 	.word	0x00002ac0


	//   ....[40]....
        /*02b0*/ 	.word	0x00002ae0


	//   ....[41]....
        /*02b4*/ 	.word	0x00002ee0


	//   ....[42]....
        /*02b8*/ 	.word	0x00002f70


	//   ....[43]....
        /*02bc*/ 	.word	0x00002fd0


	//   ....[44]....
        /*02c0*/ 	.word	0x00003030


	//   ....[45]....
        /*02c4*/ 	.word	0x00003090


	//   ....[46]....
        /*02c8*/ 	.word	0x000030f0


	//   ....[47]....
        /*02cc*/ 	.word	0x00003140


	//   ....[48]....
        /*02d0*/ 	.word	0x000031b0


	//   ....[49]....
        /*02d4*/ 	.word	0x000031c0


	//   ....[50]....
        /*02d8*/ 	.word	0x000032a0


	//   ....[51]....
        /*02dc*/ 	.word	0x00003330


	//   ....[52]....
        /*02e0*/ 	.word	0x00003380


	//   ....[53]....
        /*02e4*/ 	.word	0x000033f0


	//   ....[54]....
        /*02e8*/ 	.word	0x00003450


	//   ....[55]....
        /*02ec*/ 	.word	0x000034a0


	//   ....[56]....
        /*02f0*/ 	.word	0x000034e0


	//   ....[57]....
        /*02f4*/ 	.word	0x00003540


	//   ....[58]....
        /*02f8*/ 	.word	0x00003550


	//   ....[59]....
        /*02fc*/ 	.word	0x000039d0


	//   ....[60]....
        /*0300*/ 	.word	0x00003f80


	//   ....[61]....
        /*0304*/ 	.word	0x00004000


	//   ....[62]....
        /*0308*/ 	.word	0x00004090


	//   ....[63]....
        /*030c*/ 	.word	0x00004170


	//   ....[64]....
        /*0310*/ 	.word	0x000041f0


	//   ....[65]....
        /*0314*/ 	.word	0x00004280


	//   ....[66]....
        /*0318*/ 	.word	0x00004300


	//   ....[67]....
        /*031c*/ 	.word	0x00004380


	//   ....[68]....
        /*0320*/ 	.word	0x000043b0


	//   ....[69]....
        /*0324*/ 	.word	0x00004480


	//   ....[70]....
        /*0328*/ 	.word	0x00004500


	//   ....[71]....
        /*032c*/ 	.word	0x00004580


	//   ....[72]....
        /*0330*/ 	.word	0x00004630


	//   ....[73]....
        /*0334*/ 	.word	0x000046c0


	//   ....[74]....
        /*0338*/ 	.word	0x00004740


	//   ....[75]....
        /*033c*/ 	.word	0x000047b0


	//   ....[76]....
        /*0340*/ 	.word	0x00004830


	//   ....[77]....
        /*0344*/ 	.word	0x00004890


	//   ....[78]....
        /*0348*/ 	.word	0x00004900


	//   ....[79]....
        /*034c*/ 	.word	0x00004980


	//   ....[80]....
        /*0350*/ 	.word	0x00004a20


	//   ....[81]....
        /*0354*/ 	.word	0x00004ae0


	//   ....[82]....
        /*0358*/ 	.word	0x00004b80


	//   ....[83]....
        /*035c*/ 	.word	0x00004c10


	//   ....[84]....
        /*0360*/ 	.word	0x00004ca0


	//   ....[85]....
        /*0364*/ 	.word	0x00004d10


	//   ....[86]....
        /*0368*/ 	.word	0x00004d40


	//   ....[87]....
        /*036c*/ 	.word	0x00004e10


	//   ....[88]....
        /*0370*/ 	.word	0x00004e90


	//   ....[89]....
        /*0374*/ 	.word	0x00004f10


	//   ....[90]....
        /*0378*/ 	.word	0x00004fd0


	//   ....[91]....
        /*037c*/ 	.word	0x00005070


	//   ....[92]....
        /*0380*/ 	.word	0x00005100


	//   ....[93]....
        /*0384*/ 	.word	0x00005190


	//   ....[94]....
        /*0388*/ 	.word	0x00005220


	//   ....[95]....
        /*038c*/ 	.word	0x00005280


	//----- nvinfo : EIATTR_VRC_CTA_INIT_COUNT
	.align		4
.L_604:
        /*0390*/ 	.byte	0x02, 0x4a
	.zero		1
	.zero		1


	//----- nvinfo : EIATTR_EXIT_INSTR_OFFSETS
	.align		4
        /*0394*/ 	.byte	0x04, 0x1c
        /*0396*/ 	.short	(.L_606 - .L_605)


	//   ....[0]....
.L_605:
        /*0398*/ 	.word	0x00001ce0


	//   ....[1]....
        /*039c*/ 	.word	0x00001d10


	//   ....[2]....
        /*03a0*/ 	.word	0x00003f10


	//   ....[3]....
        /*03a4*/ 	.word	0x00003f30


	//----- nvinfo : EIATTR_MAX_THREADS
	.align		4
.L_606:
        /*03a8*/ 	.byte	0x04, 0x05
        /*03aa*/ 	.short	(.L_608 - .L_607)
.L_607:
        /*03ac*/ 	.word	0x000001a0
        /*03b0*/ 	.word	0x00000001
        /*03b4*/ 	.word	0x00000001


	//----- nvinfo : EIATTR_CRS_STACK_SIZE
	.align		4
.L_608:
        /*03b8*/ 	.byte	0x04, 0x1e
        /*03ba*/ 	.short	(.L_610 - .L_609)
.L_609:
        /*03bc*/ 	.word	0x00000000


	//----- nvinfo : EIATTR_CBANK_PARAM_SIZE
	.align		4
.L_610:
        /*03c0*/ 	.byte	0x03, 0x19
        /*03c2*/ 	.short	0x0038


	//----- nvinfo : EIATTR_PARAM_CBANK
	.align		4
        /*03c4*/ 	.byte	0x04, 0x0a
        /*03c6*/ 	.short	(.L_612 - .L_611)
	.align		4
.L_611:
        /*03c8*/ 	.word	index@(.nv.constant0._ZN3cub18CUB_300001_SM_10006detail4scan16DeviceScanKernelINS2_10policy_hubIiiimN4cuda3std3__44plusIvEEE10Policy1000EPiSC_NS0_13ScanTileStateIiLb1EEES9_NS1_10InputValueIiSC_EEmiLb0EiEEvT0_T1_T2_iT3_T4_T5_)
        /*03cc*/ 	.short	0x0380
        /*03ce*/ 	.short	0x0038


	//----- nvinfo : EIATTR_SW_WAR
	.align		4
.L_612:
        /*03d0*/ 	.byte	0x04, 0x36
        /*03d2*/ 	.short	(.L_614 - .L_613)
.L_613:
        /*03d4*/ 	.word	0x00000008
.L_614:


//--------------------- .nv.info._ZN3cub18CUB_300001_SM_10006detail4scan16DeviceScanKernelINS2_10policy_hubIiiijN4cuda3std3__44plusIvEEE10Policy1000EPiSC_NS0_13ScanTileStateIiLb1EEES9_NS1_10InputValueIiSC_EEjiLb0EiEEvT0_T1_T2_iT3_T4_T5_ --------------------------
	.section	.nv.info._ZN3cub18CUB_300001_SM_10006detail4scan16DeviceScanKernelINS2_10policy_hubIiiijN4cuda3std3__44plusIvEEE10Policy1000EPiSC_NS0_13ScanTileStateIiLb1EEES9_NS1_10InputValueIiSC_EEjiLb0EiEEvT0_T1_T2_iT3_T4_T5_,"",@"SHT_CUDA_INFO"
	.sectionflags	@""
	.align	4


	//----- nvinfo : EIATTR_CUDA_API_VERSION
	.align		4
        /*0000*/ 	.byte	0x04, 0x37
        /*0002*/ 	.short	(.L_616 - .L_615)
.L_615:
        /*0004*/ 	.word	0x00000082


	//----- nvinfo : EIATTR_KPARAM_INFO
	.align		4
.L_616:
        /*0008*/ 	.byte	0x04, 0x17
        /*000a*/ 	.short	(.L_618 - .L_617)
.L_617:
        /*000c*/ 	.word	0x00000000
        /*0010*/ 	.short	0x0006
        /*0012*/ 	.short	0x0030
        /*0014*/ 	.byte	0x00, 0xf0, 0x11, 0x00


	//----- nvinfo : EIATTR_KPARAM_INFO
	.align		4
.L_618:
        /*0018*/ 	.byte	0x04, 0x17
        /*001a*/ 	.short	(.L_620 - .L_619)
.L_619:
        /*001c*/ 	.word	0x00000000
        /*0020*/ 	.short	0x0005
        /*0022*/ 	.short	0x0020
        /*0024*/ 	.byte	0x00, 0xf0, 0x41, 0x00


	//----- nvinfo : EIATTR_KPARAM_INFO
	.align		4
.L_620:
        /*0028*/ 	.byte	0x04, 0x17
        /*002a*/ 	.short	(.L_622 - .L_621)
.L_621:
        /*002c*/ 	.word	0x00000000
        /*0030*/ 	.short	0x0004
        /*0032*/ 	.short	0x001c
        /*0034*/ 	.byte	0x00, 0xf0, 0x05, 0x00


	//----- nvinfo : EIATTR_KPARAM_INFO
	.align		4
.L_622:
        /*0038*/ 	.byte	0x04, 0x17
        /*003a*/ 	.short	(.L_624 - .L_623)
.L_623:
        /*003c*/ 	.word	0x00000000
        /*0040*/ 	.short	0x0003
        /*0042*/ 	.short	0x0018
        /*0044*/ 	.byte	0x00, 0xf0, 0x11, 0x00


	//----- nvinfo : EIATTR_KPARAM_INFO
	.align		4
.L_624:
        /*0048*/ 	.byte	0x04, 0x17
        /*004a*/ 	.short	(.L_626 - .L_625)
.L_625:
        /*004c*/ 	.word	0x00000000
        /*0050*/ 	.short	0x0002
        /*0052*/ 	.short	0x0010
        /*0054*/ 	.byte	0x00, 0xf0, 0x21, 0x00


	//----- nvinfo : EIATTR_KPARAM_INFO
	.align		4
.L_626:
        /*0058*/ 	.byte	0x04, 0x17
        /*005a*/ 	.short	(.L_628 - .L_627)
.L_627:
        /*005c*/ 	.word	0x00000000
        /*0060*/ 	.short	0x0001
        /*0062*/ 	.short	0x0008
        /*0064*/ 	.byte	0x00, 0xf5, 0x21, 0x00


	//----- nvinfo : EIATTR_KPARAM_INFO
	.align		4
.L_628:
        /*0068*/ 	.byte	0x04, 0x17
        /*006a*/ 	.short	(.L_630 - .L_629)
.L_629:
        /*006c*/ 	.word	0x00000000
        /*0070*/ 	.short	0x0000
        /*0072*/ 	.short	0x0000
        /*0074*/ 	.byte	0x00, 0xf5, 0x21, 0x00


	//----- nvinfo : EIATTR_SPARSE_MMA_MASK
	.align		4
.L_630:
        /*0078*/ 	.byte	0x03, 0x50
        /*007a*/ 	.short	0x0000


	//----- nvinfo : EIATTR_MAXREG_COUNT
	.align		4
        /*007c*/ 	.byte	0x03, 0x1b
        /*007e*/ 	.short	0x00a8


	//----- nvinfo : EIATTR_NUM_BARRIERS
	.align		4
        /*0080*/ 	.byte	0x02, 0x4c
        /*0082*/ 	.byte	0x01
	.zero		1


	//----- nvinfo : EIATTR_MERCURY_ISA_VERSION
	.align		4
        /*0084*/ 	.byte	0x03, 0x5f
        /*0086*/ 	.short	0x0101


	//----- nvinfo : EIATTR_UNUSED_LOAD_BYTE_OFFSET
	.align		4
        /*0088*/ 	.byte	0x04, 0x44
        /*008a*/ 	.short	(.L_632 - .L_631)


	//   ....[0]....
.L_631:
        /*008c*/ 	.word	0x000029f0
        /*0090*/ 	.word	0x00000fff


	//----- nvinfo : EIATTR_COOP_GROUP_MASK_REGIDS
	.align		4
.L_632:
        /*0094*/ 	.byte	0x04, 0x29
        /*0096*/ 	.short	(.L_634 - .L_633)


	//   ....[0]....
.L_633:
        /*0098*/ 	.word	0xffffffff


	//   ....[1]....
        /*009c*/ 	.word	0xffffffff


	//   ....[2]....
        /*00a0*/ 	.word	0xffffffff


	//   ....[3]....
        /*00a4*/ 	.word	0xffffffff


	//   ....[4]....
        /*00a8*/ 	.word	0xffffffff


	//   ....[5]....
        /*00ac*/ 	.word	0xffffffff


	//   ....[6]....
        /*00b0*/ 	.word	0xffffffff


	//   ....[7]....
        /*00b4*/ 	.word	0xffffffff


	//   ....[8]....
        /*00b8*/ 	.word	0xffffffff


	//   ....[9]....
        /*00bc*/ 	.word	0xffffffff


	//   ....[10]....
        /*00c0*/ 	.word	0xffffffff


	//   ....[11]....
        /*00c4*/ 	.word	0xffffffff


	//   ....[12]....
        /*00c8*/ 	.word	0xffffffff


	//   ....[13]....
        /*00cc*/ 	.word	0xffffffff


	//   ....[14]....
        /*00d0*/ 	.word	0xffffffff


	//   ....[15]....
        /*00d4*/ 	.word	0xffffffff


	//   ....[16]....
        /*00d8*/ 	.word	0xffffffff


	//   ....[17]....
        /*00dc*/ 	.word	0xffffffff


	//   ....[18]....
        /*00e0*/ 	.word	0xffffffff


	//   ....[19]....
        /*00e4*/ 	.word	0xffffffff


	//   ....[20]....
        /*00e8*/ 	.word	0xffffffff


	//   ....[21]....
        /*00ec*/ 	.word	0xffffffff


	//   ....[22]....
        /*00f0*/ 	.word	0xffffffff


	//   ....[23]....
        /*00f4*/ 	.word	0xffffffff


	//   ....[24]....
        /*00f8*/ 	.word	0xffffffff


	//   ....[25]....
        /*00fc*/ 	.word	0xffffffff


	//   ....[26]....
        /*0100*/ 	.word	0xffffffff


	//   ....[27]....
        /*0104*/ 	.word	0xffffffff


	//   ....[28]....
        /*0108*/ 	.word	0xffffffff


	//   ....[29]....
        /*010c*/ 	.word	0xffffffff


	//   ....[30]....
        /*0110*/ 	.word	0xffffffff


	//   ....[31]....
        /*0114*/ 	.word	0xffffffff


	//   ....[32]....
        /*0118*/ 	.word	0xffffffff


	//   ....[33]....
        /*011c*/ 	.word	0xffffffff


	//   ....[34]....
        /*0120*/ 	.word	0xffffffff


	//   ....[35]....
        /*0124*/ 	.word	0xffffffff


	//   ....[36]....
        /*0128*/ 	.word	0xffffffff


	//   ....[37]....
        /*012c*/ 	.word	0xffffffff


	//   ....[38]....
        /*0130*/ 	.word	0xffffffff


	//   ....[39]....
        /*0134*/ 	.word	0xffffffff


	//   ....[40]....
        /*0138*/ 	.word	0xffffffff


	//   ....[41]....
        /*013c*/ 	.word	0xffffffff


	//   ....[42]....
        /*0140*/ 	.word	0xffffffff


	//   ....[43]....
        /*0144*/ 	.word	0xffffffff


	//   ....[44]....
        /*0148*/ 	.word	0xffffffff


	//   ....[45]....
        /*014c*/ 	.word	0xffffffff


	//   ....[46]....
        /*0150*/ 	.word	0xffffffff


	//   ....[47]....
        /*0154*/ 	.word	0xffffffff


	//   ....[48]....
        /*0158*/ 	.word	0xffffffff


	//   ....[49]....
        /*015c*/ 	.word	0xffffffff


	//   ....[50]....
        /*0160*/ 	.word	0xffffffff


	//   ....[51]....
        /*0164*/ 	.word	0xffffffff


	//   ....[52]....
        /*0168*/ 	.word	0xffffffff


	//   ....[53]....
        /*016c*/ 	.word	0xffffffff


	//   ....[54]....
        /*0170*/ 	.word	0xffffffff


	//   ....[55]....
        /*0174*/ 	.word	0xffffffff


	//   ....[56]....
        /*0178*/ 	.word	0xffffffff


	//   ....[57]....
        /*017c*/ 	.word	0xffffffff


	//   ....[58]....
        /*0180*/ 	.word	0xffffffff


	//   ....[59]....
        /*0184*/ 	.word	0xffffffff


	//   ....[60]....
        /*0188*/ 	.word	0x05000013


	//   ....[61]....
        /*018c*/ 	.word	0x05000013


	//   ....[62]....
        /*0190*/ 	.word	0x05000013


	//   ....[63]....
        /*0194*/ 	.word	0x05000013


	//   ....[64]....
        /*0198*/ 	.word	0x05000013


	//   ....[65]....
        /*019c*/ 	.word	0x05000013


	//   ....[66]....
        /*01a0*/ 	.word	0x05000013


	//   ....[67]....
        /*01a4*/ 	.word	0x05000013


	//   ....[68]....
        /*01a8*/ 	.word	0x05000013


	//   ....[69]....
        /*01ac*/ 	.word	0x05000013


	//   ....[70]....
        /*01b0*/ 	.word	0x05000013


	//   ....[71]....
        /*01b4*/ 	.word	0x05000013


	//   ....[72]....
        /*01b8*/ 	.word	0x05000013


	//   ....[73]....
        /*01bc*/ 	.word	0x05000013


	//   ....[74]....
        /*01c0*/ 	.word	0x05000013


	//   ....[75]....
        /*01c4*/ 	.word	0x05000013


	//   ....[76]....
        /*01c8*/ 	.word	0x05000013


	//   ....[77]....
        /*01cc*/ 	.word	0x05000013


	//   ....[78]....
        /*01d0*/ 	.word	0x05000013


	//   ....[79]....
        /*01d4*/ 	.word	0x05000013


	//   ....[80]....
        /*01d8*/ 	.word	0x05000013


	//   ....[81]....
        /*01dc*/ 	.word	0x05000013


	//   ....[82]....
        /*01e0*/ 	.word	0x05000013


	//   ....[83]....
        /*01e4*/ 	.word	0x05000013


	//   ....[84]....
        /*01e8*/ 	.word	0x05000013


	//   ....[85]....
        /*01ec*/ 	.word	0x05000013


	//   ....[86]....
        /*01f0*/ 	.word	0x05000013


	//   ....[87]....
        /*01f4*/ 	.word	0x05000013


	//   ....[88]....
        /*01f8*/ 	.word	0x05000013


	//   ....[89]....
        /*01fc*/ 	.word	0x05000013


	//   ....[90]....
        /*0200*/ 	.word	0x05000013


	//   ....[91]....
        /*0204*/ 	.word	0x05000013


	//   ....[92]....
        /*0208*/ 	.word	0x05000013


	//   ....[93]....
        /*020c*/ 	.word	0x05000013


	//   ....[94]....
        /*0210*/ 	.word	0x05000013


	//   ....[95]....
        /*0214*/ 	.word	0x05000013


	//----- nvinfo : EIATTR_COOP_GROUP_INSTR_OFFSETS
	.align		4
.L_634:
        /*0218*/ 	.byte	0x04, 0x28
        /*021a*/ 	.short	(.L_636 - .L_635)


	//   ....[0]....
.L_635:
        /*021c*/ 	.word	0x00000510


	//   ....[1]....
        /*0220*/ 	.word	0x000006d0


	//   ....[2]....
        /*0224*/ 	.word	0x000006f0


	//   ....[3]....
        /*0228*/ 	.word	0x00000710


	//   ....[4]....
        /*022c*/ 	.word	0x00000730


	//   ....[5]....
        /*0230*/ 	.word	0x00000750


	//   ....[6]....
        /*0234*/ 	.word	0x00000b40


	//   ....[7]....
        /*0238*/ 	.word	0x00000b60


	//   ....[8]....
        /*023c*/ 	.word	0x00000b80


	//   ....[9]....
        /*0240*/ 	.word	0x00000ba0


	//   ....[10]....
        /*0244*/ 	.word	0x00000bc0


	//   ....[11]....
        /*0248*/ 	.word	0x00000f70


	//   ....[12]....
        /*024c*/ 	.word	0x00001140


	//   ....[13]....
        /*0250*/ 	.word	0x000011a0


	//   ....[14]....
        /*0254*/ 	.word	0x00001250


	//   ....[15]....
        /*0258*/ 	.word	0x000012a0


	//   ....[16]....
        /*025c*/ 	.word	0x000012f0


	//   ....[17]....
        /*0260*/ 	.word	0x00001340


	//   ....[18]....
        /*0264*/ 	.word	0x00001380


	//   ....[19]....
        /*0268*/ 	.word	0x00001390


	//   ....[20]....
        /*026c*/ 	.word	0x00001470


	//   ....[21]....
        /*0270*/ 	.word	0x00001640


	//   ....[22]....
        /*0274*/ 	.word	0x00001690


	//   ....[23]....
        /*0278*/ 	.word	0x000016f0


	//   ....[24]....
        /*027c*/ 	.word	0x00001750


	//   ....[25]....
        /*0280*/ 	.word	0x00001790


	//   ....[26]....
        /*0284*/ 	.word	0x000017d0


	//   ....[27]....
        /*0288*/ 	.word	0x00001810


	//   ....[28]....
        /*028c*/ 	.word	0x00001820


	//   ....[29]....
        /*0290*/ 	.word	0x00001c30


	//   ....[30]....
        /*0294*/ 	.word	0x00002710


	//   ....[31]....
        /*0298*/ 	.word	0x000028d0


	//   ....[32]....
        /*029c*/ 	.word	0x000028f0


	//   ....[33]....
        /*02a0*/ 	.word	0x00002910


	//   ....[34]....
        /*02a4*/ 	.word	0x00002930


	//   ....[35]....
        /*02a8*/ 	.word	0x00002950


	//   ....[36]....
        /*02ac*/ 	.word	0x00002ce0


	//   ....[37]....
        /*02b0*/ 	.word	0x00002d00


	//   ....[38]....
        /*02b4*/ 	.word	0x00002d20


	//   ....[39]....
        /*02b8*/ 	.word	0x00002d40


	//   ....[40]....
        /*02bc*/ 	.word	0x00002d60


	//   ....[41]....
        /*02c0*/ 	.word	0x00003120


	//   ....[42]....
        /*02c4*/ 	.word	0x000032f0


	//   ....[43]....
        /*02c8*/ 	.word	0x00003350


	//   ....[44]....
        /*02cc*/ 	.word	0x000033c0


	//   ....[45]....
        /*02d0*/ 	.word	0x00003430


	//   ....[46]....
        /*02d4*/ 	.word	0x00003480


	//   ....[47]....
        /*02d8*/ 	.word	0x000034d0


	//   ....[48]....
        /*02dc*/ 	.word	0x00003530


	//   ....[49]....
        /*02e0*/ 	.word	0x00003540


	//   ....[50]....
        /*02e4*/ 	.word	0x00003620


	//   ....[51]....
        /*02e8*/ 	.word	0x000037f0


	//   ....[52]....
        /*02ec*/ 	.word	0x00003840


	//   ....[53]....
        /*02f0*/ 	.word	0x000038b0


	//   ....[54]....
        /*02f4*/ 	.word	0x00003910


	//   ....[55]....
        /*02f8*/ 	.word	0x00003960


	//   ....[56]....
        /*02fc*/ 	.word	0x000039c0


	//   ....[57]....
        /*0300*/ 	.word	0x00003a00


	//   ....[58]....
        /*0304*/ 	.word	0x00003a10


	//   ....[59]....
        /*0308*/ 	.word	0x00003e90


	//   ....[60]....
        /*030c*/ 	.word	0x000044a0


	//   ....[61]....
        /*0310*/ 	.word	0x00004520


	//   ....[62]....
        /*0314*/ 	.word	0x000045b0


	//   ....[63]....
        /*0318*/ 	.word	0x000046b0


	//   ....[64]....
        /*031c*/ 	.word	0x00004750


	//   ....[65]....
        /*0320*/ 	.word	0x000047e0


	//   ....[66]....
        /*0324*/ 	.word	0x00004860


	//   ....[67]....
        /*0328*/ 	.word	0x000048e0


	//   ....[68]....
        /*032c*/ 	.word	0x00004910


	//   ....[69]....
        /*0330*/ 	.word	0x000049b0


	//   ....[70]....
        /*0334*/ 	.word	0x00004a30


	//   ....[71]....
        /*0338*/ 	.word	0x00004ab0


	//   ....[72]....
        /*033c*/ 	.word	0x00004b70


	//   ....[73]....
        /*0340*/ 	.word	0x00004c00


	//   ....[74]....
        /*0344*/ 	.word	0x00004c80


	//   ....[75]....
        /*0348*/ 	.word	0x00004d00


	//   ....[76]....
        /*034c*/ 	.word	0x00004d80


	//   ....[77]....
        /*0350*/ 	.word	0x00004db0


	//   ....[78]....
        /*0354*/ 	.word	0x00004e50


	//   ....[79]....
        /*0358*/ 	.word	0x00004ed0


	//   ....[80]....
        /*035c*/ 	.word	0x00004f60


	//   ....[81]....
        /*0360*/ 	.word	0x00005030


	//   ....[82]....
        /*0364*/ 	.word	0x000050d0


	//   ....[83]....
        /*0368*/ 	.word	0x00005160


	//   ....[84]....
        /*036c*/ 	.word	0x000051e0


	//   ....[85]....
        /*0370*/ 	.word	0x00005280


	//   ....[86]....
        /*0374*/ 	.word	0x000052b0


	//   ....[87]....
        /*0378*/ 	.word	0x00005370


	//   ....[88]....
        /*037c*/ 	.word	0x000053f0


	//   ....[89]....
        /*0380*/ 	.word	0x00005470


	//   ....[90]....
        /*0384*/ 	.word	0x00005530


	//   ....[91]....
        /*0388*/ 	.word	0x000055d0


	//   ....[92]....
        /*038c*/ 	.word	0x00005660


	//   ....[93]....
        /*0390*/ 	.word	0x000056f0


	//   ....[94]....
        /*0394*/ 	.word	0x00005760


	//   ....[95]....
        /*0398*/ 	.word	0x000057e0


	//----- nvinfo : EIATTR_VRC_CTA_INIT_COUNT
	.align		4
.L_636:
        /*039c*/ 	.byte	0x02, 0x4a
	.zero		1
	.zero		1


	//----- nvinfo : EIATTR_EXIT_INSTR_OFFSETS
	.align		4
        /*03a0*/ 	.byte	0x04, 0x1c
        /*03a2*/ 	.short	(.L_638 - .L_637)


	//   ....[0]....
.L_637:
        /*03a4*/ 	.word	0x00001f00


	//   ....[1]....
        /*03a8*/ 	.word	0x00001f20


	//   ....[2]....
        /*03ac*/ 	.word	0x00004430


	//   ....[3]....
        /*03b0*/ 	.word	0x00004450


	//----- nvinfo : EIATTR_MAX_THREADS
	.align		4
.L_638:
        /*03b4*/ 	.byte	0x04, 0x05
        /*03b6*/ 	.short	(.L_640 - .L_639)
.L_639:
        /*03b8*/ 	.word	0x00000180
        /*03bc*/ 	.word	0x00000001
        /*03c0*/ 	.word	0x00000001


	//----- nvinfo : EIATTR_CRS_STACK_SIZE
	.align		4
.L_640:
        /*03c4*/ 	.byte	0x04, 0x1e
        /*03c6*/ 	.short	(.L_642 - .L_641)
.L_641:
        /*03c8*/ 	.word	0x00000000


	//----- nvinfo : EIATTR_CBANK_PARAM_SIZE
	.align		4
.L_642:
        /*03cc*/ 	.byte	0x03, 0x19
        /*03ce*/ 	.short	0x0034


	//----- nvinfo : EIATTR_PARAM_CBANK
	.align		4
        /*03d0*/ 	.byte	0x04, 0x0a
        /*03d2*/ 	.short	(.L_644 - .L_643)
	.align		4
.L_643:
        /*03d4*/ 	.word	index@(.nv.constant0._ZN3cub18CUB_300001_SM_10006detail4scan16DeviceScanKernelINS2_10policy_hubIiiijN4cuda3std3__44plusIvEEE10Policy1000EPiSC_NS0_13ScanTileStateIiLb1EEES9_NS1_10InputValueIiSC_EEjiLb0EiEEvT0_T1_T2_iT3_T4_T5_)
        /*03d8*/ 	.short	0x0380
        /*03da*/ 	.short	0x0034


	//----- nvinfo : EIATTR_SW_WAR
	.align		4
.L_644:
        /*03dc*/ 	.byte	0x04, 0x36
        /*03de*/ 	.short	(.L_646 - .L_645)
.L_645:
        /*03e0*/ 	.word	0x00000008
.L_646:


//--------------------- .nv.info._ZN3cub18CUB_300001_SM_10006detail4scan16DeviceScanKernelINS2_10policy_hubIiiimN4cuda3std3__44plusIvEEE10Policy1000EPiN6thrust24THRUST_300001_SM_1000_NS6detail15normal_iteratorINSE_10device_ptrIiEEEENS0_13ScanTileStateIiLb1EEES9_NS0_8NullTypeEmiLb0ESM_EEvT0_T1_T2_iT3_T4_T5_ --------------------------
	.section	.nv.info._ZN3cub18CUB_300001_SM_10006detail4scan16DeviceScanKernelINS2_10policy_hubIiiimN4cuda3std3__44plusIvEEE10Policy1000EPiN6thrust24THRUST_300001_SM_1000_NS6detail15normal_iteratorINSE_10device_ptrIiEEEENS0_13ScanTileStateIiLb1EEES9_NS0_8NullTypeEmiLb0ESM_EEvT0_T1_T2_iT3_T4_T5_,"",@"SHT_CUDA_INFO"
	.sectionflags	@""
	.align	4


	//----- nvinfo : EIATTR_CUDA_API_VERSION
	.align		4
        /*0000*/ 	.byte	0x04, 0x37
        /*0002*/ 	.short	(.L_648 - .L_647)
.L_647:
        /*0004*/ 	.word	0x00000082


	//----- nvinfo : EIATTR_KPARAM_INFO
	.align		4
.L_648:
        /*0008*/ 	.byte	0x04, 0x17
        /*000a*/ 	.short	(.L_650 - .L_649)
.L_649:
        /*000c*/ 	.word	0x00000000
        /*0010*/ 	.short	0x0006
        /*0012*/ 	.short	0x0020
        /*0014*/ 	.byte	0x00, 0xf0, 0x21, 0x00


	//----- nvinfo : EIATTR_KPARAM_INFO
	.align		4
.L_650:
        /*0018*/ 	.byte	0x04, 0x17
        /*001a*/ 	.short	(.L_652 - .L_651)
.L_651:
        /*001c*/ 	.word	0x00000000
        /*0020*/ 	.short	0x0005
        /*0022*/ 	.short	0x001d
        /*0024*/ 	.byte	0x00, 0xf0, 0x05, 0x00


	//----- nvinfo : EIATTR_KPARAM_INFO
	.align		4
.L_652:
        /*0028*/ 	.byte	0x04, 0x17
        /*002a*/ 	.short	(.L_654 - .L_653)
.L_653:
        /*002c*/ 	.word	0x00000000
        /*0030*/ 	.short	0x0004
        /*0032*/ 	.short	0x001c
        /*0034*/ 	.byte	0x00, 0xf0, 0x05, 0x00


	//----- nvinfo : EIATTR_KPARAM_INFO
	.align		4
.L_654:
        /*0038*/ 	.byte	0x04, 0x17
        /*003a*/ 	.short	(.L_656 - .L_655)
.L_655:
        /*003c*/ 	.word	0x00000000
        /*0040*/ 	.short	0x0003
        /*0042*/ 	.short	0x0018
        /*0044*/ 	.byte	0x00, 0xf0, 0x11, 0x00


	//----- nvinfo : EIATTR_KPARAM_INFO
	.align		4
.L_656:
        /*0048*/ 	.byte	0x04, 0x17
        /*004a*/ 	.short	(.L_658 - .L_657)
.L_657:
        /*004c*/ 	.word	0x00000000
        /*0050*/ 	.short	0x0002
        /*0052*/ 	.short	0x0010
        /*0054*/ 	.byte	0x00, 0xf0, 0x21, 0x00


	//----- nvinfo : EIATTR_KPARAM_INFO
	.align		4
.L_658:
        /*0058*/ 	.byte	0x04, 0x17
        /*005a*/ 	.short	(.L_660 - .L_659)
.L_659:
        /*005c*/ 	.word	0x00000000
        /*0060*/ 	.short	0x0001
        /*0062*/ 	.short	0x0008
        /*0064*/ 	.byte	0x00, 0xf0, 0x21, 0x00


	//----- nvinfo : EIATTR_KPARAM_INFO
	.align		4
.L_660:
        /*0068*/ 	.byte	0x04, 0x17
        /*006a*/ 	.short	(.L_662 - .L_661)
.L_661:
        /*006c*/ 	.word	0x00000000
        /*0070*/ 	.short	0x0000
        /*0072*/ 	.short	0x0000
        /*0074*/ 	.byte	0x00, 0xf5, 0x21, 0x00


	//----- nvinfo : EIATTR_SPARSE_MMA_MASK
	.align		4
.L_662:
        /*0078*/ 	.byte	0x03, 0x50
        /*007a*/ 	.short	0x0000


	//----- nvinfo : EIATTR_MAXREG_COUNT
	.align		4
        /*007c*/ 	.byte	0x03, 0x1b
        /*007e*/ 	.short	0x0080


	//----- nvinfo : EIATTR_NUM_BARRIERS
	.align		4
        /*0080*/ 	.byte	0x02, 0x4c
        /*0082*/ 	.byte	0x01
	.zero		1


	//----- nvinfo : EIATTR_MERCURY_ISA_VERSION
	.align		4
        /*0084*/ 	.byte	0x03, 0x5f
        /*0086*/ 	.short	0x0101


	//----- nvinfo : EIATTR_COOP_GROUP_MASK_REGIDS
	.align		4
        /*0088*/ 	.byte	0x04, 0x29
        /*008a*/ 	.short	(.L_664 - .L_663)


	//   ....[0]....
.L_663:
        /*008c*/ 	.word	0xffffffff


	//   ....[1]....
        /*0090*/ 	.word	0xffffffff


	//   ....[2]....
        /*0094*/ 	.word	0xffffffff


	//   ....[3]....
        /*0098*/ 	.word	0xffffffff


	//   ....[4]....
        /*009c*/ 	.word	0xffffffff


	//   ....[5]....
        /*00a0*/ 	.word	0xffffffff


	//   ....[6]....
        /*00a4*/ 	.word	0xffffffff


	//   ....[7]....
        /*00a8*/ 	.word	0xffffffff


	//   ....[8]....
        /*00ac*/ 	.word	0xffffffff


	//   ....[9]....
        /*00b0*/ 	.word	0xffffffff


	//   ....[10]....
        /*00b4*/ 	.word	0xffffffff


	//   ....[11]....
        /*00b8*/ 	.word	0xffffffff


	//   ....[12]....
        /*00bc*/ 	.word	0xffffffff


	//   ....[13]....
        /*00c0*/ 	.word	0xffffffff


	//   ....[14]....
        /*00c4*/ 	.word	0xffffffff


	//   ....[15]....
        /*00c8*/ 	.word	0xffffffff


	//   ....[16]....
        /*00cc*/ 	.word	0xffffffff


	//   ....[17]....
        /*00d0*/ 	.word	0xffffffff


	//   ....[18]....
        /*00d4*/ 	.word	0xffffffff


	//   ....[19]....
        /*00d8*/ 	.word	0xffffffff


	//   ....[20]....
        /*00dc*/ 	.word	0xffffffff


	//   ....[21]....
        /*00e0*/ 	.word	0xffffffff


	//   ....[22]....
        /*00e4*/ 	.word	0xffffffff


	//   ....[23]....
        /*00e8*/ 	.word	0xffffffff


	//   ....[24]....
        /*00ec*/ 	.word	0xffffffff


	//   ....[25]....
        /*00f0*/ 	.word	0xffffffff


	//   ....[26]....
        /*00f4*/ 	.word	0xffffffff


	//   ....[27]....
        /*00f8*/ 	.word	0xffffffff


	//   ....[28]....
        /*00fc*/ 	.word	0xffffffff


	//   ....[29]....
        /*0100*/ 	.word	0xffffffff


	//   ....[30]....
        /*0104*/ 	.word	0xffffffff


	//   ....[31]....
        /*0108*/ 	.word	0xffffffff


	//   ....[32]....
        /*010c*/ 	.word	0xffffffff


	//   ....[33]....
        /*0110*/ 	.word	0xffffffff


	//   ....[34]....
        /*0114*/ 	.word	0xffffffff


	//   ....[35]....
        /*0118*/ 	.word	0xffffffff


	//   ....[36]....
        /*011c*/ 	.word	0xffffffff


	//   ....[37]....
        /*0120*/ 	.word	0xffffffff


	//   ....[38]....
        /*0124*/ 	.word	0xffffffff


	//   ....[39]....
        /*0128*/ 	.word	0xffffffff


	//   ....[40]....
        /*012c*/ 	.word	0xffffffff


	//   ....[41]....
        /*0130*/ 	.word	0xffffffff


	//   ....[42]....
        /*0134*/ 	.word	0xffffffff


	//   ....[43]....
        /*0138*/ 	.word	0xffffffff


	//   ....[44]....
        /*013c*/ 	.word	0xffffffff


	//   ....[45]....
        /*0140*/ 	.word	0xffffffff


	//   ....[46]....
        /*0144*/ 	.word	0xffffffff


	//   ....[47]....
        /*0148*/ 	.word	0xffffffff


	//   ....[48]....
        /*014c*/ 	.word	0xffffffff


	//   ....[49]....
        /*0150*/ 	.word	0xffffffff


	//   ....[50]....
        /*0154*/ 	.word	0xffffffff


	//   ....[51]....
        /*0158*/ 	.word	0xffffffff


	//   ....[52]....
        /*015c*/ 	.word	0xffffffff


	//   ....[53]....
        /*0160*/ 	.word	0xffffffff


	//   ....[54]....
        /*0164*/ 	.word	0xffffffff


	//   ....[55]....
        /*0168*/ 	.word	0xffffffff


	//   ....[56]....
        /*016c*/ 	.word	0xffffffff


	//   ....[57]....
        /*0170*/ 	.word	0xffffffff


	//   ....[58]....
        /*0174*/ 	.word	0xffffffff


	//   ....[59]....
        /*0178*/ 	.word	0xffffffff


	//   ....[60]....
        /*017c*/ 	.word	0x05000008


	//   ....[61]....
        /*0180*/ 	.word	0x05000008


	//   ....[62]....
        /*0184*/ 	.word	0x05000008


	//   ....[63]....
        /*0188*/ 	.word	0x05000008


	//   ....[64]....
        /*018c*/ 	.word	0x05000008


	//   ....[65]....
        /*0190*/ 	.word	0x05000008


	//   ....[66]....
        /*0194*/ 	.word	0x05000008


	//   ....[67]....
        /*0198*/ 	.word	0x05000008


	//   ....[68]....
        /*019c*/ 	.word	0x05000008


	//   ....[69]....
        /*01a0*/ 	.word	0x05000008


	//   ....[70]....
        /*01a4*/ 	.word	0x05000008


	//   ....[71]....
        /*01a8*/ 	.word	0x05000008


	//   ....[72]....
        /*01ac*/ 	.word	0x05000008


	//   ....[73]....
        /*01b0*/ 	.word	0x05000008


	//   ....[74]....
        /*01b4*/ 	.word	0x05000008


	//   ....[75]....
        /*01b8*/ 	.word	0x05000008


	//   ....[76]....
        /*01bc*/ 	.word	0x05000008


	//   ....[77]....
        /*01c0*/ 	.word	0x05000008


	//   ....[78]....
        /*01c4*/ 	.word	0x05000008


	//   ....[79]....
        /*01c8*/ 	.word	0x05000008


	//   ....[80]....
        /*01cc*/ 	.word	0x05000008


	//   ....[81]....
        /*01d0*/ 	.word	0x05000008


	//   ....[82]....
        /*01d4*/ 	.word	0x05000008


	//   ....[83]....
        /*01d8*/ 	.word	0x05000008


	//   ....[84]....
        /*01dc*/ 	.word	0x05000008


	//   ....[85]....
        /*01e0*/ 	.word	0x05000008


	//   ....[86]....
        /*01e4*/ 	.word	0x05000008


	//   ....[87]....
        /*01e8*/ 	.word	0x05000008


	//   ....[88]....
        /*01ec*/ 	.word	0x05000008


	//   ....[89]....
        /*01f0*/ 	.word	0x05000008


	//   ....[90]....
        /*01f4*/ 	.word	0x05000008


	//   ....[91]....
        /*01f8*/ 	.word	0x05000008


	//   ....[92]....
        /*01fc*/ 	.word	0x05000008


	//   ....[93]....
        /*0200*/ 	.word	0x05000008


	//   ....[94]....
        /*0204*/ 	.word	0x05000008


	//   ....[95]....
        /*0208*/ 	.word	0x05000008


	//----- nvinfo : EIATTR_COOP_GROUP_INSTR_OFFSETS
	.align		4
.L_664:
        /*020c*/ 	.byte	0x04, 0x28
        /*020e*/ 	.short	(.L_666 - .L_665)


	//   ....[0]....
.L_665:
        /*0210*/ 	.word	0x00000470


	//   ....[1]....
        /*0214*/ 	.word	0x000006a0


	//   ....[2]....
        /*0218*/ 	.word	0x000006c0


	//   ....[3]....
        /*021c*/ 	.word	0x000006e0


	//   ....[4]....
        /*0220*/ 	.word	0x00000700


	//   ....[5]....
        /*0224*/ 	.word	0x00000720


	//   ....[6]....
        /*0228*/ 	.word	0x00000b20


	//   ....[7]....
        /*022c*/ 	.word	0x00000b40


	//   ....[8]....
        /*0230*/ 	.word	0x00000b60


	//   ....[9]....
        /*0234*/ 	.word	0x00000b80


	//   ....[10]....
        /*0238*/ 	.word	0x00000ba0


	//   ....[11]....
        /*023c*/ 	.word	0x00000fa0


	//   ....[12]....
        /*0240*/ 	.word	0x00001030


	//   ....[13]....
        /*0244*/ 	.word	0x00001090


	//   ....[14]....
        /*0248*/ 	.word	0x00001130


	//   ....[15]....
        /*024c*/ 	.word	0x00001190


	//   ....[16]....
        /*0250*/ 	.word	0x000011d0


	//   ....[17]....
        /*0254*/ 	.word	0x00001220


	//   ....[18]....
        /*0258*/ 	.word	0x00001270


	//   ....[19]....
        /*025c*/ 	.word	0x00001280


	//   ....[20]....
        /*0260*/ 	.word	0x00001360


	//   ....[21]....
        /*0264*/ 	.word	0x000013f0


	//   ....[22]....
        /*0268*/ 	.word	0x00001440


	//   ....[23]....
        /*026c*/ 	.word	0x000014a0


	//   ....[24]....
        /*0270*/ 	.word	0x00001500


	//   ....[25]....
        /*0274*/ 	.word	0x00001540


	//   ....[26]....
        /*0278*/ 	.word	0x00001580


	//   ....[27]....
        /*027c*/ 	.word	0x000015c0


	//   ....[28]....
        /*0280*/ 	.word	0x000015d0


	//   ....[29]....
        /*0284*/ 	.word	0x00001a50


	//   ....[30]....
        /*0288*/ 	.word	0x00002410


	//   ....[31]....
        /*028c*/ 	.word	0x00002640


	//   ....[32]....
        /*0290*/ 	.word	0x00002660


	//   ....[33]....
        /*0294*/ 	.word	0x00002680


	//   ....[34]....
        /*0298*/ 	.word	0x000026a0


	//   ....[35]....
        /*029c*/ 	.word	0x000026c0


	//   ....[36]....
        /*02a0*/ 	.word	0x00002a50


	//   ....[37]....
        /*02a4*/ 	.word	0x00002a70


	//   ....[38]....
        /*02a8*/ 	.word	0x00002a90


	//   ....[39]....
        /*02ac*/ 	.word	0x00002ab0


	//   ....[40]....
        /*02b0*/ 	.word	0x00002ad0


	//   ....[41]....
        /*02b4*/ 	.word	0x00002ed0


	//   ....[42]....
        /*02b8*/ 	.word	0x00002f60


	//   ....[43]....
        /*02bc*/ 	.word	0x00002fc0


	//   ....[44]....
        /*02c0*/ 	.word	0x00003030


	//   ....[45]....
        /*02c4*/ 	.word	0x00003090


	//   ....[46]....
        /*02c8*/ 	.word	0x000030f0


	//   ....[47]....
        /*02cc*/ 	.word	0x00003140


	//   ....[48]....
        /*02d0*/ 	.word	0x000031a0


	//   ....[49]....
        /*02d4*/ 	.word	0x000031b0


	//   ....[50]....
        /*02d8*/ 	.word	0x00003290


	//   ....[51]....
        /*02dc*/ 	.word	0x00003320


	//   ....[52]....
        /*02e0*/ 	.word	0x00003370


	//   ....[53]....
        /*02e4*/ 	.word	0x000033e0


	//   ....[54]....
        /*02e8*/ 	.word	0x00003440


	//   ....[55]....
        /*02ec*/ 	.word	0x00003490


	//   ....[56]....
        /*02f0*/ 	.word	0x000034f0


	//   ....[57]....
        /*02f4*/ 	.word	0x00003530


	//   ....[58]....
        /*02f8*/ 	.word	0x00003540


	//   ....[59]....
        /*02fc*/ 	.word	0x000039a0


	//   ....[60]....
        /*0300*/ 	.word	0x00003f50


	//   ....[61]....
        /*0304*/ 	.word	0x00003fd0


	//   ....[62]....
        /*0308*/ 	.word	0x00004070


	//   ....[63]....
        /*030c*/ 	.word	0x00004160


	//   ....[64]....
        /*0310*/ 	.word	0x000041e0


	//   ....[65]....
        /*0314*/ 	.word	0x00004260


	//   ....[66]....
        /*0318*/ 	.word	0x000042e0


	//   ....[67]....
        /*031c*/ 	.word	0x00004360


	//   ....[68]....
        /*0320*/ 	.word	0x00004400


	//   ....[69]....
        /*0324*/ 	.word	0x00004470


	//   ....[70]....
        /*0328*/ 	.word	0x000044f0


	//   ....[71]....
        /*032c*/ 	.word	0x00004570


	//   ....[72]....
        /*0330*/ 	.word	0x00004620


	//   ....[73]....
        /*0334*/ 	.word	0x000046a0


	//   ....[74]....
        /*0338*/ 	.word	0x00004710


	//   ....[75]....
        /*033c*/ 	.word	0x00004780


	//   ....[76]....
        /*0340*/ 	.word	0x000047f0


	//   ....[77]....
        /*0344*/ 	.word	0x00004850


	//   ....[78]....
        /*0348*/ 	.word	0x000048c0


	//   ....[79]....
        /*034c*/ 	.word	0x00004940


	//   ....[80]....
        /*0350*/ 	.word	0x000049e0


	//   ....[81]....
        /*0354*/ 	.word	0x00004ab0


	//   ....[82]....
        /*0358*/ 	.word	0x00004b30


	//   ....[83]....
        /*035c*/ 	.word	0x00004bd0


	//   ....[84]....
        /*0360*/ 	.word	0x00004c60


	//   ....[85]....
        /*0364*/ 	.word	0x00004cd0


	//   ....[86]....
        /*0368*/ 	.word	0x00004d70


	//   ....[87]....
        /*036c*/ 	.word	0x00004de0


	//   ....[88]....
        /*0370*/ 	.word	0x00004e60


	//   ....[89]....
        /*0374*/ 	.word	0x00004ee0


	//   ....[90]....
        /*0378*/ 	.word	0x00004f90


	//   ....[91]....
        /*037c*/ 	.word	0x00005030


	//   ....[92]....
        /*0380*/ 	.word	0x000050c0


	//   ....[93]....
        /*0384*/ 	.word	0x00005160


	//   ....[94]....
        /*0388*/ 	.word	0x000051e0


	//   ....[95]....
        /*038c*/ 	.word	0x00005240


	//----- nvinfo : EIATTR_VRC_CTA_INIT_COUNT
	.align		4
.L_666:
        /*0390*/ 	.byte	0x02, 0x4a
	.zero		1
	.zero		1


	//----- nvinfo : EIATTR_EXIT_INSTR_OFFSETS
	.align		4
        /*0394*/ 	.byte	0x04, 0x1c
        /*0396*/ 	.short	(.L_668 - .L_667)


	//   ....[0]....
.L_667:
        /*0398*/ 	.word	0x00001cc0


	//   ....[1]....
        /*039c*/ 	.word	0x00001cf0


	//   ....[2]....
        /*03a0*/ 	.word	0x00003ee0


	//   ....[3]....
        /*03a4*/ 	.word	0x00003f00


	//----- nvinfo : EIATTR_MAX_THREADS
	.align		4
.L_668:
        /*03a8*/ 	.byte	0x04, 0x05
        /*03aa*/ 	.short	(.L_670 - .L_669)
.L_669:
        /*03ac*/ 	.word	0x000001a0
        /*03b0*/ 	.word	0x00000001
        /*03b4*/ 	.word	0x00000001


	//----- nvinfo : EIATTR_CRS_STACK_SIZE
	.align		4
.L_670:
        /*03b8*/ 	.byte	0x04, 0x1e
        /*03ba*/ 	.short	(.L_672 - .L_671)
.L_671:
        /*03bc*/ 	.word	0x00000000


	//----- nvinfo : EIATTR_CBANK_PARAM_SIZE
	.align		4
.L_672:
        /*03c0*/ 	.byte	0x03, 0x19
        /*03c2*/ 	.short	0x0028


	//----- nvinfo : EIATTR_PARAM_CBANK
	.align		4
        /*03c4*/ 	.byte	0x04, 0x0a
        /*03c6*/ 	.short	(.L_674 - .L_673)
	.align		4
.L_673:
        /*03c8*/ 	.word	index@(.nv.constant0._ZN3cub18CUB_300001_SM_10006detail4scan16DeviceScanKernelINS2_10policy_hubIiiimN4cuda3std3__44plusIvEEE10Policy1000EPiN6thrust24THRUST_300001_SM_1000_NS6detail15normal_iteratorINSE_10device_ptrIiEEEENS0_13ScanTileStateIiLb1EEES9_NS0_8NullTypeEmiLb0ESM_EEvT0_T1_T2_iT3_T4_T5_)
        /*03cc*/ 	.short	0x0380
        /*03ce*/ 	.short	0x0028


	//----- nvinfo : EIATTR_SW_WAR
	.align		4
.L_674:
        /*03d0*/ 	.byte	0x04, 0x36
        /*03d2*/ 	.short	(.L_676 - .L_675)
.L_675:
        /*03d4*/ 	.word	0x00000008
.L_676:


//--------------------- .nv.info._ZN3cub18CUB_300001_SM_10006detail4scan16DeviceScanKernelINS2_10policy_hubIiiijN4cuda3std3__44plusIvEEE10Policy1000EPiN6thrust24THRUST_300001_SM_1000_NS6detail15normal_iteratorINSE_10device_ptrIiEEEENS0_13ScanTileStateIiLb1EEES9_NS0_8NullTypeEjiLb0ESM_EEvT0_T1_T2_iT3_T4_T5_ --------------------------
	.section	.nv.info._ZN3cub18CUB_300001_SM_10006detail4scan16DeviceScanKernelINS2_10policy_hubIiiijN4cuda3std3__44plusIvEEE10Policy1000EPiN6thrust24THRUST_300001_SM_1000_NS6detail15normal_iteratorINSE_10device_ptrIiEEEENS0_13ScanTileStateIiLb1EEES9_NS0_8NullTypeEjiLb0ESM_EEvT0_T1_T2_iT3_T4_T5_,"",@"SHT_CUDA_INFO"
	.sectionflags	@""
	.align	4


	//----- nvinfo : EIATTR_CUDA_API_VERSION
	.align		4
        /*0000*/ 	.byte	0x04, 0x37
        /*0002*/ 	.short	(.L_678 - .L_677)
.L_677:
        /*0004*/ 	.word	0x00000082


	//----- nvinfo : EIATTR_KPARAM_INFO
	.align		4
.L_678:
        /*0008*/ 	.byte	0x04, 0x17
        /*000a*/ 	.short	(.L_680 - .L_679)
.L_679:
        /*000c*/ 	.word	0x00000000
        /*0010*/ 	.short	0x0006
        /*0012*/ 	.short	0x0020
        /*0014*/ 	.byte	0x00, 0xf0, 0x11, 0x00


	//----- nvinfo : EIATTR_KPARAM_INFO
	.align		4
.L_680:
        /*0018*/ 	.byte	0x04, 0x17
        /*001a*/ 	.short	(.L_682 - .L_681)
.L_681:
        /*001c*/ 	.word	0x00000000
        /*0020*/ 	.short	0x0005
        /*0022*/ 	.short	0x001d
        /*0024*/ 	.byte	0x00, 0xf0, 0x05, 0x00


	//----- nvinfo : EIATTR_KPARAM_INFO
	.align		4
.L_682:
        /*0028*/ 	.byte	0x04, 0x17
        /*002a*/ 	.short	(.L_684 - .L_683)
.L_683:
        /*002c*/ 	.word	0x00000000
        /*0030*/ 	.short	0x0004
        /*0032*/ 	.short	0x001c
        /*0034*/ 	.byte	0x00, 0xf0, 0x05, 0x00


	//----- nvinfo : EIATTR_KPARAM_INFO
	.align		4
.L_684:
        /*0038*/ 	.byte	0x04, 0x17
        /*003a*/ 	.short	(.L_686 - .L_685)
.L_685:
        /*003c*/ 	.word	0x00000000
        /*0040*/ 	.short	0x0003
        /*0042*/ 	.short	0x0018
        /*0044*/ 	.byte	0x00, 0xf0, 0x11, 0x00


	//----- nvinfo : EIATTR_KPARAM_INFO
	.align		4
.L_686:
        /*0048*/ 	.byte	0x04, 0x17
        /*004a*/ 	.short	(.L_688 - .L_687)
.L_687:
        /*004c*/ 	.word	0x00000000
        /*0050*/ 	.short	0x0002
        /*0052*/ 	.short	0x0010
        /*0054*/ 	.byte	0x00, 0xf0, 0x21, 0x00


	//----- nvinfo : EIATTR_KPARAM_INFO
	.align		4
.L_688:
        /*0058*/ 	.byte	0x04, 0x17
        /*005a*/ 	.short	(.L_690 - .L_689)
.L_689:
        /*005c*/ 	.word	0x00000000
        /*0060*/ 	.short	0x0001
        /*0062*/ 	.short	0x0008
        /*0064*/ 	.byte	0x00, 0xf0, 0x21, 0x00


	//----- nvinfo : EIATTR_KPARAM_INFO
	.align		4
.L_690:
        /*0068*/ 	.byte	0x04, 0x17
        /*006a*/ 	.short	(.L_692 - .L_691)
.L_691:
        /*006c*/ 	.word	0x00000000
        /*0070*/ 	.short	0x0000
        /*0072*/ 	.short	0x0000
        /*0074*/ 	.byte	0x00, 0xf5, 0x21, 0x00


	//----- nvinfo : EIATTR_SPARSE_MMA_MASK
	.align		4
.L_692:
        /*0078*/ 	.byte	0x03, 0x50
        /*007a*/ 	.short	0x0000


	//----- nvinfo : EIATTR_MAXREG_COUNT
	.align		4
        /*007c*/ 	.byte	0x03, 0x1b
        /*007e*/ 	.short	0x00a8


	//----- nvinfo : EIATTR_NUM_BARRIERS
	.align		4
        /*0080*/ 	.byte	0x02, 0x4c
        /*0082*/ 	.byte	0x01
	.zero		1


	//----- nvinfo : EIATTR_MERCURY_ISA_VERSION
	.align		4
        /*0084*/ 	.byte	0x03, 0x5f
        /*0086*/ 	.short	0x0101


	//----- nvinfo : EIATTR_UNUSED_LOAD_BYTE_OFFSET
	.align		4
        /*0088*/ 	.byte	0x04, 0x44
        /*008a*/ 	.short	(.L_694 - .L_693)


	//   ....[0]....
.L_693:
        /*008c*/ 	.word	0x00002a20
        /*0090*/ 	.word	0x00000fff


	//----- nvinfo : EIATTR_COOP_GROUP_MASK_REGIDS
	.align		4
.L_694:
        /*0094*/ 	.byte	0x04, 0x29
        /*0096*/ 	.short	(.L_696 - .L_695)


	//   ....[0]....
.L_695:
        /*0098*/ 	.word	0xffffffff


	//   ....[1]....
        /*009c*/ 	.word	0xffffffff


	//   ....[2]....
        /*00a0*/ 	.word	0xffffffff


	//   ....[3]....
        /*00a4*/ 	.word	0xffffffff


	//   ....[4]....
        /*00a8*/ 	.word	0xffffffff


	//   ....[5]....
        /*00ac*/ 	.word	0xffffffff


	//   ....[6]....
        /*00b0*/ 	.word	0xffffffff


	//   ....[7]....
        /*00b4*/ 	.word	0xffffffff


	//   ....[8]....
        /*00b8*/ 	.word	0xffffffff


	//   ....[9]....
        /*00bc*/ 	.word	0xffffffff


	//   ....[10]....
        /*00c0*/ 	.word	0xffffffff


	//   ....[11]....
        /*00c4*/ 	.word	0xffffffff


	//   ....[12]....
        /*00c8*/ 	.word	0xffffffff


	//   ....[13]....
        /*00cc*/ 	.word	0xffffffff


	//   ....[14]....
        /*00d0*/ 	.word	0xffffffff


	//   ....[15]....
        /*00d4*/ 	.word	0xffffffff


	//   ....[16]....
        /*00d8*/ 	.word	0xffffffff


	//   ....[17]....
        /*00dc*/ 	.word	0xffffffff


	//   ....[18]....
        /*00e0*/ 	.word	0xffffffff


	//   ....[19]....
        /*00e4*/ 	.word	0xffffffff


	//   ....[20]....
        /*00e8*/ 	.word	0xffffffff


	//   ....[21]....
        /*00ec*/ 	.word	0xffffffff


	//   ....[22]....
        /*00f0*/ 	.word	0xffffffff


	//   ....[23]....
        /*00f4*/ 	.word	0xffffffff


	//   ....[24]....
        /*00f8*/ 	.word	0xffffffff


	//   ....[25]....
        /*00fc*/ 	.word	0xffffffff


	//   ....[26]....
        /*0100*/ 	.word	0xffffffff


	//   ....[27]....
        /*0104*/ 	.word	0xffffffff


	//   ....[28]....
        /*0108*/ 	.word	0xffffffff


	//   ....[29]....
        /*010c*/ 	.word	0xffffffff


	//   ....[30]....
        /*0110*/ 	.word	0xffffffff


	//   ....[31]....
        /*0114*/ 	.word	0xffffffff


	//   ....[32]....
        /*0118*/ 	.word	0xffffffff


	//   ....[33]....
        /*011c*/ 	.word	0xffffffff


	//   ....[34]....
        /*0120*/ 	.word	0xffffffff


	//   ....[35]....
        /*0124*/ 	.word	0xffffffff


	//   ....[36]....
        /*0128*/ 	.word	0xffffffff


	//   ....[37]....
        /*012c*/ 	.word	0xffffffff


	//   ....[38]....
        /*0130*/ 	.word	0xffffffff


	//   ....[39]....
        /*0134*/ 	.word	0xffffffff


	//   ....[40]....
        /*0138*/ 	.word	0xffffffff


	//   ....[41]....
        /*013c*/ 	.word	0xffffffff


	//   ....[42]....
        /*0140*/ 	.word	0xffffffff


	//   ....[43]....
        /*0144*/ 	.word	0xffffffff


	//   ....[44]....
        /*0148*/ 	.word	0xffffffff


	//   ....[45]....
        /*014c*/ 	.word	0xffffffff


	//   ....[46]....
        /*0150*/ 	.word	0xffffffff


	//   ....[47]....
        /*0154*/ 	.word	0xffffffff


	//   ....[48]....
        /*0158*/ 	.word	0xffffffff


	//   ....[49]....
        /*015c*/ 	.word	0xffffffff


	//   ....[50]....
        /*0160*/ 	.word	0xffffffff


	//   ....[51]....
        /*0164*/ 	.word	0xffffffff


	//   ....[52]....
        /*0168*/ 	.word	0xffffffff


	//   ....[53]....
        /*016c*/ 	.word	0xffffffff


	//   ....[54]....
        /*0170*/ 	.word	0xffffffff


	//   ....[55]....
        /*0174*/ 	.word	0xffffffff


	//   ....[56]....
        /*0178*/ 	.word	0xffffffff


	//   ....[57]....
        /*017c*/ 	.word	0xffffffff


	//   ....[58]....
        /*0180*/ 	.word	0xffffffff


	//   ....[59]....
        /*0184*/ 	.word	0xffffffff


	//   ....[60]....
        /*0188*/ 	.word	0x05000015


	//   ....[61]....
        /*018c*/ 	.word	0x05000015


	//   ....[62]....
        /*0190*/ 	.word	0x05000015


	//   ....[63]....
        /*0194*/ 	.word	0x05000015


	//   ....[64]....
        /*0198*/ 	.word	0x05000015


	//   ....[65]....
        /*019c*/ 	.word	0x05000015


	//   ....[66]....
        /*01a0*/ 	.word	0x05000015


	//   ....[67]....
        /*01a4*/ 	.word	0x05000015


	//   ....[68]....
        /*01a8*/ 	.word	0x05000015


	//   ....[69]....
        /*01ac*/ 	.word	0x05000015


	//   ....[70]....
        /*01b0*/ 	.word	0x05000015


	//   ....[71]....
        /*01b4*/ 	.word	0x05000015


	//   ....[72]....
        /*01b8*/ 	.word	0x05000015


	//   ....[73]....
        /*01bc*/ 	.word	0x05000015


	//   ....[74]....
        /*01c0*/ 	.word	0x05000015


	//   ....[75]....
        /*01c4*/ 	.word	0x05000015


	//   ....[76]....
        /*01c8*/ 	.word	0x05000015


	//   ....[77]....
        /*01cc*/ 	.word	0x05000015


	//   ....[78]....
        /*01d0*/ 	.word	0x05000015


	//   ....[79]....
        /*01d4*/ 	.word	0x05000015


	//   ....[80]....
        /*01d8*/ 	.word	0x05000015


	//   ....[81]....
        /*01dc*/ 	.word	0x05000015


	//   ....[82]....
        /*01e0*/ 	.word	0x05000015


	//   ....[83]....
        /*01e4*/ 	.word	0x05000015


	//   ....[84]....
        /*01e8*/ 	.word	0x05000015


	//   ....[85]....
        /*01ec*/ 	.word	0x05000015


	//   ....[86]....
        /*01f0*/ 	.word	0x05000015


	//   ....[87]....
        /*01f4*/ 	.word	0x05000015


	//   ....[88]....
        /*01f8*/ 	.word	0x05000015


	//   ....[89]....
        /*01fc*/ 	.word	0x05000015


	//   ....[90]....
        /*0200*/ 	.word	0x05000015


	//   ....[91]....
        /*0204*/ 	.word	0x05000015


	//   ....[92]....
        /*0208*/ 	.word	0x05000015


	//   ....[93]....
        /*020c*/ 	.word	0x05000015


	//   ....[94]....
        /*0210*/ 	.word	0x05000015


	//   ....[95]....
        /*0214*/ 	.word	0x05000015


	//----- nvinfo : EIATTR_COOP_GROUP_INSTR_OFFSETS
	.align		4
.L_696:
        /*0218*/ 	.byte	0x04, 0x28
        /*021a*/ 	.short	(.L_698 - .L_697)


	//   ....[0]....
.L_697:
        /*021c*/ 	.word	0x000004b0


	//   ....[1]....
        /*0220*/ 	.word	0x00000680


	//   ....[2]....
        /*0224*/ 	.word	0x000006a0


	//   ....[3]....
        /*0228*/ 	.word	0x000006c0


	//   ....[4]....
        /*022c*/ 	.word	0x000006e0


	//   ....[5]....
        /*0230*/ 	.word	0x00000700


	//   ....[6]....
        /*0234*/ 	.word	0x00000ae0


	//   ....[7]....
        /*0238*/ 	.word	0x00000b00


	//   ....[8]....
        /*023c*/ 	.word	0x00000b20


	//   ....[9]....
        /*0240*/ 	.word	0x00000b40


	//   ....[10]....
        /*0244*/ 	.word	0x00000b60


	//   ....[11]....
        /*0248*/ 	.word	0x00000f10


	//   ....[12]....
        /*024c*/ 	.word	0x000010e0


	//   ....[13]....
        /*0250*/ 	.word	0x00001140


	//   ....[14]....
        /*0254*/ 	.word	0x000011d0


	//   ....[15]....
        /*0258*/ 	.word	0x00001230


	//   ....[16]....
        /*025c*/ 	.word	0x00001280


	//   ....[17]....
        /*0260*/ 	.word	0x000012e0


	//   ....[18]....
        /*0264*/ 	.word	0x00001320


	//   ....[19]....
        /*0268*/ 	.word	0x00001330


	//   ....[20]....
        /*026c*/ 	.word	0x000013f0


	//   ....[21]....
        /*0270*/ 	.word	0x000015c0


	//   ....[22]....
        /*0274*/ 	.word	0x00001610


	//   ....[23]....
        /*0278*/ 	.word	0x00001670


	//   ....[24]....
        /*027c*/ 	.word	0x000016d0


	//   ....[25]....
        /*0280*/ 	.word	0x00001710


	//   ....[26]....
        /*0284*/ 	.word	0x00001750


	//   ....[27]....
        /*0288*/ 	.word	0x00001790


	//   ....[28]....
        /*028c*/ 	.word	0x000017a0


	//   ....[29]....
        /*0290*/ 	.word	0x00001c60


	//   ....[30]....
        /*0294*/ 	.word	0x00002740


	//   ....[31]....
        /*0298*/ 	.word	0x00002910


	//   ....[32]....
        /*029c*/ 	.word	0x00002930


	//   ....[33]....
        /*02a0*/ 	.word	0x00002950


	//   ....[34]....
        /*02a4*/ 	.word	0x00002970


	//   ....[35]....
        /*02a8*/ 	.word	0x00002990


	//   ....[36]....
        /*02ac*/ 	.word	0x00002d10


	//   ....[37]....
        /*02b0*/ 	.word	0x00002d30


	//   ....[38]....
        /*02b4*/ 	.word	0x00002d50


	//   ....[39]....
        /*02b8*/ 	.word	0x00002d70


	//   ....[40]....
        /*02bc*/ 	.word	0x00002d90


	//   ....[41]....
        /*02c0*/ 	.word	0x00003140


	//   ....[42]....
        /*02c4*/ 	.word	0x00003310


	//   ....[43]....
        /*02c8*/ 	.word	0x00003370


	//   ....[44]....
        /*02cc*/ 	.word	0x000033e0


	//   ....[45]....
        /*02d0*/ 	.word	0x00003430


	//   ....[46]....
        /*02d4*/ 	.word	0x00003480


	//   ....[47]....
        /*02d8*/ 	.word	0x000034c0


	//   ....[48]....
        /*02dc*/ 	.word	0x00003530


	//   ....[49]....
        /*02e0*/ 	.word	0x00003540


	//   ....[50]....
        /*02e4*/ 	.word	0x00003620


	//   ....[51]....
        /*02e8*/ 	.word	0x000037f0


	//   ....[52]....
        /*02ec*/ 	.word	0x00003840


	//   ....[53]....
        /*02f0*/ 	.word	0x000038c0


	//   ....[54]....
        /*02f4*/ 	.word	0x00003910


	//   ....[55]....
        /*02f8*/ 	.word	0x00003960


	//   ....[56]....
        /*02fc*/ 	.word	0x000039c0


	//   ....[57]....
        /*0300*/ 	.word	0x00003a00


	//   ....[58]....
        /*0304*/ 	.word	0x00003a10


	//   ....[59]....
        /*0308*/ 	.word	0x00003eb0


	//   ....[60]....
        /*030c*/ 	.word	0x00004510


	//   ....[61]....
        /*0310*/ 	.word	0x00004590


	//   ....[62]....
        /*0314*/ 	.word	0x00004620


	//   ....[63]....
        /*0318*/ 	.word	0x00004720


	//   ....[64]....
        /*031c*/ 	.word	0x000047a0


	//   ....[65]....
        /*0320*/ 	.word	0x00004840


	//   ....[66]....
        /*0324*/ 	.word	0x000048c0


	//   ....[67]....
        /*0328*/ 	.word	0x00004950


	//   ....[68]....
        /*032c*/ 	.word	0x00004980


	//   ....[69]....
        /*0330*/ 	.word	0x00004a30


	//   ....[70]....
        /*0334*/ 	.word	0x00004ab0


	//   ....[71]....
        /*0338*/ 	.word	0x00004b30


	//   ....[72]....
        /*033c*/ 	.word	0x00004bf0


	//   ....[73]....
        /*0340*/ 	.word	0x00004c80


	//   ....[74]....
        /*0344*/ 	.word	0x00004d00


	//   ....[75]....
        /*0348*/ 	.word	0x00004d80


	//   ....[76]....
        /*034c*/ 	.word	0x00004e00


	//   ....[77]....
        /*0350*/ 	.word	0x00004e60


	//   ....[78]....
        /*0354*/ 	.word	0x00004ed0


	//   ....[79]....
        /*0358*/ 	.word	0x00004f50


	//   ....[80]....
        /*035c*/ 	.word	0x00004fe0


	//   ....[81]....
        /*0360*/ 	.word	0x000050b0


	//   ....[82]....
        /*0364*/ 	.word	0x00005140


	//   ....[83]....
        /*0368*/ 	.word	0x000051d0


	//   ....[84]....
        /*036c*/ 	.word	0x00005260


	//   ....[85]....
        /*0370*/ 	.word	0x00005310


	//   ....[86]....
        /*0374*/ 	.word	0x00005340


	//   ....[87]....
        /*0378*/ 	.word	0x000053f0


	//   ....[88]....
        /*037c*/ 	.word	0x00005470


	//   ....[89]....
        /*0380*/ 	.word	0x000054f0


	//   ....[90]....
        /*0384*/ 	.word	0x000055b0


	//   ....[91]....
        /*0388*/ 	.word	0x00005650


	//   ....[92]....
        /*038c*/ 	.word	0x000056f0


	//   ....[93]....
        /*0390*/ 	.word	0x00005780


	//   ....[94]....
        /*0394*/ 	.word	0x00005800


	//   ....[95]....
        /*0398*/ 	.word	0x00005860


	//----- nvinfo : EIATTR_VRC_CTA_INIT_COUNT
	.align		4
.L_698:
        /*039c*/ 	.byte	0x02, 0x4a
	.zero		1
	.zero		1


	//----- nvinfo : EIATTR_EXIT_INSTR_OFFSETS
	.align		4
        /*03a0*/ 	.byte	0x04, 0x1c
        /*03a2*/ 	.short	(.L_700 - .L_699)


	//   ....[0]....
.L_699:
        /*03a4*/ 	.word	0x00001f30


	//   ....[1]....
        /*03a8*/ 	.word	0x00001f50


	//   ....[2]....
        /*03ac*/ 	.word	0x000044a0


	//   ....[3]....
        /*03b0*/ 	.word	0x000044c0


	//----- nvinfo : EIATTR_MAX_THREADS
	.align		4
.L_700:
        /*03b4*/ 	.byte	0x04, 0x05
        /*03b6*/ 	.short	(.L_702 - .L_701)
.L_701:
        /*03b8*/ 	.word	0x00000180
        /*03bc*/ 	.word	0x00000001
        /*03c0*/ 	.word	0x00000001


	//----- nvinfo : EIATTR_CRS_STACK_SIZE
	.align		4
.L_702:
        /*03c4*/ 	.byte	0x04, 0x1e
        /*03c6*/ 	.short	(.L_704 - .L_703)
.L_703:
        /*03c8*/ 	.word	0x00000000


	//----- nvinfo : EIATTR_CBANK_PARAM_SIZE
	.align		4
.L_704:
        /*03cc*/ 	.byte	0x03, 0x19
        /*03ce*/ 	.short	0x0024


	//----- nvinfo : EIATTR_PARAM_CBANK
	.align		4
        /*03d0*/ 	.byte	0x04, 0x0a
        /*03d2*/ 	.short	(.L_706 - .L_705)
	.align		4
.L_705:
        /*03d4*/ 	.word	index@(.nv.constant0._ZN3cub18CUB_300001_SM_10006detail4scan16DeviceScanKernelINS2_10policy_hubIiiijN4cuda3std3__44plusIvEEE10Policy1000EPiN6thrust24THRUST_300001_SM_1000_NS6detail15normal_iteratorINSE_10device_ptrIiEEEENS0_13ScanTileStateIiLb1EEES9_NS0_8NullTypeEjiLb0ESM_EEvT0_T1_T2_iT3_T4_T5_)
        /*03d8*/ 	.short	0x0380
        /*03da*/ 	.short	0x0024


	//----- nvinfo : EIATTR_SW_WAR
	.align		4
.L_706:
        /*03dc*/ 	.byte	0x04, 0x36
        /*03de*/ 	.short	(.L_708 - .L_707)
.L_707:
        /*03e0*/ 	.word	0x00000008
.L_708:


//--------------------- .nv.info._ZN3cub18CUB_300001_SM_10006detail4scan20DeviceScanInitKernelINS0_13ScanTileStateIiLb1EEEEEvT_i --------------------------
	.section	.nv.info._ZN3cub18CUB_300001_SM_10006detail4scan20DeviceScanInitKernelINS0_13ScanTileStateIiLb1EEEEEvT_i,"",@"SHT_CUDA_INFO"
	.sectionflags	@""
	.align	4


	//----- nvinfo : EIATTR_CUDA_API_VERSION
	.align		4
        /*0000*/ 	.byte	0x04, 0x37
        /*0002*/ 	.short	(.L_710 - .L_709)
.L_709:
        /*0004*/ 	.word	0x00000082


	//----- nvinfo : EIATTR_KPARAM_INFO
	.align		4
.L_710:
        /*0008*/ 	.byte	0x04, 0x17
        /*000a*/ 	.short	(.L_712 - .L_711)
.L_711:
        /*000c*/ 	.word	0x00000000
        /*0010*/ 	.short	0x0001
        /*0012*/ 	.short	0x0008
        /*0014*/ 	.byte	0x00, 0xf0, 0x11, 0x00


	//----- nvinfo : EIATTR_KPARAM_INFO
	.align		4
.L_712:
        /*0018*/ 	.byte	0x04, 0x17
        /*001a*/ 	.short	(.L_714 - .L_713)
.L_713:
        /*001c*/ 	.word	0x00000000
        /*0020*/ 	.short	0x0000
        /*0022*/ 	.short	0x0000
        /*0024*/ 	.byte	0x00, 0xf0, 0x21, 0x00


	//----- nvinfo : EIATTR_SPARSE_MMA_MASK
	.align		4
.L_714:
        /*0028*/ 	.byte	0x03, 0x50
        /*002a*/ 	.short	0x0000


	//----- nvinfo : EIATTR_MAXREG_COUNT
	.align		4
        /*002c*/ 	.byte	0x03, 0x1b
        /*002e*/ 	.short	0x00ff


	//----- nvinfo : EIATTR_MERCURY_ISA_VERSION
	.align		4
        /*0030*/ 	.byte	0x03, 0x5f
        /*0032*/ 	.short	0x0101


	//----- nvinfo : EIATTR_VRC_CTA_INIT_COUNT
	.align		4
        /*0034*/ 	.byte	0x02, 0x4a
	.zero		1
	.zero		1


	//----- nvinfo : EIATTR_EXIT_INSTR_OFFSETS
	.align		4
        /*0038*/ 	.byte	0x04, 0x1c
        /*003a*/ 	.short	(.L_716 - .L_715)


	//   ....[0]....
.L_715:
        /*003c*/ 	.word	0x000000f0


	//   ....[1]....
        /*0040*/ 	.word	0x00000130


	//----- nvinfo : EIATTR_CBANK_PARAM_SIZE
	.align		4
.L_716:
        /*0044*/ 	.byte	0x03, 0x19
        /*0046*/ 	.short	0x000c


	//----- nvinfo : EIATTR_PARAM_CBANK
	.align		4
        /*0048*/ 	.byte	0x04, 0x0a
        /*004a*/ 	.short	(.L_718 - .L_717)
	.align		4
.L_717:
        /*004c*/ 	.word	index@(.nv.constant0._ZN3cub18CUB_300001_SM_10006detail4scan20DeviceScanInitKernelINS0_13ScanTileStateIiLb1EEEEEvT_i)
        /*0050*/ 	.short	0x0380
        /*0052*/ 	.short	0x000c


	//----- nvinfo : EIATTR_SW_WAR
	.align		4
.L_718:
        /*0054*/ 	.byte	0x04, 0x36
        /*0056*/ 	.short	(.L_720 - .L_719)
.L_719:
        /*0058*/ 	.word	0x00000008
.L_720:


//--------------------- .nv.info._ZN3cub18CUB_300001_SM_10006detail10merge_sort26DeviceMergeSortMergeKernelINS2_10policy_hubIP9EdgeTupleE9Policy600ES6_PNS0_8NullTypeES6_SA_m14EdgeComparatorS5_S9_EEvbT2_T3_T4_PT6_PT7_T5_PSE_SE_NS1_7vsmem_tE --------------------------
	.section	.nv.info._ZN3cub18CUB_300001_SM_10006detail10merge_sort26DeviceMergeSortMergeKernelINS2_10policy_hubIP9EdgeTupleE9Policy600ES6_PNS0_8NullTypeES6_SA_m14EdgeComparatorS5_S9_EEvbT2_T3_T4_PT6_PT7_T5_PSE_SE_NS1_7vsmem_tE,"",@"SHT_CUDA_INFO"
	.sectionflags	@""
	.align	4


	//----- nvinfo : EIATTR_CUDA_API_VERSION
	.align		4
        /*0000*/ 	.byte	0x04, 0x37
        /*0002*/ 	.short	(.L_722 - .L_721)
.L_721:
        /*0004*/ 	.word	0x00000082


	//----- nvinfo : EIATTR_KPARAM_INFO
	.align		4
.L_722:
        /*0008*/ 	.byte	0x04, 0x17
        /*000a*/ 	.short	(.L_724 - .L_723)
.L_723:
        /*000c*/ 	.word	0x00000000
        /*0010*/ 	.short	0x0009
        /*0012*/ 	.short	0x0048
        /*0014*/ 	.byte	0x00, 0xf0, 0x21, 0x00


	//----- nvinfo : EIATTR_KPARAM_INFO
	.align		4
.L_724:
        /*0018*/ 	.byte	0x04, 0x17
        /*001a*/ 	.short	(.L_726 - .L_725)
.L_725:
        /*001c*/ 	.word	0x00000000
        /*0020*/ 	.short	0x0008
        /*0022*/ 	.short	0x0040
        /*0024*/ 	.byte	0x00, 0xf0, 0x21, 0x00


	//----- nvinfo : EIATTR_KPARAM_INFO
	.align		4
.L_726:
        /*0028*/ 	.byte	0x04, 0x17
        /*002a*/ 	.short	(.L_728 - .L_727)
.L_727:
        /*002c*/ 	.word	0x00000000
        /*0030*/ 	.short	0x0007
        /*0032*/ 	.short	0x0038
        /*0034*/ 	.byte	0x00, 0xf5, 0x21, 0x00


	//----- nvinfo : EIATTR_KPARAM_INFO
	.align		4
.L_728:
        /*0038*/ 	.byte	0x04, 0x17
        /*003a*/ 	.short	(.L_730 - .L_729)
.L_729:
        /*003c*/ 	.word	0x00000000
        /*0040*/ 	.short	0x0006
        /*0042*/ 	.short	0x0030
        /*0044*/ 	.byte	0x00, 0xf0, 0x05, 0x00


	//----- nvinfo : EIATTR_KPARAM_INFO
	.align		4
.L_730:
        /*0048*/ 	.byte	0x04, 0x17
        /*004a*/ 	.short	(.L_732 - .L_731)
.L_731:
        /*004c*/ 	.word	0x00000000
        /*0050*/ 	.short	0x0005
        /*0052*/ 	.short	0x0028
        /*0054*/ 	.byte	0x00, 0xf5, 0x21, 0x00


	//----- nvinfo : EIATTR_KPARAM_INFO
	.align		4
.L_732:
        /*0058*/ 	.byte	0x04, 0x17
        /*005a*/ 	.short	(.L_734 - .L_733)
.L_733:
        /*005c*/ 	.word	0x00000000
        /*0060*/ 	.short	0x0004
        /*0062*/ 	.short	0x0020
        /*0064*/ 	.byte	0x00, 0xf5, 0x21, 0x00


	//----- nvinfo : EIATTR_KPARAM_INFO
	.align		4
.L_734:
        /*0068*/ 	.byte	0x04, 0x17
        /*006a*/ 	.short	(.L_736 - .L_735)
.L_735:
        /*006c*/ 	.word	0x00000000
        /*0070*/ 	.short	0x0003
        /*0072*/ 	.short	0x0018
        /*0074*/ 	.byte	0x00, 0xf0, 0x21, 0x00


	//----- nvinfo : EIATTR_KPARAM_INFO
	.align		4
.L_736:
        /*0078*/ 	.byte	0x04, 0x17
        /*007a*/ 	.short	(.L_738 - .L_737)
.L_737:
        /*007c*/ 	.word	0x00000000
        /*0080*/ 	.short	0x0002
        /*0082*/ 	.short	0x0010
        /*0084*/ 	.byte	0x00, 0xf5, 0x21, 0x00


	//----- nvinfo : EIATTR_KPARAM_INFO
	.align		4
.L_738:
        /*0088*/ 	.byte	0x04, 0x17
        /*008a*/ 	.short	(.L_740 - .L_739)
.L_739:
        /*008c*/ 	.word	0x00000000
        /*0090*/ 	.short	0x0001
        /*0092*/ 	.short	0x0008
        /*0094*/ 	.byte	0x00, 0xf5, 0x21, 0x00


	//----- nvinfo : EIATTR_KPARAM_INFO
	.align		4
.L_740:
        /*0098*/ 	.byte	0x04, 0x17
        /*009a*/ 	.short	(.L_742 - .L_741)
.L_741:
        /*009c*/ 	.word	0x00000000
        /*00a0*/ 	.short	0x0000
        /*00a2*/ 	.short	0x0000
        /*00a4*/ 	.byte	0x00, 0xf0, 0x05, 0x00


	//----- nvinfo : EIATTR_SPARSE_MMA_MASK
	.align		4
.L_742:
        /*00a8*/ 	.byte	0x03, 0x50
        /*00aa*/ 	.short	0x0000


	//----- nvinfo : EIATTR_MAXREG_COUNT
	.align		4
        /*00ac*/ 	.byte	0x03, 0x1b
        /*00ae*/ 	.short	0x00ff


	//----- nvinfo : EIATTR_NUM_BARRIERS
	.align		4
        /*00b0*/ 	.byte	0x02, 0x4c
        /*00b2*/ 	.byte	0x01
	.zero		1


	//----- nvinfo : EIATTR_MERCURY_ISA_VERSION
	.align		4
        /*00b4*/ 	.byte	0x03, 0x5f
        /*00b6*/ 	.short	0x0101


	//----- nvinfo : EIATTR_COOP_GROUP_MASK_REGIDS
	.align		4
        /*00b8*/ 	.byte	0x04, 0x29
        /*00ba*/ 	.short	(.L_744 - .L_743)


	//   ....[0]....
.L_743:
        /*00bc*/ 	.word	0xffffffff


	//   ....[1]....
        /*00c0*/ 	.word	0xffffffff


	//   ....[2]....
        /*00c4*/ 	.word	0xffffffff


	//   ....[3]....
        /*00c8*/ 	.word	0xffffffff


	//----- nvinfo : EIATTR_COOP_GROUP_INSTR_OFFSETS
	.align		4
.L_744:
        /*00cc*/ 	.byte	0x04, 0x28
        /*00ce*/ 	.short	(.L_746 - .L_745)


	//   ....[0]....
.L_745:
        /*00d0*/ 	.word	0x000018b0


	//   ....[1]....
        /*00d4*/ 	.word	0x00001cf0


	//   ....[2]....
        /*00d8*/ 	.word	0x000039c0


	//   ....[3]....
        /*00dc*/ 	.word	0x00003ea0


	//----- nvinfo : EIATTR_VRC_CTA_INIT_COUNT
	.align		4
.L_746:
        /*00e0*/ 	.byte	0x02, 0x4a
	.zero		1
	.zero		1


	//----- nvinfo : EIATTR_EXIT_INSTR_OFFSETS
	.align		4
        /*00e4*/ 	.byte	0x04, 0x1c
        /*00e6*/ 	.short	(.L_748 - .L_747)


	//   ....[0]....
.L_747:
        /*00e8*/ 	.word	0x00001af0


	//   ....[1]....
        /*00ec*/ 	.word	0x00001ee0


	//   ....[2]....
        /*00f0*/ 	.word	0x00003c80


	//   ....[3]....
        /*00f4*/ 	.word	0x00003cc0


	//   ....[4]....
        /*00f8*/ 	.word	0x00004150


	//   ....[5]....
        /*00fc*/ 	.word	0x00004190


	//----- nvinfo : EIATTR_MAX_THREADS
	.align		4
.L_748:
        /*0100*/ 	.byte	0x04, 0x05
        /*0102*/ 	.short	(.L_750 - .L_749)
.L_749:
        /*0104*/ 	.word	0x00000100
        /*0108*/ 	.word	0x00000001
        /*010c*/ 	.word	0x00000001


	//----- nvinfo : EIATTR_CRS_STACK_SIZE
	.align		4
.L_750:
        /*0110*/ 	.byte	0x04, 0x1e
        /*0112*/ 	.short	(.L_752 - .L_751)
.L_751:
        /*0114*/ 	.word	0x00000000


	//----- nvinfo : EIATTR_CBANK_PARAM_SIZE
	.align		4
.L_752:
        /*0118*/ 	.byte	0x03, 0x19
        /*011a*/ 	.short	0x0050


	//----- nvinfo : EIATTR_PARAM_CBANK
	.align		4
        /*011c*/ 	.byte	0x04, 0x0a
        /*011e*/ 	.short	(.L_754 - .L_753)
	.align		4
.L_753:
        /*0120*/ 	.word	index@(.nv.constant0._ZN3cub18CUB_300001_SM_10006detail10merge_sort26DeviceMergeSortMergeKernelINS2_10policy_hubIP9EdgeTupleE9Policy600ES6_PNS0_8NullTypeES6_SA_m14EdgeComparatorS5_S9_EEvbT2_T3_T4_PT6_PT7_T5_PSE_SE_NS1_7vsmem_tE)
        /*0124*/ 	.short	0x0380
        /*0126*/ 	.short	0x0050


	//----- nvinfo : EIATTR_SW_WAR
	.align		4
.L_754:
        /*0128*/ 	.byte	0x04, 0x36
        /*012a*/ 	.short	(.L_756 - .L_755)
.L_755:
        /*012c*/ 	.word	0x00000008
.L_756:


//--------------------- .nv.info._ZN3cub18CUB_300001_SM_10006detail10merge_sort30DeviceMergeSortPartitionKernelIP9EdgeTuplem14EdgeComparatorS4_EEvbT_PT2_T0_SA_PSA_T1_SA_i --------------------------
	.section	.nv.info._ZN3cub18CUB_300001_SM_10006detail10merge_sort30DeviceMergeSortPartitionKernelIP9EdgeTuplem14EdgeComparatorS4_EEvbT_PT2_T0_SA_PSA_T1_SA_i,"",@"SHT_CUDA_INFO"
	.sectionflags	@""
	.align	4


	//----- nvinfo : EIATTR_CUDA_API_VERSION
	.align		4
        /*0000*/ 	.byte	0x04, 0x37
        /*0002*/ 	.short	(.L_758 - .L_757)
.L_757:
        /*0004*/ 	.word	0x00000082


	//----- nvinfo : EIATTR_KPARAM_INFO
	.align		4
.L_758:
        /*0008*/ 	.byte	0x04, 0x17
        /*000a*/ 	.short	(.L_760 - .L_759)
.L_759:
        /*000c*/ 	.word	0x00000000
        /*0010*/ 	.short	0x0008
        /*0012*/ 	.short	0x0040
        /*0014*/ 	.byte	0x00, 0xf0, 0x11, 0x00


	//----- nvinfo : EIATTR_KPARAM_INFO
	.align		4
.L_760:
        /*0018*/ 	.byte	0x04, 0x17
        /*001a*/ 	.short	(.L_762 - .L_761)
.L_761:
        /*001c*/ 	.word	0x00000000
        /*0020*/ 	.short	0x0007
        /*0022*/ 	.short	0x0038
        /*0024*/ 	.byte	0x00, 0xf0, 0x21, 0x00


	//----- nvinfo : EIATTR_KPARAM_INFO
	.align		4
.L_762:
        /*0028*/ 	.byte	0x04, 0x17
        /*002a*/ 	.short	(.L_764 - .L_763)
.L_763:
        /*002c*/ 	.word	0x00000000
        /*0030*/ 	.short	0x0006
        /*0032*/ 	.short	0x0030
        /*0034*/ 	.byte	0x00, 0xf0, 0x05, 0x00


	//----- nvinfo : EIATTR_KPARAM_INFO
	.align		4
.L_764:
        /*0038*/ 	.byte	0x04, 0x17
        /*003a*/ 	.short	(.L_766 - .L_765)
.L_765:
        /*003c*/ 	.word	0x00000000
        /*0040*/ 	.short	0x0005
        /*0042*/ 	.short	0x0028
        /*0044*/ 	.byte	0x00, 0xf5, 0x21, 0x00


	//----- nvinfo : EIATTR_KPARAM_INFO
	.align		4
.L_766:
        /*0048*/ 	.byte	0x04, 0x17
        /*004a*/ 	.short	(.L_768 - .L_767)
.L_767:
        /*004c*/ 	.word	0x00000000
        /*0050*/ 	.short	0x0004
        /*0052*/ 	.short	0x0020
        /*0054*/ 	.byte	0x00, 0xf0, 0x21, 0x00


	//----- nvinfo : EIATTR_KPARAM_INFO
	.align		4
.L_768:
        /*0058*/ 	.byte	0x04, 0x17
        /*005a*/ 	.short	(.L_770 - .L_769)
.L_769:
        /*005c*/ 	.word	0x00000000
        /*0060*/ 	.short	0x0003
        /*0062*/ 	.short	0x0018
        /*0064*/ 	.byte	0x00, 0xf0, 0x21, 0x00


	//----- nvinfo : EIATTR_KPARAM_INFO
	.align		4
.L_770:
        /*0068*/ 	.byte	0x04, 0x17
        /*006a*/ 	.short	(.L_772 - .L_771)
.L_771:
        /*006c*/ 	.word	0x00000000
        /*0070*/ 	.short	0x0002
        /*0072*/ 	.short	0x0010
        /*0074*/ 	.byte	0x00, 0xf5, 0x21, 0x00


	//----- nvinfo : EIATTR_KPARAM_INFO
	.align		4
.L_772:
        /*0078*/ 	.byte	0x04, 0x17
        /*007a*/ 	.short	(.L_774 - .L_773)
.L_773:
        /*007c*/ 	.word	0x00000000
        /*0080*/ 	.short	0x0001
        /*0082*/ 	.short	0x0008
        /*0084*/ 	.byte	0x00, 0xf5, 0x21, 0x00


	//----- nvinfo : EIATTR_KPARAM_INFO
	.align		4
.L_774:
        /*0088*/ 	.byte	0x04, 0x17
        /*008a*/ 	.short	(.L_776 - .L_775)
.L_775:
        /*008c*/ 	.word	0x00000000
        /*0090*/ 	.short	0x0000
        /*0092*/ 	.short	0x0000
        /*0094*/ 	.byte	0x00, 0xf0, 0x05, 0x00


	//----- nvinfo : EIATTR_SPARSE_MMA_MASK
	.align		4
.L_776:
        /*0098*/ 	.byte	0x03, 0x50
        /*009a*/ 	.short	0x0000


	//----- nvinfo : EIATTR_MAXREG_COUNT
	.align		4
        /*009c*/ 	.byte	0x03, 0x1b
        /*009e*/ 	.short	0x00ff


	//----- nvinfo : EIATTR_MERCURY_ISA_VERSION
	.align		4
        /*00a0*/ 	.byte	0x03, 0x5f
        /*00a2*/ 	.short	0x0101


	//----- nvinfo : EIATTR_VRC_CTA_INIT_COUNT
	.align		4
        /*00a4*/ 	.byte	0x02, 0x4a
	.zero		1
	.zero		1


	//----- nvinfo : EIATTR_EXIT_INSTR_OFFSETS
	.align		4
        /*00a8*/ 	.byte	0x04, 0x1c
        /*00aa*/ 	.short	(.L_778 - .L_777)


	//   ....[0]....
.L_777:
        /*00ac*/ 	.word	0x00000080


	//   ....[1]....
        /*00b0*/ 	.word	0x000003d0


	//   ....[2]....
        /*00b4*/ 	.word	0x00000cf0


	//----- nvinfo : EIATTR_CRS_STACK_SIZE
	.align		4
.L_778:
        /*00b8*/ 	.byte	0x04, 0x1e
        /*00ba*/ 	.short	(.L_780 - .L_779)
.L_779:
        /*00bc*/ 	.word	0x00000000


	//----- nvinfo : EIATTR_CBANK_PARAM_SIZE
	.align		4
.L_780:
        /*00c0*/ 	.byte	0x03, 0x19
        /*00c2*/ 	.short	0x0044


	//----- nvinfo : EIATTR_PARAM_CBANK
	.align		4
        /*00c4*/ 	.byte	0x04, 0x0a
        /*00c6*/ 	.short	(.L_782 - .L_781)
	.align		4
.L_781:
        /*00c8*/ 	.word	index@(.nv.constant0._ZN3cub18CUB_300001_SM_10006detail10merge_sort30DeviceMergeSortPartitionKernelIP9EdgeTuplem14EdgeComparatorS4_EEvbT_PT2_T0_SA_PSA_T1_SA_i)
        /*00cc*/ 	.short	0x0380
        /*00ce*/ 	.short	0x0044


	//----- nvinfo : EIATTR_SW_WAR
	.align		4
.L_782:
        /*00d0*/ 	.byte	0x04, 0x36
        /*00d2*/ 	.short	(.L_784 - .L_783)
.L_783:
        /*00d4*/ 	.word	0x00000008
.L_784:


//--------------------- .nv.info._ZN3cub18CUB_300001_SM_10006detail10merge_sort30DeviceMergeSortBlockSortKernelINS2_10policy_hubIP9EdgeTupleE9Policy600ES6_PNS0_8NullTypeES6_SA_m14EdgeComparatorS5_S9_EEvbT0_T1_T2_T3_T4_PT6_PT7_T5_NS1_7vsmem_tE --------------------------
	.section	.nv.info._ZN3cub18CUB_300001_SM_10006detail10merge_sort30DeviceMergeSortBlockSortKernelINS2_10policy_hubIP9EdgeTupleE9Policy600ES6_PNS0_8NullTypeES6_SA_m14EdgeComparatorS5_S9_EEvbT0_T1_T2_T3_T4_PT6_PT7_T5_NS1_7vsmem_tE,"",@"SHT_CUDA_INFO"
	.sectionflags	@""
	.align	4


	//----- nvinfo : EIATTR_CUDA_API_VERSION
	.align		4
        /*0000*/ 	.byte	0x04, 0x37
        /*0002*/ 	.short	(.L_786 - .L_785)
.L_785:
        /*0004*/ 	.word	0x00000082


	//----- nvinfo : EIATTR_KPARAM_INFO
	.align		4
.L_786:
        /*0008*/ 	.byte	0x04, 0x17
        /*000a*/ 	.short	(.L_788 - .L_787)
.L_787:
        /*000c*/ 	.word	0x00000000
        /*0010*/ 	.short	0x0009
        /*0012*/ 	.short	0x0048
        /*0014*/ 	.byte	0x00, 0xf0, 0x21, 0x00


	//----- nvinfo : EIATTR_KPARAM_INFO
	.align		4
.L_788:
        /*0018*/ 	.byte	0x04, 0x17
        /*001a*/ 	.short	(.L_790 - .L_789)
.L_789:
        /*001c*/ 	.word	0x00000000
        /*0020*/ 	.short	0x0008
        /*0022*/ 	.short	0x0040
        /*0024*/ 	.byte	0x00, 0xf0, 0x05, 0x00


	//----- nvinfo : EIATTR_KPARAM_INFO
	.align		4
.L_790:
        /*0028*/ 	.byte	0x04, 0x17
        /*002a*/ 	.short	(.L_792 - .L_791)
.L_791:
        /*002c*/ 	.word	0x00000000
        /*0030*/ 	.short	0x0007
        /*0032*/ 	.short	0x0038
        /*0034*/ 	.byte	0x00, 0xf5, 0x21, 0x00


	//----- nvinfo : EIATTR_KPARAM_INFO
	.align		4
.L_792:
        /*0038*/ 	.byte	0x04, 0x17
        /*003a*/ 	.short	(.L_794 - .L_793)
.L_793:
        /*003c*/ 	.word	0x00000000
        /*0040*/ 	.short	0x0006
        /*0042*/ 	.short	0x0030
        /*0044*/ 	.byte	0x00, 0xf5, 0x21, 0x00


	//----- nvinfo : EIATTR_KPARAM_INFO
	.align		4
.L_794:
        /*0048*/ 	.byte	0x04, 0x17
        /*004a*/ 	.short	(.L_796 - .L_795)
.L_795:
        /*004c*/ 	.word	0x00000000
        /*0050*/ 	.short	0x0005
        /*0052*/ 	.short	0x0028
        /*0054*/ 	.byte	0x00, 0xf0, 0x21, 0x00


	//----- nvinfo : EIATTR_KPARAM_INFO
	.align		4
.L_796:
        /*0058*/ 	.byte	0x04, 0x17
        /*005a*/ 	.short	(.L_798 - .L_797)
.L_797:
        /*005c*/ 	.word	0x00000000
        /*0060*/ 	.short	0x0004
        /*0062*/ 	.short	0x0020
        /*0064*/ 	.byte	0x00, 0xf5, 0x21, 0x00


	//----- nvinfo : EIATTR_KPARAM_INFO
	.align		4
.L_798:
        /*0068*/ 	.byte	0x04, 0x17
        /*006a*/ 	.short	(.L_800 - .L_799)
.L_799:
        /*006c*/ 	.word	0x00000000
        /*0070*/ 	.short	0x0003
        /*0072*/ 	.short	0x0018
        /*0074*/ 	.byte	0x00, 0xf5, 0x21, 0x00


	//----- nvinfo : EIATTR_KPARAM_INFO
	.align		4
.L_800:
        /*0078*/ 	.byte	0x04, 0x17
        /*007a*/ 	.short	(.L_802 - .L_801)
.L_801:
        /*007c*/ 	.word	0x00000000
        /*0080*/ 	.short	0x0002
        /*0082*/ 	.short	0x0010
        /*0084*/ 	.byte	0x00, 0xf5, 0x21, 0x00


	//----- nvinfo : EIATTR_KPARAM_INFO
	.align		4
.L_802:
        /*0088*/ 	.byte	0x04, 0x17
        /*008a*/ 	.short	(.L_804 - .L_803)
.L_803:
        /*008c*/ 	.word	0x00000000
        /*0090*/ 	.short	0x0001
        /*0092*/ 	.short	0x0008
        /*0094*/ 	.byte	0x00, 0xf5, 0x21, 0x00


	//----- nvinfo : EIATTR_KPARAM_INFO
	.align		4
.L_804:
        /*0098*/ 	.byte	0x04, 0x17
        /*009a*/ 	.short	(.L_806 - .L_805)
.L_805:
        /*009c*/ 	.word	0x00000000
        /*00a0*/ 	.short	0x0000
        /*00a2*/ 	.short	0x0000
        /*00a4*/ 	.byte	0x00, 0xf0, 0x05, 0x00


	//----- nvinfo : EIATTR_SPARSE_MMA_MASK
	.align		4
.L_806:
        /*00a8*/ 	.byte	0x03, 0x50
        /*00aa*/ 	.short	0x0000


	//----- nvinfo : EIATTR_MAXREG_COUNT
	.align		4
        /*00ac*/ 	.byte	0x03, 0x1b
        /*00ae*/ 	.short	0x00ff


	//----- nvinfo : EIATTR_NUM_BARRIERS
	.align		4
        /*00b0*/ 	.byte	0x02, 0x4c
        /*00b2*/ 	.byte	0x01
	.zero		1


	//----- nvinfo : EIATTR_MERCURY_ISA_VERSION
	.align		4
        /*00b4*/ 	.byte	0x03, 0x5f
        /*00b6*/ 	.short	0x0101


	//----- nvinfo : EIATTR_COOP_GROUP_MASK_REGIDS
	.align		4
        /*00b8*/ 	.byte	0x04, 0x29
        /*00ba*/ 	.short	(.L_808 - .L_807)


	//   ....[0]....
.L_807:
        /*00bc*/ 	.word	0xffffffff


	//   ....[1]....
        /*00c0*/ 	.word	0xffffffff


	//   ....[2]....
        /*00c4*/ 	.word	0xffffffff


	//   ....[3]....
        /*00c8*/ 	.word	0xffffffff


	//   ....[4]....
        /*00cc*/ 	.word	0xffffffff


	//   ....[5]....
        /*00d0*/ 	.word	0xffffffff


	//----- nvinfo : EIATTR_COOP_GROUP_INSTR_OFFSETS
	.align		4
.L_808:
        /*00d4*/ 	.byte	0x04, 0x28
        /*00d6*/ 	.short	(.L_810 - .L_809)


	//   ....[0]....
.L_809:
        /*00d8*/ 	.word	0x000003c0


	//   ....[1]....
        /*00dc*/ 	.word	0x00001e50


	//   ....[2]....
        /*00e0*/ 	.word	0x00002180


	//   ....[3]....
        /*00e4*/ 	.word	0x00002860


	//   ....[4]....
        /*00e8*/ 	.word	0x00004930


	//   ....[5]....
        /*00ec*/ 	.word	0x00004d20


	//----- nvinfo : EIATTR_VRC_CTA_INIT_COUNT
	.align		4
.L_810:
        /*00f0*/ 	.byte	0x02, 0x4a
	.zero		1
	.zero		1


	//----- nvinfo : EIATTR_EXIT_INSTR_OFFSETS
	.align		4
        /*00f4*/ 	.byte	0x04, 0x1c
        /*00f6*/ 	.short	(.L_812 - .L_811)


	//   ....[0]....
.L_811:
        /*00f8*/ 	.word	0x00002040


	//   ....[1]....
        /*00fc*/ 	.word	0x00002370


	//   ....[2]....
        /*0100*/ 	.word	0x00004bc0


	//   ....[3]....
        /*0104*/ 	.word	0x00004c00


	//   ....[4]....
        /*0108*/ 	.word	0x00004fb0


	//   ....[5]....
        /*010c*/ 	.word	0x00004ff0


	//----- nvinfo : EIATTR_MAX_THREADS
	.align		4
.L_812:
        /*0110*/ 	.byte	0x04, 0x05
        /*0112*/ 	.short	(.L_814 - .L_813)
.L_813:
        /*0114*/ 	.word	0x00000100
        /*0118*/ 	.word	0x00000001
        /*011c*/ 	.word	0x00000001


	//----- nvinfo : EIATTR_CRS_STACK_SIZE
	.align		4
.L_814:
        /*0120*/ 	.byte	0x04, 0x1e
        /*0122*/ 	.short	(.L_816 - .L_815)
.L_815:
        /*0124*/ 	.word	0x00000000


	//----- nvinfo : EIATTR_CBANK_PARAM_SIZE
	.align		4
.L_816:
        /*0128*/ 	.byte	0x03, 0x19
        /*012a*/ 	.short	0x0050


	//----- nvinfo : EIATTR_PARAM_CBANK
	.align		4
        /*012c*/ 	.byte	0x04, 0x0a
        /*012e*/ 	.short	(.L_818 - .L_817)
	.align		4
.L_817:
        /*0130*/ 	.word	index@(.nv.constant0._ZN3cub18CUB_300001_SM_10006detail10merge_sort30DeviceMergeSortBlockSortKernelINS2_10policy_hubIP9EdgeTupleE9Policy600ES6_PNS0_8NullTypeES6_SA_m14EdgeComparatorS5_S9_EEvbT0_T1_T2_T3_T4_PT6_PT7_T5_NS1_7vsmem_tE)
        /*0134*/ 	.short	0x0380
        /*0136*/ 	.short	0x0050


	//----- nvinfo : EIATTR_SW_WAR
	.align		4
.L_818:
        /*0138*/ 	.byte	0x04, 0x36
        /*013a*/ 	.short	(.L_820 - .L_819)
.L_819:
        /*013c*/ 	.word	0x00000008
.L_820:


//--------------------- .nv.info._ZN3cub18CUB_300001_SM_10006detail10merge_sort26DeviceMergeSortMergeKernelINS2_10policy_hubIP9EdgeTupleE9Policy600ES6_PNS0_8NullTypeES6_SA_j14EdgeComparatorS5_S9_EEvbT2_T3_T4_PT6_PT7_T5_PSE_SE_NS1_7vsmem_tE --------------------------
	.section	.nv.info._ZN3cub18CUB_300001_SM_10006detail10merge_sort26DeviceMergeSortMergeKernelINS2_10policy_hubIP9EdgeTupleE9Policy600ES6_PNS0_8NullTypeES6_SA_j14EdgeComparatorS5_S9_EEvbT2_T3_T4_PT6_PT7_T5_PSE_SE_NS1_7vsmem_tE,"",@"SHT_CUDA_INFO"
	.sectionflags	@""
	.align	4


	//----- nvinfo : EIATTR_CUDA_API_VERSION
	.align		4
        /*0000*/ 	.byte	0x04, 0x37
        /*0002*/ 	.short	(.L_822 - .L_821)
.L_821:
        /*0004*/ 	.word	0x00000082


	//----- nvinfo : EIATTR_KPARAM_INFO
	.align		4
.L_822:
        /*0008*/ 	.byte	0x04, 0x17
        /*000a*/ 	.short	(.L_824 - .L_823)
.L_823:
        /*000c*/ 	.word	0x00000000
        /*0010*/ 	.short	0x0009
        /*0012*/ 	.short	0x0048
        /*0014*/ 	.byte	0x00, 0xf0, 0x21, 0x00


	//----- nvinfo : EIATTR_KPARAM_INFO
	.align		4
.L_824:
        /*0018*/ 	.byte	0x04, 0x17
        /*001a*/ 	.short	(.L_826 - .L_825)
.L_825:
        /*001c*/ 	.word	0x00000000
        /*0020*/ 	.short	0x0008
        /*0022*/ 	.short	0x0040
        /*0024*/ 	.byte	0x00, 0xf0, 0x11, 0x00


	//----- nvinfo : EIATTR_KPARAM_INFO
	.align		4
.L_826:
        /*0028*/ 	.byte	0x04, 0x17
        /*002a*/ 	.short	(.L_828 - .L_827)
.L_827:
        /*002c*/ 	.word	0x00000000
        /*0030*/ 	.short	0x0007
        /*0032*/ 	.short	0x0038
        /*0034*/ 	.byte	0x00, 0xf5, 0x21, 0x00


	//----- nvinfo : EIATTR_KPARAM_INFO
	.align		4
.L_828:
        /*0038*/ 	.byte	0x04, 0x17
        /*003a*/ 	.short	(.L_830 - .L_829)
.L_829:
        /*003c*/ 	.word	0x00000000
        /*0040*/ 	.short	0x0006
        /*0042*/ 	.short	0x0030
        /*0044*/ 	.byte	0x00, 0xf0, 0x05, 0x00


	//----- nvinfo : EIATTR_KPARAM_INFO
	.align		4
.L_830:
        /*0048*/ 	.byte	0x04, 0x17
        /*004a*/ 	.short	(.L_832 - .L_831)
.L_831:
        /*004c*/ 	.word	0x00000000
        /*0050*/ 	.short	0x0005
        /*0052*/ 	.short	0x0028
        /*0054*/ 	.byte	0x00, 0xf5, 0x21, 0x00


	//----- nvinfo : EIATTR_KPARAM_INFO
	.align		4
.L_832:
        /*0058*/ 	.byte	0x04, 0x17
        /*005a*/ 	.short	(.L_834 - .L_833)
.L_833:
        /*005c*/ 	.word	0x00000000
        /*0060*/ 	.short	0x0004
        /*0062*/ 	.short	0x0020
        /*0064*/ 	.byte	0x00, 0xf5, 0x21, 0x00


	//----- nvinfo : EIATTR_KPARAM_INFO
	.align		4
.L_834:
        /*0068*/ 	.byte	0x04, 0x17
        /*006a*/ 	.short	(.L_836 - .L_835)
.L_835:
        /*006c*/ 	.word	0x00000000
        /*0070*/ 	.short	0x0003
        /*0072*/ 	.short	0x0018
        /*0074*/ 	.byte	0x00, 0xf0, 0x11, 0x00


	//----- nvinfo : EIATTR_KPARAM_INFO
	.align		4
.L_836:
        /*0078*/ 	.byte	0x04, 0x17
        /*007a*/ 	.short	(.L_838 - .L_837)
.L_837:
        /*007c*/ 	.word	0x00000000
        /*0080*/ 	.short	0x0002
        /*0082*/ 	.short	0x0010
        /*0084*/ 	.byte	0x00, 0xf5, 0x21, 0x00


	//----- nvinfo : EIATTR_KPARAM_INFO
	.align		4
.L_838:
        /*0088*/ 	.byte	0x04, 0x17
        /*008a*/ 	.short	(.L_840 - .L_839)
.L_839:
        /*008c*/ 	.word	0x00000000
        /*0090*/ 	.short	0x0001
        /*0092*/ 	.short	0x0008
        /*0094*/ 	.byte	0x00, 0xf5, 0x21, 0x00


	//----- nvinfo : EIATTR_KPARAM_INFO
	.align		4
.L_840:
        /*0098*/ 	.byte	0x04, 0x17
        /*009a*/ 	.short	(.L_842 - .L_841)
.L_841:
        /*009c*/ 	.word	0x00000000
        /*00a0*/ 	.short	0x0000
        /*00a2*/ 	.short	0x0000
        /*00a4*/ 	.byte	0x00, 0xf0, 0x05, 0x00


	//----- nvinfo : EIATTR_SPARSE_MMA_MASK
	.align		4
.L_842:
        /*00a8*/ 	.byte	0x03, 0x50
        /*00aa*/ 	.short	0x0000


	//----- nvinfo : EIATTR_MAXREG_COUNT
	.align		4
        /*00ac*/ 	.byte	0x03, 0x1b
        /*00ae*/ 	.short	0x00ff


	//----- nvinfo : EIATTR_NUM_BARRIERS
	.align		4
        /*00b0*/ 	.byte	0x02, 0x4c
        /*00b2*/ 	.byte	0x01
	.zero		1


	//----- nvinfo : EIATTR_MERCURY_ISA_VERSION
	.align		4
        /*00b4*/ 	.byte	0x03, 0x5f
        /*00b6*/ 	.short	0x0101


	//----- nvinfo : EIATTR_COOP_GROUP_MASK_REGIDS
	.align		4
        /*00b8*/ 	.byte	0x04, 0x29
        /*00ba*/ 	.short	(.L_844 - .L_843)


	//   ....[0]....
.L_843:
        /*00bc*/ 	.word	0xffffffff


	//   ....[1]....
        /*00c0*/ 	.word	0xffffffff


	//   ....[2]....
        /*00c4*/ 	.word	0xffffffff


	//   ....[3]....
        /*00c8*/ 	.word	0xffffffff


	//----- nvinfo : EIATTR_COOP_GROUP_INSTR_OFFSETS
	.align		4
.L_844:
        /*00cc*/ 	.byte	0x04, 0x28
        /*00ce*/ 	.short	(.L_846 - .L_845)


	//   ....[0]....
.L_845:
        /*00d0*/ 	.word	0x00001690


	//   ....[1]....
        /*00d4*/ 	.word	0x00001a80


	//   ....[2]....
        /*00d8*/ 	.word	0x000034e0


	//   ....[3]....
        /*00dc*/ 	.word	0x000039f0


	//----- nvinfo : EIATTR_VRC_CTA_INIT_COUNT
	.align		4
.L_846:
        /*00e0*/ 	.byte	0x02, 0x4a
	.zero		1
	.zero		1


	//----- nvinfo : EIATTR_EXIT_INSTR_OFFSETS
	.align		4
        /*00e4*/ 	.byte	0x04, 0x1c
        /*00e6*/ 	.short	(.L_848 - .L_847)


	//   ....[0]....
.L_847:
        /*00e8*/ 	.word	0x00001890


	//   ....[1]....
        /*00ec*/ 	.word	0x00001c80


	//   ....[2]....
        /*00f0*/ 	.word	0x000037c0


	//   ....[3]....
        /*00f4*/ 	.word	0x00003800


	//   ....[4]....
        /*00f8*/ 	.word	0x00003cd0


	//   ....[5]....
        /*00fc*/ 	.word	0x00003d10


	//----- nvinfo : EIATTR_MAX_THREADS
	.align		4
.L_848:
        /*0100*/ 	.byte	0x04, 0x05
        /*0102*/ 	.short	(.L_850 - .L_849)
.L_849:
        /*0104*/ 	.word	0x00000100
        /*0108*/ 	.word	0x00000001
        /*010c*/ 	.word	0x00000001


	//----- nvinfo : EIATTR_CRS_STACK_SIZE
	.align		4
.L_850:
        /*0110*/ 	.byte	0x04, 0x1e
        /*0112*/ 	.short	(.L_852 - .L_851)
.L_851:
        /*0114*/ 	.word	0x00000000


	//----- nvinfo : EIATTR_CBANK_PARAM_SIZE
	.align		4
.L_852:
        /*0118*/ 	.byte	0x03, 0x19
        /*011a*/ 	.short	0x0050


	//----- nvinfo : EIATTR_PARAM_CBANK
	.align		4
        /*011c*/ 	.byte	0x04, 0x0a
        /*011e*/ 	.short	(.L_854 - .L_853)
	.align		4
.L_853:
        /*0120*/ 	.word	index@(.nv.constant0._ZN3cub18CUB_300001_SM_10006detail10merge_sort26DeviceMergeSortMergeKernelINS2_10policy_hubIP9EdgeTupleE9Policy600ES6_PNS0_8NullTypeES6_SA_j14EdgeComparatorS5_S9_EEvbT2_T3_T4_PT6_PT7_T5_PSE_SE_NS1_7vsmem_tE)
        /*0124*/ 	.short	0x0380
        /*0126*/ 	.short	0x0050


	//----- nvinfo : EIATTR_SW_WAR
	.align		4
.L_854:
        /*0128*/ 	.byte	0x04, 0x36
        /*012a*/ 	.short	(.L_856 - .L_855)
.L_855:
        /*012c*/ 	.word	0x00000008
.L_856:


//--------------------- .nv.info._ZN3cub18CUB_300001_SM_10006detail10merge_sort30DeviceMergeSortPartitionKernelIP9EdgeTuplej14EdgeComparatorS4_EEvbT_PT2_T0_SA_PSA_T1_SA_i --------------------------
	.section	.nv.info._ZN3cub18CUB_300001_SM_10006detail10merge_sort30DeviceMergeSortPartitionKernelIP9EdgeTuplej14EdgeComparatorS4_EEvbT_PT2_T0_SA_PSA_T1_SA_i,"",@"SHT_CUDA_INFO"
	.sectionflags	@""
	.align	4


	//----- nvinfo : EIATTR_CUDA_API_VERSION
	.align		4
        /*0000*/ 	.byte	0x04, 0x37
        /*0002*/ 	.short	(.L_858 - .L_857)
.L_857:
        /*0004*/ 	.word	0x00000082


	//----- nvinfo : EIATTR_KPARAM_INFO
	.align		4
.L_858:
        /*0008*/ 	.byte	0x04, 0x17
        /*000a*/ 	.short	(.L_860 - .L_859)
.L_859:
        /*000c*/ 	.word	0x00000000
        /*0010*/ 	.short	0x0008
        /*0012*/ 	.short	0x0030
        /*0014*/ 	.byte	0x00, 0xf0, 0x11, 0x00


	//----- nvinfo : EIATTR_KPARAM_INFO
	.align		4
.L_860:
        /*0018*/ 	.byte	0x04, 0x17
        /*001a*/ 	.short	(.L_862 - .L_861)
.L_861:
        /*001c*/ 	.word	0x00000000
        /*0020*/ 	.short	0x0007
        /*0022*/ 	.short	0x002c
        /*0024*/ 	.byte	0x00, 0xf0, 0x11, 0x00


	//----- nvinfo : EIATTR_KPARAM_INFO
	.align		4
.L_862:
        /*0028*/ 	.byte	0x04, 0x17
        /*002a*/ 	.short	(.L_864 - .L_863)
.L_863:
        /*002c*/ 	.word	0x00000000
        /*0030*/ 	.short	0x0006
        /*0032*/ 	.short	0x0028
        /*0034*/ 	.byte	0x00, 0xf0, 0x05, 0x00


	//----- nvinfo : EIATTR_KPARAM_INFO
	.align		4
.L_864:
        /*0038*/ 	.byte	0x04, 0x17
        /*003a*/ 	.short	(.L_866 - .L_865)
.L_865:
        /*003c*/ 	.word	0x00000000
        /*0040*/ 	.short	0x0005
        /*0042*/ 	.short	0x0020
        /*0044*/ 	.byte	0x00, 0xf5, 0x21, 0x00


	//----- nvinfo : EIATTR_KPARAM_INFO
	.align		4
.L_866:
        /*0048*/ 	.byte	0x04, 0x17
        /*004a*/ 	.short	(.L_868 - .L_867)
.L_867:
        /*004c*/ 	.word	0x00000000
        /*0050*/ 	.short	0x0004
        /*0052*/ 	.short	0x001c
        /*0054*/ 	.byte	0x00, 0xf0, 0x11, 0x00


	//----- nvinfo : EIATTR_KPARAM_INFO
	.align		4
.L_868:
        /*0058*/ 	.byte	0x04, 0x17
        /*005a*/ 	.short	(.L_870 - .L_869)
.L_869:
        /*005c*/ 	.word	0x00000000
        /*0060*/ 	.short	0x0003
        /*0062*/ 	.short	0x0018
        /*0064*/ 	.byte	0x00, 0xf0, 0x11, 0x00


	//----- nvinfo : EIATTR_KPARAM_INFO
	.align		4
.L_870:
        /*0068*/ 	.byte	0x04, 0x17
        /*006a*/ 	.short	(.L_872 - .L_871)
.L_871:
        /*006c*/ 	.word	0x00000000
        /*0070*/ 	.short	0x0002
        /*0072*/ 	.short	0x0010
        /*0074*/ 	.byte	0x00, 0xf5, 0x21, 0x00


	//----- nvinfo : EIATTR_KPARAM_INFO
	.align		4
.L_872:
        /*0078*/ 	.byte	0x04, 0x17
        /*007a*/ 	.short	(.L_874 - .L_873)
.L_873:
        /*007c*/ 	.word	0x00000000
        /*0080*/ 	.short	0x0001
        /*0082*/ 	.short	0x0008
        /*0084*/ 	.byte	0x00, 0xf5, 0x21, 0x00


	//----- nvinfo : EIATTR_KPARAM_INFO
	.align		4
.L_874:
        /*0088*/ 	.byte	0x04, 0x17
        /*008a*/ 	.short	(.L_876 - .L_875)
.L_875:
        /*008c*/ 	.word	0x00000000
        /*0090*/ 	.short	0x0000
        /*0092*/ 	.short	0x0000
        /*0094*/ 	.byte	0x00, 0xf0, 0x05, 0x00


	//----- nvinfo : EIATTR_SPARSE_MMA_MASK
	.align		4
.L_876:
        /*0098*/ 	.byte	0x03, 0x50
        /*009a*/ 	.short	0x0000


	//----- nvinfo : EIATTR_MAXREG_COUNT
	.align		4
        /*009c*/ 	.byte	0x03, 0x1b
        /*009e*/ 	.short	0x00ff


	//----- nvinfo : EIATTR_MERCURY_ISA_VERSION
	.align		4
        /*00a0*/ 	.byte	0x03, 0x5f
        /*00a2*/ 	.short	0x0101


	//----- nvinfo : EIATTR_VRC_CTA_INIT_COUNT
	.align		4
        /*00a4*/ 	.byte	0x02, 0x4a
	.zero		1
	.zero		1


	//----- nvinfo : EIATTR_EXIT_INSTR_OFFSETS
	.align		4
        /*00a8*/ 	.byte	0x04, 0x1c
        /*00aa*/ 	.short	(.L_878 - .L_877)


	//   ....[0]....
.L_877:
        /*00ac*/ 	.word	0x00000070


	//   ....[1]....
        /*00b0*/ 	.word	0x000001e0


	//   ....[2]....
        /*00b4*/ 	.word	0x00000790


	//----- nvinfo : EIATTR_CRS_STACK_SIZE
	.align		4
.L_878:
        /*00b8*/ 	.byte	0x04, 0x1e
        /*00ba*/ 	.short	(.L_880 - .L_879)
.L_879:
        /*00bc*/ 	.word	0x00000000


	//----- nvinfo : EIATTR_CBANK_PARAM_SIZE
	.align		4
.L_880:
        /*00c0*/ 	.byte	0x03, 0x19
        /*00c2*/ 	.short	0x0034


	//----- nvinfo : EIATTR_PARAM_CBANK
	.align		4
        /*00c4*/ 	.byte	0x04, 0x0a
        /*00c6*/ 	.short	(.L_882 - .L_881)
	.align		4
.L_881:
        /*00c8*/ 	.word	index@(.nv.constant0._ZN3cub18CUB_300001_SM_10006detail10merge_sort30DeviceMergeSortPartitionKernelIP9EdgeTuplej14EdgeComparatorS4_EEvbT_PT2_T0_SA_PSA_T1_SA_i)
        /*00cc*/ 	.short	0x0380
        /*00ce*/ 	.short	0x0034


	//----- nvinfo : EIATTR_SW_WAR
	.align		4
.L_882:
        /*00d0*/ 	.byte	0x04, 0x36
        /*00d2*/ 	.short	(.L_884 - .L_883)
.L_883:
        /*00d4*/ 	.word	0x00000008
.L_884:


//--------------------- .nv.info._ZN3cub18CUB_300001_SM_10006detail10merge_sort30DeviceMergeSortBlockSortKernelINS2_10policy_hubIP9EdgeTupleE9Policy600ES6_PNS0_8NullTypeES6_SA_j14EdgeComparatorS5_S9_EEvbT0_T1_T2_T3_T4_PT6_PT7_T5_NS1_7vsmem_tE --------------------------
	.section	.nv.info._ZN3cub18CUB_300001_SM_10006detail10merge_sort30DeviceMergeSortBlockSortKernelINS2_10policy_hubIP9EdgeTupleE9Policy600ES6_PNS0_8NullTypeES6_SA_j14EdgeComparatorS5_S9_EEvbT0_T1_T2_T3_T4_PT6_PT7_T5_NS1_7vsmem_tE,"",@"SHT_CUDA_INFO"
	.sectionflags	@""
	.align	4


	//----- nvinfo : EIATTR_CUDA_API_VERSION
	.align		4
        /*0000*/ 	.byte	0x04, 0x37
        /*0002*/ 	.short	(.L_886 - .L_885)
.L_885:
        /*0004*/ 	.word	0x00000082


	//----- nvinfo : EIATTR_KPARAM_INFO
	.align		4
.L_886:
        /*0008*/ 	.byte	0x04, 0x17
        /*000a*/ 	.short	(.L_888 - .L_887)
.L_887:
        /*000c*/ 	.word	0x00000000
        /*0010*/ 	.short	0x0009
        /*0012*/ 	.short	0x0048
        /*0014*/ 	.byte	0x00, 0xf0, 0x21, 0x00


	//----- nvinfo : EIATTR_KPARAM_INFO
	.align		4
.L_888:
        /*0018*/ 	.byte	0x04, 0x17
        /*001a*/ 	.short	(.L_890 - .L_889)
.L_889:
        /*001c*/ 	.word	0x00000000
        /*0020*/ 	.short	0x0008
        /*0022*/ 	.short	0x0040
        /*0024*/ 	.byte	0x00, 0xf0, 0x05, 0x00


	//----- nvinfo : EIATTR_KPARAM_INFO
	.align		4
.L_890:
        /*0028*/ 	.byte	0x04, 0x17
        /*002a*/ 	.short	(.L_892 - .L_891)
.L_891:
        /*002c*/ 	.word	0x00000000
        /*0030*/ 	.short	0x0007
        /*0032*/ 	.short	0x0038
        /*0034*/ 	.byte	0x00, 0xf5, 0x21, 0x00


	//----- nvinfo : EIATTR_KPARAM_INFO
	.align		4
.L_892:
        /*0038*/ 	.byte	0x04, 0x17
        /*003a*/ 	.short	(.L_894 - .L_893)
.L_893:
        /*003c*/ 	.word	0x00000000
        /*0040*/ 	.short	0x0006
        /*0042*/ 	.short	0x0030
        /*0044*/ 	.byte	0x00, 0xf5, 0x21, 0x00


	//----- nvinfo : EIATTR_KPARAM_INFO
	.align		4
.L_894:
        /*0048*/ 	.byte	0x04, 0x17
        /*004a*/ 	.short	(.L_896 - .L_895)
.L_895:
        /*004c*/ 	.word	0x00000000
        /*0050*/ 	.short	0x0005
        /*0052*/ 	.short	0x0028
        /*0054*/ 	.byte	0x00, 0xf0, 0x11, 0x00


	//----- nvinfo : EIATTR_KPARAM_INFO
	.align		4
.L_896:
        /*0058*/ 	.byte	0x04, 0x17
        /*005a*/ 	.short	(.L_898 - .L_897)
.L_897:
        /*005c*/ 	.word	0x00000000
        /*0060*/ 	.short	0x0004
        /*0062*/ 	.short	0x0020
        /*0064*/ 	.byte	0x00, 0xf5, 0x21, 0x00


	//----- nvinfo : EIATTR_KPARAM_INFO
	.align		4
.L_898:
        /*0068*/ 	.byte	0x04, 0x17
        /*006a*/ 	.short	(.L_900 - .L_899)
.L_899:
        /*006c*/ 	.word	0x00000000
        /*0070*/ 	.short	0x0003
        /*0072*/ 	.short	0x0018
        /*0074*/ 	.byte	0x00, 0xf5, 0x21, 0x00


	//----- nvinfo : EIATTR_KPARAM_INFO
	.align		4
.L_900:
        /*0078*/ 	.byte	0x04, 0x17
        /*007a*/ 	.short	(.L_902 - .L_901)
.L_901:
        /*007c*/ 	.word	0x00000000
        /*0080*/ 	.short	0x0002
        /*0082*/ 	.short	0x0010
        /*0084*/ 	.byte	0x00, 0xf5, 0x21, 0x00


	//----- nvinfo : EIATTR_KPARAM_INFO
	.align		4
.L_902:
        /*0088*/ 	.byte	0x04, 0x17
        /*008a*/ 	.short	(.L_904 - .L_903)
.L_903:
        /*008c*/ 	.word	0x00000000
        /*0090*/ 	.short	0x0001
        /*0092*/ 	.short	0x0008
        /*0094*/ 	.byte	0x00, 0xf5, 0x21, 0x00


	//----- nvinfo : EIATTR_KPARAM_INFO
	.align		4
.L_904:
        /*0098*/ 	.byte	0x04, 0x17
        /*009a*/ 	.short	(.L_906 - .L_905)
.L_905:
        /*009c*/ 	.word	0x00000000
        /*00a0*/ 	.short	0x0000
        /*00a2*/ 	.short	0x0000
        /*00a4*/ 	.byte	0x00, 0xf0, 0x05, 0x00


	//----- nvinfo : EIATTR_SPARSE_MMA_MASK
	.align		4
.L_906:
        /*00a8*/ 	.byte	0x03, 0x50
        /*00aa*/ 	.short	0x0000


	//----- nvinfo : EIATTR_MAXREG_COUNT
	.align		4
        /*00ac*/ 	.byte	0x03, 0x1b
        /*00ae*/ 	.short	0x00ff


	//----- nvinfo : EIATTR_NUM_BARRIERS
	.align		4
        /*00b0*/ 	.byte	0x02, 0x4c
        /*00b2*/ 	.byte	0x01
	.zero		1


	//----- nvinfo : EIATTR_MERCURY_ISA_VERSION
	.align		4
        /*00b4*/ 	.byte	0x03, 0x5f
        /*00b6*/ 	.short	0x0101


	//----- nvinfo : EIATTR_COOP_GROUP_MASK_REGIDS
	.align		4
        /*00b8*/ 	.byte	0x04, 0x29
        /*00ba*/ 	.short	(.L_908 - .L_907)


	//   ....[0]....
.L_907:
        /*00bc*/ 	.word	0xffffffff


	//   ....[1]....
        /*00c0*/ 	.word	0xffffffff


	//   ....[2]....
        /*00c4*/ 	.word	0xffffffff


	//   ....[3]....
        /*00c8*/ 	.word	0xffffffff


	//   ....[4]....
        /*00cc*/ 	.word	0xffffffff


	//   ....[5]....
        /*00d0*/ 	.word	0xffffffff


	//----- nvinfo : EIATTR_COOP_GROUP_INSTR_OFFSETS
	.align		4
.L_908:
        /*00d4*/ 	.byte	0x04, 0x28
        /*00d6*/ 	.short	(.L_910 - .L_909)


	//   ....[0]....
.L_909:
        /*00d8*/ 	.word	0x00000390


	//   ....[1]....
        /*00dc*/ 	.word	0x00001e20


	//   ....[2]....
        /*00e0*/ 	.word	0x00002150


	//   ....[3]....
        /*00e4*/ 	.word	0x00002800


	//   ....[4]....
        /*00e8*/ 	.word	0x000048d0


	//   ....[5]....
        /*00ec*/ 	.word	0x00004cc0


	//----- nvinfo : EIATTR_VRC_CTA_INIT_COUNT
	.align		4
.L_910:
        /*00f0*/ 	.byte	0x02, 0x4a
	.zero		1
	.zero		1


	//----- nvinfo : EIATTR_EXIT_INSTR_OFFSETS
	.align		4
        /*00f4*/ 	.byte	0x04, 0x1c
        /*00f6*/ 	.short	(.L_912 - .L_911)


	//   ....[0]....
.L_911:
        /*00f8*/ 	.word	0x00002010


	//   ....[1]....
        /*00fc*/ 	.word	0x00002340


	//   ....[2]....
        /*0100*/ 	.word	0x00004b60


	//   ....[3]....
        /*0104*/ 	.word	0x00004ba0


	//   ....[4]....
        /*0108*/ 	.word	0x00004f50


	//   ....[5]....
        /*010c*/ 	.word	0x00004f90


	//----- nvinfo : EIATTR_MAX_THREADS
	.align		4
.L_912:
        /*0110*/ 	.byte	0x04, 0x05
        /*0112*/ 	.short	(.L_914 - .L_913)
.L_913:
        /*0114*/ 	.word	0x00000100
        /*0118*/ 	.word	0x00000001
        /*011c*/ 	.word	0x00000001


	//----- nvinfo : EIATTR_CRS_STACK_SIZE
	.align		4
.L_914:
        /*0120*/ 	.byte	0x04, 0x1e
        /*0122*/ 	.short	(.L_916 - .L_915)
.L_915:
        /*0124*/ 	.word	0x00000000


	//----- nvinfo : EIATTR_CBANK_PARAM_SIZE
	.align		4
.L_916:
        /*0128*/ 	.byte	0x03, 0x19
        /*012a*/ 	.short	0x0050


	//----- nvinfo : EIATTR_PARAM_CBANK
	.align		4
        /*012c*/ 	.byte	0x04, 0x0a
        /*012e*/ 	.short	(.L_918 - .L_917)
	.align		4
.L_917:
        /*0130*/ 	.word	index@(.nv.constant0._ZN3cub18CUB_300001_SM_10006detail10merge_sort30DeviceMergeSortBlockSortKernelINS2_10policy_hubIP9EdgeTupleE9Policy600ES6_PNS0_8NullTypeES6_SA_j14EdgeComparatorS5_S9_EEvbT0_T1_T2_T3_T4_PT6_PT7_T5_NS1_7vsmem_tE)
        /*0134*/ 	.short	0x0380
        /*0136*/ 	.short	0x0050


	//----- nvinfo : EIATTR_SW_WAR
	.align		4
.L_918:
        /*0138*/ 	.byte	0x04, 0x36
        /*013a*/ 	.short	(.L_920 - .L_919)
.L_919:
        /*013c*/ 	.word	0x00000008
.L_920:


//--------------------- .nv.info._ZN3cub18CUB_300001_SM_10006detail8for_each13static_kernelINS2_12policy_hub_t12policy_500_tEmN6thrust24THRUST_300001_SM_1000_NS8cuda_cub20__uninitialized_fill7functorINS7_10device_ptrIiEEiEEEEvT0_T1_ --------------------------
	.section	.nv.info._ZN3cub18CUB_300001_SM_10006detail8for_each13static_kernelINS2_12policy_hub_t12policy_500_tEmN6thrust24THRUST_300001_SM_1000_NS8cuda_cub20__uninitialized_fill7functorINS7_10device_ptrIiEEiEEEEvT0_T1_,"",@"SHT_CUDA_INFO"
	.sectionflags	@""
	.align	4


	//----- nvinfo : EIATTR_CUDA_API_VERSION
	.align		4
        /*0000*/ 	.byte	0x04, 0x37
        /*0002*/ 	.short	(.L_922 - .L_921)
.L_921:
        /*0004*/ 	.word	0x00000082


	//----- nvinfo : EIATTR_KPARAM_INFO
	.align		4
.L_922:
        /*0008*/ 	.byte	0x04, 0x17
        /*000a*/ 	.short	(.L_924 - .L_923)
.L_923:
        /*000c*/ 	.word	0x00000000
        /*0010*/ 	.short	0x0001
        /*0012*/ 	.short	0x0008
        /*0014*/ 	.byte	0x00, 0xf0, 0x41, 0x00


	//----- nvinfo : EIATTR_KPARAM_INFO
	.align		4
.L_924:
        /*0018*/ 	.byte	0x04, 0x17
        /*001a*/ 	.short	(.L_926 - .L_925)
.L_925:
        /*001c*/ 	.word	0x00000000
        /*0020*/ 	.short	0x0000
        /*0022*/ 	.short	0x0000
        /*0024*/ 	.byte	0x00, 0xf0, 0x21, 0x00


	//----- nvinfo : EIATTR_SPARSE_MMA_MASK
	.align		4
.L_926:
        /*0028*/ 	.byte	0x03, 0x50
        /*002a*/ 	.short	0x0000


	//----- nvinfo : EIATTR_MAXREG_COUNT
	.align		4
        /*002c*/ 	.byte	0x03, 0x1b
        /*002e*/ 	.short	0x00ff


	//----- nvinfo : EIATTR_MERCURY_ISA_VERSION
	.align		4
        /*0030*/ 	.byte	0x03, 0x5f
        /*0032*/ 	.short	0x0101


	//----- nvinfo : EIATTR_VRC_CTA_INIT_COUNT
	.align		4
        /*0034*/ 	.byte	0x02, 0x4a
	.zero		1
	.zero		1


	//----- nvinfo : EIATTR_EXIT_INSTR_OFFSETS
	.align		4
        /*0038*/ 	.byte	0x04, 0x1c
        /*003a*/ 	.short	(.L_928 - .L_927)


	//   ....[0]....
.L_927:
        /*003c*/ 	.word	0x00000130


	//   ....[1]....
        /*0040*/ 	.word	0x00000230


	//   ....[2]....
        /*0044*/ 	.word	0x00000260


	//----- nvinfo : EIATTR_MAX_THREADS
	.align		4
.L_928:
        /*0048*/ 	.byte	0x04, 0x05
        /*004a*/ 	.short	(.L_930 - .L_929)
.L_929:
        /*004c*/ 	.word	0x00000100
        /*0050*/ 	.word	0x00000001
        /*0054*/ 	.word	0x00000001


	//----- nvinfo : EIATTR_CBANK_PARAM_SIZE
	.align		4
.L_930:
        /*0058*/ 	.byte	0x03, 0x19
        /*005a*/ 	.short	0x0018


	//----- nvinfo : EIATTR_PARAM_CBANK
	.align		4
        /*005c*/ 	.byte	0x04, 0x0a
        /*005e*/ 	.short	(.L_932 - .L_931)
	.align		4
.L_931:
        /*0060*/ 	.word	index@(.nv.constant0._ZN3cub18CUB_300001_SM_10006detail8for_each13static_kernelINS2_12policy_hub_t12policy_500_tEmN6thrust24THRUST_300001_SM_1000_NS8cuda_cub20__uninitialized_fill7functorINS7_10device_ptrIiEEiEEEEvT0_T1_)
        /*0064*/ 	.short	0x0380
        /*0066*/ 	.short	0x0018


	//----- nvinfo : EIATTR_SW_WAR
	.align		4
.L_932:
        /*0068*/ 	.byte	0x04, 0x36
        /*006a*/ 	.short	(.L_934 - .L_933)
.L_933:
        /*006c*/ 	.word	0x00000008
.L_934:


//--------------------- .nv.info._ZN3cub18CUB_300001_SM_10006detail11EmptyKernelIvEEvv --------------------------
	.section	.nv.info._ZN3cub18CUB_300001_SM_10006detail11EmptyKernelIvEEvv,"",@"SHT_CUDA_INFO"
	.sectionflags	@""
	.align	4


	//----- nvinfo : EIATTR_CUDA_API_VERSION
	.align		4
        /*0000*/ 	.byte	0x04, 0x37
        /*0002*/ 	.short	(.L_936 - .L_935)
.L_935:
        /*0004*/ 	.word	0x00000082


	//----- nvinfo : EIATTR_SPARSE_MMA_MASK
	.align		4
.L_936:
        /*0008*/ 	.byte	0x03, 0x50
        /*000a*/ 	.short	0x0000


	//----- nvinfo : EIATTR_MAXREG_COUNT
	.align		4
        /*000c*/ 	.byte	0x03, 0x1b
        /*000e*/ 	.short	0x00ff


	//----- nvinfo : EIATTR_MERCURY_ISA_VERSION
	.align		4
        /*0010*/ 	.byte	0x03, 0x5f
        /*0012*/ 	.short	0x0101


	//----- nvinfo : EIATTR_VRC_CTA_INIT_COUNT
	.align		4
        /*0014*/ 	.byte	0x02, 0x4a
	.zero		1
	.zero		1


	//----- nvinfo : EIATTR_EXIT_INSTR_OFFSETS
	.align		4
        /*0018*/ 	.byte	0x04, 0x1c
        /*001a*/ 	.short	(.L_938 - .L_937)


	//   ....[0]....
.L_937:
        /*001c*/ 	.word	0x00000010


	//----- nvinfo : EIATTR_SW_WAR
	.align		4
.L_938:
        /*0020*/ 	.byte	0x04, 0x36
        /*0022*/ 	.short	(.L_940 - .L_939)
.L_939:
        /*0024*/ 	.word	0x00000008
.L_940:


//--------------------- .nv.info._ZN6thrust24THRUST_300001_SM_1000_NS8cuda_cub4core6detail13_kernel_agentINS1_8__unique11UniqueAgentINS0_6detail15normal_iteratorINS0_10device_ptrIiEEEESB_N4cuda3std3__48equal_toIiEEiPiEEJSB_SB_SG_SH_iN3cub18CUB_300001_SM_100013ScanTileStateIiLb1EEEmEEEvDpT0_ --------------------------
	.section	.nv.info._ZN6thrust24THRUST_300001_SM_1000_NS8cuda_cub4core6detail13_kernel_agentINS1_8__unique11UniqueAgentINS0_6detail15normal_iteratorINS0_10device_ptrIiEEEESB_N4cuda3std3__48equal_toIiEEiPiEEJSB_SB_SG_SH_iN3cub18CUB_300001_SM_100013ScanTileStateIiLb1EEEmEEEvDpT0_,"",@"SHT_CUDA_INFO"
	.sectionflags	@""
	.align	4


	//----- nvinfo : EIATTR_CUDA_API_VERSION
	.align		4
        /*0000*/ 	.byte	0x04, 0x37
        /*0002*/ 	.short	(.L_942 - .L_941)
.L_941:
        /*0004*/ 	.word	0x00000082


	//----- nvinfo : EIATTR_KPARAM_INFO
	.align		4
.L_942:
        /*0008*/ 	.byte	0x04, 0x17
        /*000a*/ 	.short	(.L_944 - .L_943)
.L_943:
        /*000c*/ 	.word	0x00000000
        /*0010*/ 	.short	0x0006
        /*0012*/ 	.short	0x0030
        /*0014*/ 	.byte	0x00, 0xf0, 0x21, 0x00


	//----- nvinfo : EIATTR_KPARAM_INFO
	.align		4
.L_944:
        /*0018*/ 	.byte	0x04, 0x17
        /*001a*/ 	.short	(.L_946 - .L_945)
.L_945:
        /*001c*/ 	.word	0x00000000
        /*0020*/ 	.short	0x0005
        /*0022*/ 	.short	0x0028
        /*0024*/ 	.byte	0x00, 0xf0, 0x21, 0x00


	//----- nvinfo : EIATTR_KPARAM_INFO
	.align		4
.L_946:
        /*0028*/ 	.byte	0x04, 0x17
        /*002a*/ 	.short	(.L_948 - .L_947)
.L_947:
        /*002c*/ 	.word	0x00000000
        /*0030*/ 	.short	0x0004
        /*0032*/ 	.short	0x0020
        /*0034*/ 	.byte	0x00, 0xf0, 0x11, 0x00


	//----- nvinfo : EIATTR_KPARAM_INFO
	.align		4
.L_948:
        /*0038*/ 	.byte	0x04, 0x17
        /*003a*/ 	.short	(.L_950 - .L_949)
.L_949:
        /*003c*/ 	.word	0x00000000
        /*0040*/ 	.short	0x0003
        /*0042*/ 	.short	0x0018
        /*0044*/ 	.byte	0x00, 0xf5, 0x21, 0x00


	//----- nvinfo : EIATTR_KPARAM_INFO
	.align		4
.L_950:
        /*0048*/ 	.byte	0x04, 0x17
        /*004a*/ 	.short	(.L_952 - .L_951)
.L_951:
        /*004c*/ 	.word	0x00000000
        /*0050*/ 	.short	0x0002
        /*0052*/ 	.short	0x0010
        /*0054*/ 	.byte	0x00, 0xf0, 0x05, 0x00


	//----- nvinfo : EIATTR_KPARAM_INFO
	.align		4
.L_952:
        /*0058*/ 	.byte	0x04, 0x17
        /*005a*/ 	.short	(.L_954 - .L_953)
.L_953:
        /*005c*/ 	.word	0x00000000
        /*0060*/ 	.short	0x0001
        /*0062*/ 	.short	0x0008
        /*0064*/ 	.byte	0x00, 0xf0, 0x21, 0x00


	//----- nvinfo : EIATTR_KPARAM_INFO
	.align		4
.L_954:
        /*0068*/ 	.byte	0x04, 0x17
        /*006a*/ 	.short	(.L_956 - .L_955)
.L_955:
        /*006c*/ 	.word	0x00000000
        /*0070*/ 	.short	0x0000
        /*0072*/ 	.short	0x0000
        /*0074*/ 	.byte	0x00, 0xf0, 0x21, 0x00


	//----- nvinfo : EIATTR_SPARSE_MMA_MASK
	.align		4
.L_956:
        /*0078*/ 	.byte	0x03, 0x50
        /*007a*/ 	.short	0x0000


	//----- nvinfo : EIATTR_MAXREG_COUNT
	.align		4
        /*007c*/ 	.byte	0x03, 0x1b
        /*007e*/ 	.short	0x00ff


	//----- nvinfo : EIATTR_NUM_BARRIERS
	.align		4
        /*0080*/ 	.byte	0x02, 0x4c
        /*0082*/ 	.byte	0x01
	.zero		1


	//----- nvinfo : EIATTR_ANNOTATIONS
	.align		4
        /*0084*/ 	.byte	0x04, 0x55
        /*0086*/ 	.short	(.L_958 - .L_957)


	//   ....[0]....
.L_957:
        /*0088*/ 	.word	0x00000001
        /*008c*/ 	.byte	0x90, 0x4d, 0x00, 0x00, 0x01, 0x00, 0x00, 0x00, 0x70, 0x59, 0x00, 0x00


	//----- nvinfo : EIATTR_MERCURY_ISA_VERSION
	.align		4
.L_958:
        /*0098*/ 	.byte	0x03, 0x5f
        /*009a*/ 	.short	0x0101


	//----- nvinfo : EIATTR_UNUSED_LOAD_BYTE_OFFSET
	.align		4
        /*009c*/ 	.byte	0x04, 0x44
        /*009e*/ 	.short	(.L_960 - .L_959)


	//   ....[0]....
.L_959:
        /*00a0*/ 	.word	0x00005a60
        /*00a4*/ 	.word	0x0000fff0


	//----- nvinfo : EIATTR_COOP_GROUP_MASK_REGIDS
	.align		4
.L_960:
        /*00a8*/ 	.byte	0x04, 0x29
        /*00aa*/ 	.short	(.L_962 - .L_961)


	//   ....[0]....
.L_961:
        /*00ac*/ 	.word	0xffffffff


	//   ....[1]....
        /*00b0*/ 	.word	0xffffffff


	//   ....[2]....
        /*00b4*/ 	.word	0xffffffff


	//   ....[3]....
        /*00b8*/ 	.word	0xffffffff


	//   ....[4]....
        /*00bc*/ 	.word	0xffffffff


	//   ....[5]....
        /*00c0*/ 	.word	0xffffffff


	//   ....[6]....
        /*00c4*/ 	.word	0xffffffff


	//   ....[7]....
        /*00c8*/ 	.word	0xffffffff


	//   ....[8]....
        /*00cc*/ 	.word	0xffffffff


	//   ....[9]....
        /*00d0*/ 	.word	0xffffffff


	//   ....[10]....
        /*00d4*/ 	.word	0xffffffff


	//   ....[11]....
        /*00d8*/ 	.word	0xffffffff


	//   ....[12]....
        /*00dc*/ 	.word	0xffffffff


	//   ....[13]....
        /*00e0*/ 	.word	0xffffffff


	//   ....[14]....
        /*00e4*/ 	.word	0xffffffff


	//   ....[15]....
        /*00e8*/ 	.word	0xffffffff


	//   ....[16]....
        /*00ec*/ 	.word	0xffffffff


	//   ....[17]....
        /*00f0*/ 	.word	0xffffffff


	//   ....[18]....
        /*00f4*/ 	.word	0xffffffff


	//   ....[19]....
        /*00f8*/ 	.word	0xffffffff


	//   ....[20]....
        /*00fc*/ 	.word	0xffffffff


	//   ....[21]....
        /*0100*/ 	.word	0xffffffff


	//   ....[22]....
        /*0104*/ 	.word	0xffffffff


	//   ....[23]....
        /*0108*/ 	.word	0xffffffff


	//   ....[24]....
        /*010c*/ 	.word	0xffffffff


	//   ....[25]....
        /*0110*/ 	.word	0xffffffff


	//   ....[26]....
        /*0114*/ 	.word	0xffffffff


	//   ....[27]....
        /*0118*/ 	.word	0xffffffff


	//   ....[28]....
        /*011c*/ 	.word	0xffffffff


	//   ....[29]....
        /*0120*/ 	.word	0xffffffff


	//   ....[30]....
        /*0124*/ 	.word	0xffffffff


	//   ....[31]....
        /*0128*/ 	.word	0xffffffff


	//   ....[32]....
        /*012c*/ 	.word	0xffffffff


	//   ....[33]....
        /*0130*/ 	.word	0xffffffff


	//   ....[34]....
        /*0134*/ 	.word	0xffffffff


	//   ....[35]....
        /*0138*/ 	.word	0xffffffff


	//   ....[36]....
        /*013c*/ 	.word	0xffffffff


	//   ....[37]....
        /*0140*/ 	.word	0xffffffff


	//   ....[38]....
        /*0144*/ 	.word	0xffffffff


	//   ....[39]....
        /*0148*/ 	.word	0xffffffff


	//   ....[40]....
        /*014c*/ 	.word	0xffffffff


	//   ....[41]....
        /*0150*/ 	.word	0xffffffff


	//   ....[42]....
        /*0154*/ 	.word	0xffffffff


	//   ....[43]....
        /*0158*/ 	.word	0xffffffff


	//   ....[44]....
        /*015c*/ 	.word	0xffffffff


	//   ....[45]....
        /*0160*/ 	.word	0xffffffff


	//   ....[46]....
        /*0164*/ 	.word	0xffffffff


	//   ....[47]....
        /*0168*/ 	.word	0xffffffff


	//   ....[48]....
        /*016c*/ 	.word	0xffffffff


	//   ....[49]....
        /*0170*/ 	.word	0xffffffff


	//   ....[50]....
        /*0174*/ 	.word	0xffffffff


	//   ....[51]....
        /*0178*/ 	.word	0xffffffff


	//   ....[52]....
        /*017c*/ 	.word	0xffffffff


	//   ....[53]....
        /*0180*/ 	.word	0xffffffff


	//   ....[54]....
        /*0184*/ 	.word	0xffffffff


	//   ....[55]....
        /*0188*/ 	.word	0xffffffff


	//   ....[56]....
        /*018c*/ 	.word	0xffffffff


	//   ....[57]....
        /*0190*/ 	.word	0xffffffff


	//   ....[58]....
        /*0194*/ 	.word	0xffffffff


	//   ....[59]....
        /*0198*/ 	.word	0xffffffff


	//   ....[60]....
        /*019c*/ 	.word	0x05000014


	//   ....[61]....
        /*01a0*/ 	.word	0x05000014


	//   ....[62]....
        /*01a4*/ 	.word	0x05000014


	//   ....[63]....
        /*01a8*/ 	.word	0x05000014


	//   ....[64]....
        /*01ac*/ 	.word	0x05000014


	//   ....[65]....
        /*01b0*/ 	.word	0x05000014


	//   ....[66]....
        /*01b4*/ 	.word	0x05000014


	//   ....[67]....
        /*01b8*/ 	.word	0x05000014


	//   ....[68]....
        /*01bc*/ 	.word	0x05000014


	//   ....[69]....
        /*01c0*/ 	.word	0x05000014


	//   ....[70]....
        /*01c4*/ 	.word	0x05000014


	//   ....[71]....
        /*01c8*/ 	.word	0x05000014


	//   ....[72]....
        /*01cc*/ 	.word	0x05000014


	//   ....[73]....
        /*01d0*/ 	.word	0x05000014


	//   ....[74]....
        /*01d4*/ 	.word	0x05000014


	//   ....[75]....
        /*01d8*/ 	.word	0x05000014


	//   ....[76]....
        /*01dc*/ 	.word	0x05000014


	//   ....[77]....
        /*01e0*/ 	.word	0x05000014


	//   ....[78]....
        /*01e4*/ 	.word	0x05000014


	//   ....[79]....
        /*01e8*/ 	.word	0x05000014


	//   ....[80]....
        /*01ec*/ 	.word	0x05000014


	//   ....[81]....
        /*01f0*/ 	.word	0x05000014


	//   ....[82]....
        /*01f4*/ 	.word	0x05000014


	//   ....[83]....
        /*01f8*/ 	.word	0x05000014


	//   ....[84]....
        /*01fc*/ 	.word	0x05000014


	//   ....[85]....
        /*0200*/ 	.word	0x05000014


	//   ....[86]....
        /*0204*/ 	.word	0x05000014


	//   ....[87]....
        /*0208*/ 	.word	0x05000014


	//   ....[88]....
        /*020c*/ 	.word	0x05000014


	//   ....[89]....
        /*0210*/ 	.word	0x05000014


	//   ....[90]....
        /*0214*/ 	.word	0x05000014


	//   ....[91]....
        /*0218*/ 	.word	0x05000014


	//   ....[92]....
        /*021c*/ 	.word	0x05000014


	//   ....[93]....
        /*0220*/ 	.word	0x05000014


	//   ....[94]....
        /*0224*/ 	.word	0x05000014


	//   ....[95]....
        /*0228*/ 	.word	0x05000014


	//----- nvinfo : EIATTR_COOP_GROUP_INSTR_OFFSETS
	.align		4
.L_962:
        /*022c*/ 	.byte	0x04, 0x28
        /*022e*/ 	.short	(.L_964 - .L_963)


	//   ....[0]....
.L_963:
        /*0230*/ 	.word	0x00000340


	//   ....[1]....
        /*0234*/ 	.word	0x000006b0


	//   ....[2]....
        /*0238*/ 	.word	0x000006e0


	//   ....[3]....
        /*023c*/ 	.word	0x00000700


	//   ....[4]....
        /*0240*/ 	.word	0x00000720


	//   ....[5]....
        /*0244*/ 	.word	0x00000750


	//   ....[6]....
        /*0248*/ 	.word	0x000014e0


	//   ....[7]....
        /*024c*/ 	.word	0x00001800


	//   ....[8]....
        /*0250*/ 	.word	0x00001830


	//   ....[9]....
        /*0254*/ 	.word	0x00001850


	//   ....[10]....
        /*0258*/ 	.word	0x00001870


	//   ....[11]....
        /*025c*/ 	.word	0x00001890


	//   ....[12]....
        /*0260*/ 	.word	0x00001ab0


	//   ....[13]....
        /*0264*/ 	.word	0x00001b70


	//   ....[14]....
        /*0268*/ 	.word	0x00001bd0


	//   ....[15]....
        /*026c*/ 	.word	0x00001c20


	//   ....[16]....
        /*0270*/ 	.word	0x00001c90


	//   ....[17]....
        /*0274*/ 	.word	0x00001ce0


	//   ....[18]....
        /*0278*/ 	.word	0x00001d30


	//   ....[19]....
        /*027c*/ 	.word	0x00001d80


	//   ....[20]....
        /*0280*/ 	.word	0x00001dd0


	//   ....[21]....
        /*0284*/ 	.word	0x00001ea0


	//   ....[22]....
        /*0288*/ 	.word	0x00001f60


	//   ....[23]....
        /*028c*/ 	.word	0x00001fb0


	//   ....[24]....
        /*0290*/ 	.word	0x00002010


	//   ....[25]....
        /*0294*/ 	.word	0x00002030


	//   ....[26]....
        /*0298*/ 	.word	0x00002080


	//   ....[27]....
        /*029c*/ 	.word	0x000020c0


	//   ....[28]....
        /*02a0*/ 	.word	0x00002100


	//   ....[29]....
        /*02a4*/ 	.word	0x00002140


	//   ....[30]....
        /*02a8*/ 	.word	0x00003410


	//   ....[31]....
        /*02ac*/ 	.word	0x000038c0


	//   ....[32]....
        /*02b0*/ 	.word	0x000038f0


	//   ....[33]....
        /*02b4*/ 	.word	0x00003920


	//   ....[34]....
        /*02b8*/ 	.word	0x00003940


	//   ....[35]....
        /*02bc*/ 	.word	0x00003960


	//   ....[36]....
        /*02c0*/ 	.word	0x00004920


	//   ....[37]....
        /*02c4*/ 	.word	0x00004e00


	//   ....[38]....
        /*02c8*/ 	.word	0x00004e20


	//   ....[39]....
        /*02cc*/ 	.word	0x00004e40


	//   ....[40]....
        /*02d0*/ 	.word	0x00004e60


	//   ....[41]....
        /*02d4*/ 	.word	0x00004e80


	//   ....[42]....
        /*02d8*/ 	.word	0x000050c0


	//   ....[43]....
        /*02dc*/ 	.word	0x00005180


	//   ....[44]....
        /*02e0*/ 	.word	0x000051e0


	//   ....[45]....
        /*02e4*/ 	.word	0x00005270


	//   ....[46]....
        /*02e8*/ 	.word	0x000052c0


	//   ....[47]....
        /*02ec*/ 	.word	0x00005310


	//   ....[48]....
        /*02f0*/ 	.word	0x00005370


	//   ....[49]....
        /*02f4*/ 	.word	0x000053e0


	//   ....[50]....
        /*02f8*/ 	.word	0x00005420


	//   ....[51]....
        /*02fc*/ 	.word	0x000054c0


	//   ....[52]....
        /*0300*/ 	.word	0x00005590


	//   ....[53]....
        /*0304*/ 	.word	0x000055f0


	//   ....[54]....
        /*0308*/ 	.word	0x00005660


	//   ....[55]....
        /*030c*/ 	.word	0x000056b0


	//   ....[56]....
        /*0310*/ 	.word	0x000056f0


	//   ....[57]....
        /*0314*/ 	.word	0x00005730


	//   ....[58]....
        /*0318*/ 	.word	0x00005770


	//   ....[59]....
        /*031c*/ 	.word	0x000057b0


	//   ....[60]....
        /*0320*/ 	.word	0x00006660


	//   ....[61]....
        /*0324*/ 	.word	0x000066e0


	//   ....[62]....
        /*0328*/ 	.word	0x00006790


	//   ....[63]....
        /*032c*/ 	.word	0x00006880


	//   ....[64]....
        /*0330*/ 	.word	0x00006900


	//   ....[65]....
        /*0334*/ 	.word	0x00006990


	//   ....[66]....
        /*0338*/ 	.word	0x00006a20


	//   ....[67]....
        /*033c*/ 	.word	0x00006a90


	//   ....[68]....
        /*0340*/ 	.word	0x00006ac0


	//   ....[69]....
        /*0344*/ 	.word	0x00006b80


	//   ....[70]....
        /*0348*/ 	.word	0x00006c00


	//   ....[71]....
        /*034c*/ 	.word	0x00006c80


	//   ....[72]....
        /*0350*/ 	.word	0x00006d40


	//   ....[73]....
        /*0354*/ 	.word	0x00006dd0


	//   ....[74]....
        /*0358*/ 	.word	0x00006e50


	//   ....[75]....
        /*035c*/ 	.word	0x00006ec0


	//   ....[76]....
        /*0360*/ 	.word	0x00006f40


	//   ....[77]....
        /*0364*/ 	.word	0x00006f70


	//   ....[78]....
        /*0368*/ 	.word	0x00007000


	//   ....[79]....
        /*036c*/ 	.word	0x00007080


	//   ....[80]....
        /*0370*/ 	.word	0x00007100


	//   ....[81]....
        /*0374*/ 	.word	0x00007210


	//   ....[82]....
        /*0378*/ 	.word	0x00007290


	//   ....[83]....
        /*037c*/ 	.word	0x00007320


	//   ....[84]....
        /*0380*/ 	.word	0x000073b0


	//   ....[85]....
        /*0384*/ 	.word	0x00007430


	//   ....[86]....
        /*0388*/ 	.word	0x00007460


	//   ....[87]....
        /*038c*/ 	.word	0x00007550


	//   ....[88]....
        /*0390*/ 	.word	0x000075d0


	//   ....[89]....
        /*0394*/ 	.word	0x00007650


	//   ....[90]....
        /*0398*/ 	.word	0x00007720


	//   ....[91]....
        /*039c*/ 	.word	0x000077d0


	//   ....[92]....
        /*03a0*/ 	.word	0x00007850


	//   ....[93]....
        /*03a4*/ 	.word	0x000078d0


	//   ....[94]....
        /*03a8*/ 	.word	0x00007950


	//   ....[95]....
        /*03ac*/ 	.word	0x000079b0


	//----- nvinfo : EIATTR_VRC_CTA_INIT_COUNT
	.align		4
.L_964:
        /*03b0*/ 	.byte	0x02, 0x4a
	.zero		1
	.zero		1


	//----- nvinfo : EIATTR_EXIT_INSTR_OFFSETS
	.align		4
        /*03b4*/ 	.byte	0x04, 0x1c
        /*03b6*/ 	.short	(.L_966 - .L_965)


	//   ....[0]....
.L_965:
        /*03b8*/ 	.word	0x00001240


	//   ....[1]....
        /*03bc*/ 	.word	0x00002eb0


	//   ....[2]....
        /*03c0*/ 	.word	0x000065e0


	//   ....[3]....
        /*03c4*/ 	.word	0x00006610


	//----- nvinfo : EIATTR_MAX_THREADS
	.align		4
.L_966:
        /*03c8*/ 	.byte	0x04, 0x05
        /*03ca*/ 	.short	(.L_968 - .L_967)
.L_967:
        /*03cc*/ 	.word	0x00000040
        /*03d0*/ 	.word	0x00000001
        /*03d4*/ 	.word	0x00000001


	//----- nvinfo : EIATTR_CRS_STACK_SIZE
	.align		4
.L_968:
        /*03d8*/ 	.byte	0x04, 0x1e
        /*03da*/ 	.short	(.L_970 - .L_969)
.L_969:
        /*03dc*/ 	.word	0x00000000


	//----- nvinfo : EIATTR_CBANK_PARAM_SIZE
	.align		4
.L_970:
        /*03e0*/ 	.byte	0x03, 0x19
        /*03e2*/ 	.short	0x0038


	//----- nvinfo : EIATTR_PARAM_CBANK
	.align		4
        /*03e4*/ 	.byte	0x04, 0x0a
        /*03e6*/ 	.short	(.L_972 - .L_971)
	.align		4
.L_971:
        /*03e8*/ 	.word	index@(.nv.constant0._ZN6thrust24THRUST_300001_SM_1000_NS8cuda_cub4core6detail13_kernel_agentINS1_8__unique11UniqueAgentINS0_6detail15normal_iteratorINS0_10device_ptrIiEEEESB_N4cuda3std3__48equal_toIiEEiPiEEJSB_SB_SG_SH_iN3cub18CUB_300001_SM_100013ScanTileStateIiLb1EEEmEEEvDpT0_)
        /*03ec*/ 	.short	0x0380
        /*03ee*/ 	.short	0x0038


	//----- nvinfo : EIATTR_SW_WAR
	.align		4
.L_972:
        /*03f0*/ 	.byte	0x04, 0x36
        /*03f2*/ 	.short	(.L_974 - .L_973)
.L_973:
        /*03f4*/ 	.word	0x00000008
.L_974:


//--------------------- .nv.info._ZN6thrust24THRUST_300001_SM_1000_NS8cuda_cub4core6detail13_kernel_agentINS1_8__unique9InitAgentIN3cub18CUB_300001_SM_100013ScanTileStateIiLb1EEEPiiEEJSA_mSB_EEEvDpT0_ --------------------------
	.section	.nv.info._ZN6thrust24THRUST_300001_SM_1000_NS8cuda_cub4core6detail13_kernel_agentINS1_8__unique9InitAgentIN3cub18CUB_300001_SM_100013ScanTileStateIiLb1EEEPiiEEJSA_mSB_EEEvDpT0_,"",@"SHT_CUDA_INFO"
	.sectionflags	@""
	.align	4


	//----- nvinfo : EIATTR_CUDA_API_VERSION
	.align		4
        /*0000*/ 	.byte	0x04, 0x37
        /*0002*/ 	.short	(.L_976 - .L_975)
.L_975:
        /*0004*/ 	.word	0x00000082


	//----- nvinfo : EIATTR_KPARAM_INFO
	.align		4
.L_976:
        /*0008*/ 	.byte	0x04, 0x17
        /*000a*/ 	.short	(.L_978 - .L_977)
.L_977:
        /*000c*/ 	.word	0x00000000
        /*0010*/ 	.short	0x0002
        /*0012*/ 	.short	0x0010
        /*0014*/ 	.byte	0x00, 0xf5, 0x21, 0x00


	//----- nvinfo : EIATTR_KPARAM_INFO
	.align		4
.L_978:
        /*0018*/ 	.byte	0x04, 0x17
        /*001a*/ 	.short	(.L_980 - .L_979)
.L_979:
        /*001c*/ 	.word	0x00000000
        /*0020*/ 	.short	0x0001
        /*0022*/ 	.short	0x0008
        /*0024*/ 	.byte	0x00, 0xf0, 0x21, 0x00


	//----- nvinfo : EIATTR_KPARAM_INFO
	.align		4
.L_980:
        /*0028*/ 	.byte	0x04, 0x17
        /*002a*/ 	.short	(.L_982 - .L_981)
.L_981:
        /*002c*/ 	.word	0x00000000
        /*0030*/ 	.short	0x0000
        /*0032*/ 	.short	0x0000
        /*0034*/ 	.byte	0x00, 0xf0, 0x21, 0x00


	//----- nvinfo : EIATTR_SPARSE_MMA_MASK
	.align		4
.L_982:
        /*0038*/ 	.byte	0x03, 0x50
        /*003a*/ 	.short	0x0000


	//----- nvinfo : EIATTR_MAXREG_COUNT
	.align		4
        /*003c*/ 	.byte	0x03, 0x1b
        /*003e*/ 	.short	0x00ff


	//----- nvinfo : EIATTR_MERCURY_ISA_VERSION
	.align		4
        /*0040*/ 	.byte	0x03, 0x5f
        /*0042*/ 	.short	0x0101


	//----- nvinfo : EIATTR_VRC_CTA_INIT_COUNT
	.align		4
        /*0044*/ 	.byte	0x02, 0x4a
	.zero		1
	.zero		1


	//----- nvinfo : EIATTR_EXIT_INSTR_OFFSETS
	.align		4
        /*0048*/ 	.byte	0x04, 0x1c
        /*004a*/ 	.short	(.L_984 - .L_983)


	//   ....[0]....
.L_983:
        /*004c*/ 	.word	0x00000130


	//   ....[1]....
        /*0050*/ 	.word	0x00000160


	//----- nvinfo : EIATTR_MAX_THREADS
	.align		4
.L_984:
        /*0054*/ 	.byte	0x04, 0x05
        /*0056*/ 	.short	(.L_986 - .L_985)
.L_985:
        /*0058*/ 	.word	0x00000080
        /*005c*/ 	.word	0x00000001
        /*0060*/ 	.word	0x00000001


	//----- nvinfo : EIATTR_CBANK_PARAM_SIZE
	.align		4
.L_986:
        /*0064*/ 	.byte	0x03, 0x19
        /*0066*/ 	.short	0x0018


	//----- nvinfo : EIATTR_PARAM_CBANK
	.align		4
        /*0068*/ 	.byte	0x04, 0x0a
        /*006a*/ 	.short	(.L_988 - .L_987)
	.align		4
.L_987:
        /*006c*/ 	.word	index@(.nv.constant0._ZN6thrust24THRUST_300001_SM_1000_NS8cuda_cub4core6detail13_kernel_agentINS1_8__unique9InitAgentIN3cub18CUB_300001_SM_100013ScanTileStateIiLb1EEEPiiEEJSA_mSB_EEEvDpT0_)
        /*0070*/ 	.short	0x0380
        /*0072*/ 	.short	0x0018


	//----- nvinfo : EIATTR_SW_WAR
	.align		4
.L_988:
        /*0074*/ 	.byte	0x04, 0x36
        /*0076*/ 	.short	(.L_990 - .L_989)
.L_989:
        /*0078*/ 	.word	0x00000008
.L_990:


//--------------------- .nv.info._Z11populateCSRP9EdgeTupleiPiS1_Pf --------------------------
	.section	.nv.info._Z11populateCSRP9EdgeTupleiPiS1_Pf,"",@"SHT_CUDA_INFO"
	.sectionflags	@""
	.align	4


	//----- nvinfo : EIATTR_CUDA_API_VERSION
	.align		4
        /*0000*/ 	.byte	0x04, 0x37
        /*0002*/ 	.short	(.L_992 - .L_991)
.L_991:
        /*0004*/ 	.word	0x00000082


	//----- nvinfo : EIATTR_KPARAM_INFO
	.align		4
.L_992:
        /*0008*/ 	.byte	0x04, 0x17
        /*000a*/ 	.short	(.L_994 - .L_993)
.L_993:
        /*000c*/ 	.word	0x00000000
        /*0010*/ 	.short	0x0004
        /*0012*/ 	.short	0x0020
        /*0014*/ 	.byte	0x00, 0xf5, 0x21, 0x00


	//----- nvinfo : EIATTR_KPARAM_INFO
	.align		4
.L_994:
        /*0018*/ 	.byte	0x04, 0x17
        /*001a*/ 	.short	(.L_996 - .L_995)
.L_995:
        /*001c*/ 	.word	0x00000000
        /*0020*/ 	.short	0x0003
        /*0022*/ 	.short	0x0018
        /*0024*/ 	.byte	0x00, 0xf5, 0x21, 0x00


	//----- nvinfo : EIATTR_KPARAM_INFO
	.align		4
.L_996:
        /*0028*/ 	.byte	0x04, 0x17
        /*002a*/ 	.short	(.L_998 - .L_997)
.L_997:
        /*002c*/ 	.word	0x00000000
        /*0030*/ 	.short	0x0002
        /*0032*/ 	.short	0x0010
        /*0034*/ 	.byte	0x00, 0xf5, 0x21, 0x00


	//----- nvinfo : EIATTR_KPARAM_INFO
	.align		4
.L_998:
        /*0038*/ 	.byte	0x04, 0x17
        /*003a*/ 	.short	(.L_1000 - .L_999)
.L_999:
        /*003c*/ 	.word	0x00000000
        /*0040*/ 	.short	0x0001
        /*0042*/ 	.short	0x0008
        /*0044*/ 	.byte	0x00, 0xf0, 0x11, 0x00


	//----- nvinfo : EIATTR_KPARAM_INFO
	.align		4
.L_1000:
        /*0048*/ 	.byte	0x04, 0x17
        /*004a*/ 	.short	(.L_1002 - .L_1001)
.L_1001:
        /*004c*/ 	.word	0x00000000
        /*0050*/ 	.short	0x0000
        /*0052*/ 	.short	0x0000
        /*0054*/ 	.byte	0x00, 0xf5, 0x21, 0x00


	//----- nvinfo : EIATTR_SPARSE_MMA_MASK
	.align		4
.L_1002:
        /*0058*/ 	.byte	0x03, 0x50
        /*005a*/ 	.short	0x0000


	//----- nvinfo : EIATTR_MAXREG_COUNT
	.align		4
        /*005c*/ 	.byte	0x03, 0x1b
        /*005e*/ 	.short	0x00ff


	//----- nvinfo : EIATTR_MERCURY_ISA_VERSION
	.align		4
        /*0060*/ 	.byte	0x03, 0x5f
        /*0062*/ 	.short	0x0101


	//----- nvinfo : EIATTR_VRC_CTA_INIT_COUNT
	.align		4
        /*0064*/ 	.byte	0x02, 0x4a
	.zero		1
	.zero		1


	//----- nvinfo : EIATTR_EXIT_INSTR_OFFSETS
	.align		4
        /*0068*/ 	.byte	0x04, 0x1c
        /*006a*/ 	.short	(.L_1004 - .L_1003)


	//   ....[0]....
.L_1003:
        /*006c*/ 	.word	0x00000070


	//   ....[1]....
        /*0070*/ 	.word	0x00000150


	//   ....[2]....
        /*0074*/ 	.word	0x000003b0


	//----- nvinfo : EIATTR_CRS_STACK_SIZE
	.align		4
.L_1004:
        /*0078*/ 	.byte	0x04, 0x1e
        /*007a*/ 	.short	(.L_1006 - .L_1005)
.L_1005:
        /*007c*/ 	.word	0x00000000


	//----- nvinfo : EIATTR_CBANK_PARAM_SIZE
	.align		4
.L_1006:
        /*0080*/ 	.byte	0x03, 0x19
        /*0082*/ 	.short	0x0028


	//----- nvinfo : EIATTR_PARAM_CBANK
	.align		4
        /*0084*/ 	.byte	0x04, 0x0a
        /*0086*/ 	.short	(.L_1008 - .L_1007)
	.align		4
.L_1007:
        /*0088*/ 	.word	index@(.nv.constant0._Z11populateCSRP9EdgeTupleiPiS1_Pf)
        /*008c*/ 	.short	0x0380
        /*008e*/ 	.short	0x0028


	//----- nvinfo : EIATTR_SW_WAR
	.align		4
.L_1008:
        /*0090*/ 	.byte	0x04, 0x36
        /*0092*/ 	.short	(.L_1010 - .L_1009)
.L_1009:
        /*0094*/ 	.word	0x00000008
.L_1010:


//--------------------- .nv.info._Z11reduceEdgesP9EdgeTupleiPiS1_ --------------------------
	.section	.nv.info._Z11reduceEdgesP9EdgeTupleiPiS1_,"",@"SHT_CUDA_INFO"
	.sectionflags	@""
	.align	4


	//----- nvinfo : EIATTR_CUDA_API_VERSION
	.align		4
        /*0000*/ 	.byte	0x04, 0x37
        /*0002*/ 	.short	(.L_1012 - .L_1011)
.L_1011:
        /*0004*/ 	.word	0x00000082


	//----- nvinfo : EIATTR_KPARAM_INFO
	.align		4
.L_1012:
        /*0008*/ 	.byte	0x04, 0x17
        /*000a*/ 	.short	(.L_1014 - .L_1013)
.L_1013:
        /*000c*/ 	.word	0x00000000
        /*0010*/ 	.short	0x0003
        /*0012*/ 	.short	0x0018
        /*0014*/ 	.byte	0x00, 0xf5, 0x21, 0x00


	//----- nvinfo : EIATTR_KPARAM_INFO
	.align		4
.L_1014:
        /*0018*/ 	.byte	0x04, 0x17
        /*001a*/ 	.short	(.L_1016 - .L_1015)
.L_1015:
        /*001c*/ 	.word	0x00000000
        /*0020*/ 	.short	0x0002
        /*0022*/ 	.short	0x0010
        /*0024*/ 	.byte	0x00, 0xf5, 0x21, 0x00


	//----- nvinfo : EIATTR_KPARAM_INFO
	.align		4
.L_1016:
        /*0028*/ 	.byte	0x04, 0x17
        /*002a*/ 	.short	(.L_1018 - .L_1017)
.L_1017:
        /*002c*/ 	.word	0x00000000
        /*0030*/ 	.short	0x0001
        /*0032*/ 	.short	0x0008
        /*0034*/ 	.byte	0x00, 0xf0, 0x11, 0x00


	//----- nvinfo : EIATTR_KPARAM_INFO
	.align		4
.L_1018:
        /*0038*/ 	.byte	0x04, 0x17
        /*003a*/ 	.short	(.L_1020 - .L_1019)
.L_1019:
        /*003c*/ 	.word	0x00000000
        /*0040*/ 	.short	0x0000
        /*0042*/ 	.short	0x0000
        /*0044*/ 	.byte	0x00, 0xf5, 0x21, 0x00


	//----- nvinfo : EIATTR_SPARSE_MMA_MASK
	.align		4
.L_1020:
        /*0048*/ 	.byte	0x03, 0x50
        /*004a*/ 	.short	0x0000


	//----- nvinfo : EIATTR_MAXREG_COUNT
	.align		4
        /*004c*/ 	.byte	0x03, 0x1b
        /*004e*/ 	.short	0x00ff


	//----- nvinfo : EIATTR_MERCURY_ISA_VERSION
	.align		4
        /*0050*/ 	.byte	0x03, 0x5f
        /*0052*/ 	.short	0x0101


	//----- nvinfo : EIATTR_INT_WARP_WIDE_INSTR_OFFSETS
	.align		4
        /*0054*/ 	.byte	0x04, 0x31
        /*0056*/ 	.short	(.L_1022 - .L_1021)


	//   ....[0]....
.L_1021:
        /*0058*/ 	.word	0x00000190


	//----- nvinfo : EIATTR_VRC_CTA_INIT_COUNT
	.align		4
.L_1022:
        /*005c*/ 	.byte	0x02, 0x4a
	.zero		1
	.zero		1


	//----- nvinfo : EIATTR_EXIT_INSTR_OFFSETS
	.align		4
        /*0060*/ 	.byte	0x04, 0x1c
        /*0062*/ 	.short	(.L_1024 - .L_1023)


	//   ....[0]....
.L_1023:
        /*0064*/ 	.word	0x00000070


	//   ....[1]....
        /*0068*/ 	.word	0x00000150


	//   ....[2]....
        /*006c*/ 	.word	0x00000250


	//----- nvinfo : EIATTR_CRS_STACK_SIZE
	.align		4
.L_1024:
        /*0070*/ 	.byte	0x04, 0x1e
        /*0072*/ 	.short	(.L_1026 - .L_1025)
.L_1025:
        /*0074*/ 	.word	0x00000000


	//----- nvinfo : EIATTR_CBANK_PARAM_SIZE
	.align		4
.L_1026:
        /*0078*/ 	.byte	0x03, 0x19
        /*007a*/ 	.short	0x0020


	//----- nvinfo : EIATTR_PARAM_CBANK
	.align		4
        /*007c*/ 	.byte	0x04, 0x0a
        /*007e*/ 	.short	(.L_1028 - .L_1027)
	.align		4
.L_1027:
        /*0080*/ 	.word	index@(.nv.constant0._Z11reduceEdgesP9EdgeTupleiPiS1_)
        /*0084*/ 	.short	0x0380
        /*0086*/ 	.short	0x0020


	//----- nvinfo : EIATTR_SW_WAR
	.align		4
.L_1028:
        /*0088*/ 	.byte	0x04, 0x36
        /*008a*/ 	.short	(.L_1030 - .L_1029)
.L_1029:
        /*008c*/ 	.word	0x00000008
.L_1030:


//--------------------- .nv.info._Z19storeCommunityEdgesiPiS_PfS_S_P9EdgeTupleS_ --------------------------
	.section	.nv.info._Z19storeCommunityEdgesiPiS_PfS_S_P9EdgeTupleS_,"",@"SHT_CUDA_INFO"
	.sectionflags	@""
	.align	4


	//----- nvinfo : EIATTR_CUDA_API_VERSION
	.align		4
        /*0000*/ 	.byte	0x04, 0x37
        /*0002*/ 	.short	(.L_1032 - .L_1031)
.L_1031:
        /*0004*/ 	.word	0x00000082


	//----- nvinfo : EIATTR_KPARAM_INFO
	.align		4
.L_1032:
        /*0008*/ 	.byte	0x04, 0x17
        /*000a*/ 	.short	(.L_1034 - .L_1033)
.L_1033:
        /*000c*/ 	.word	0x00000000
        /*0010*/ 	.short	0x0007
        /*0012*/ 	.short	0x0038
        /*0014*/ 	.byte	0x00, 0xf5, 0x21, 0x00


	//----- nvinfo : EIATTR_KPARAM_INFO
	.align		4
.L_1034:
        /*0018*/ 	.byte	0x04, 0x17
        /*001a*/ 	.short	(.L_1036 - .L_1035)
.L_1035:
        /*001c*/ 	.word	0x00000000
        /*0020*/ 	.short	0x0006
        /*0022*/ 	.short	0x0030
        /*0024*/ 	.byte	0x00, 0xf5, 0x21, 0x00


	//----- nvinfo : EIATTR_KPARAM_INFO
	.align		4
.L_1036:
        /*0028*/ 	.byte	0x04, 0x17
        /*002a*/ 	.short	(.L_1038 - .L_1037)
.L_1037:
        /*002c*/ 	.word	0x00000000
        /*0030*/ 	.short	0x0005
        /*0032*/ 	.short	0x0028
        /*0034*/ 	.byte	0x00, 0xf5, 0x21, 0x00


	//----- nvinfo : EIATTR_KPARAM_INFO
	.align		4
.L_1038:
        /*0038*/ 	.byte	0x04, 0x17
        /*003a*/ 	.short	(.L_1040 - .L_1039)
.L_1039:
        /*003c*/ 	.word	0x00000000
        /*0040*/ 	.short	0x0004
        /*0042*/ 	.short	0x0020
        /*0044*/ 	.byte	0x00, 0xf5, 0x21, 0x00


	//----- nvinfo : EIATTR_KPARAM_INFO
	.align		4
.L_1040:
        /*0048*/ 	.byte	0x04, 0x17
        /*004a*/ 	.short	(.L_1042 - .L_1041)
.L_1041:
        /*004c*/ 	.word	0x00000000
        /*0050*/ 	.short	0x0003
        /*0052*/ 	.short	0x0018
        /*0054*/ 	.byte	0x00, 0xf5, 0x21, 0x00


	//----- nvinfo : EIATTR_KPARAM_INFO
	.align		4
.L_1042:
        /*0058*/ 	.byte	0x04, 0x17
        /*005a*/ 	.short	(.L_1044 - .L_1043)
.L_1043:
        /*005c*/ 	.word	0x00000000
        /*0060*/ 	.short	0x0002
        /*0062*/ 	.short	0x0010
        /*0064*/ 	.byte	0x00, 0xf5, 0x21, 0x00


	//----- nvinfo : EIATTR_KPARAM_INFO
	.align		4
.L_1044:
        /*0068*/ 	.byte	0x04, 0x17
        /*006a*/ 	.short	(.L_1046 - .L_1045)
.L_1045:
        /*006c*/ 	.word	0x00000000
        /*0070*/ 	.short	0x0001
        /*0072*/ 	.short	0x0008
        /*0074*/ 	.byte	0x00, 0xf5, 0x21, 0x00


	//----- nvinfo : EIATTR_KPARAM_INFO
	.align		4
.L_1046:
        /*0078*/ 	.byte	0x04, 0x17
        /*007a*/ 	.short	(.L_1048 - .L_1047)
.L_1047:
        /*007c*/ 	.word	0x00000000
        /*0080*/ 	.short	0x0000
        /*0082*/ 	.short	0x0000
        /*0084*/ 	.byte	0x00, 0xf0, 0x11, 0x00


	//----- nvinfo : EIATTR_SPARSE_MMA_MASK
	.align		4
.L_1048:
        /*0088*/ 	.byte	0x03, 0x50
        /*008a*/ 	.short	0x0000


	//----- nvinfo : EIATTR_MAXREG_COUNT
	.align		4
        /*008c*/ 	.byte	0x03, 0x1b
        /*008e*/ 	.short	0x00ff


	//----- nvinfo : EIATTR_MERCURY_ISA_VERSION
	.align		4
        /*0090*/ 	.byte	0x03, 0x5f
        /*0092*/ 	.short	0x0101


	//----- nvinfo : EIATTR_INT_WARP_WIDE_INSTR_OFFSETS
	.align		4
        /*0094*/ 	.byte	0x04, 0x31
        /*0096*/ 	.short	(.L_1050 - .L_1049)


	//   ....[0]....
.L_1049:
        /*0098*/ 	.word	0x00000250


	//   ....[1]....
        /*009c*/ 	.word	0x00000370


	//   ....[2]....
        /*00a0*/ 	.word	0x000005e0


	//   ....[3]....
        /*00a4*/ 	.word	0x00000700


	//   ....[4]....
        /*00a8*/ 	.word	0x00000880


	//   ....[5]....
        /*00ac*/ 	.word	0x00000950


	//   ....[6]....
        /*00b0*/ 	.word	0x00000a80


	//   ....[7]....
        /*00b4*/ 	.word	0x00000b50


	//   ....[8]....
        /*00b8*/ 	.word	0x00000c80


	//   ....[9]....
        /*00bc*/ 	.word	0x00000d70


	//----- nvinfo : EIATTR_VRC_CTA_INIT_COUNT
	.align		4
.L_1050:
        /*00c0*/ 	.byte	0x02, 0x4a
	.zero		1
	.zero		1


	//----- nvinfo : EIATTR_EXIT_INSTR_OFFSETS
	.align		4
        /*00c4*/ 	.byte	0x04, 0x1c
        /*00c6*/ 	.short	(.L_1052 - .L_1051)


	//   ....[0]....
.L_1051:
        /*00c8*/ 	.word	0x00000070


	//   ....[1]....
        /*00cc*/ 	.word	0x00000130


	//   ....[2]....
        /*00d0*/ 	.word	0x000004e0


	//   ....[3]....
        /*00d4*/ 	.word	0x00000eb0


	//----- nvinfo : EIATTR_CRS_STACK_SIZE
	.align		4
.L_1052:
        /*00d8*/ 	.byte	0x04, 0x1e
        /*00da*/ 	.short	(.L_1054 - .L_1053)
.L_1053:
        /*00dc*/ 	.word	0x00000000


	//----- nvinfo : EIATTR_CBANK_PARAM_SIZE
	.align		4
.L_1054:
        /*00e0*/ 	.byte	0x03, 0x19
        /*00e2*/ 	.short	0x0040


	//----- nvinfo : EIATTR_PARAM_CBANK
	.align		4
        /*00e4*/ 	.byte	0x04, 0x0a
        /*00e6*/ 	.short	(.L_1056 - .L_1055)
	.align		4
.L_1055:
        /*00e8*/ 	.word	index@(.nv.constant0._Z19storeCommunityEdgesiPiS_PfS_S_P9EdgeTupleS_)
        /*00ec*/ 	.short	0x0380
        /*00ee*/ 	.short	0x0040


	//----- nvinfo : EIATTR_SW_WAR
	.align		4
.L_1056:
        /*00f0*/ 	.byte	0x04, 0x36
        /*00f2*/ 	.short	(.L_1058 - .L_1057)
.L_1057:
        /*00f4*/ 	.word	0x00000008
.L_1058:


//--------------------- .nv.info._Z24updateVertexCommunityMapPiS_S_i --------------------------
	.section	.nv.info._Z24updateVertexCommunityMapPiS_S_i,"",@"SHT_CUDA_INFO"
	.sectionflags	@""
	.align	4


	//----- nvinfo : EIATTR_CUDA_API_VERSION
	.align		4
        /*0000*/ 	.byte	0x04, 0x37
        /*0002*/ 	.short	(.L_1060 - .L_1059)
.L_1059:
        /*0004*/ 	.word	0x00000082


	//----- nvinfo : EIATTR_KPARAM_INFO
	.align		4
.L_1060:
        /*0008*/ 	.byte	0x04, 0x17
        /*000a*/ 	.short	(.L_1062 - .L_1061)
.L_1061:
        /*000c*/ 	.word	0x00000000
        /*0010*/ 	.short	0x0003
        /*0012*/ 	.short	0x0018
        /*0014*/ 	.byte	0x00, 0xf0, 0x11, 0x00


	//----- nvinfo : EIATTR_KPARAM_INFO
	.align		4
.L_1062:
        /*0018*/ 	.byte	0x04, 0x17
        /*001a*/ 	.short	(.L_1064 - .L_1063)
.L_1063:
        /*001c*/ 	.word	0x00000000
        /*0020*/ 	.short	0x0002
        /*0022*/ 	.short	0x0010
        /*0024*/ 	.byte	0x00, 0xf5, 0x21, 0x00


	//----- nvinfo : EIATTR_KPARAM_INFO
	.align		4
.L_1064:
        /*0028*/ 	.byte	0x04, 0x17
        /*002a*/ 	.short	(.L_1066 - .L_1065)
.L_1065:
        /*002c*/ 	.word	0x00000000
        /*0030*/ 	.short	0x0001
        /*0032*/ 	.short	0x0008
        /*0034*/ 	.byte	0x00, 0xf5, 0x21, 0x00


	//----- nvinfo : EIATTR_KPARAM_INFO
	.align		4
.L_1066:
        /*0038*/ 	.byte	0x04, 0x17
        /*003a*/ 	.short	(.L_1068 - .L_1067)
.L_1067:
        /*003c*/ 	.word	0x00000000
        /*0040*/ 	.short	0x0000
        /*0042*/ 	.short	0x0000
        /*0044*/ 	.byte	0x00, 0xf5, 0x21, 0x00


	//----- nvinfo : EIATTR_SPARSE_MMA_MASK
	.align		4
.L_1068:
        /*0048*/ 	.byte	0x03, 0x50
        /*004a*/ 	.short	0x0000


	//----- nvinfo : EIATTR_MAXREG_COUNT
	.align		4
        /*004c*/ 	.byte	0x03, 0x1b
        /*004e*/ 	.short	0x00ff


	//----- nvinfo : EIATTR_MERCURY_ISA_VERSION
	.align		4
        /*0050*/ 	.byte	0x03, 0x5f
        /*0052*/ 	.short	0x0101


	//----- nvinfo : EIATTR_VRC_CTA_INIT_COUNT
	.align		4
        /*0054*/ 	.byte	0x02, 0x4a
	.zero		1
	.zero		1


	//----- nvinfo : EIATTR_EXIT_INSTR_OFFSETS
	.align		4
        /*0058*/ 	.byte	0x04, 0x1c
        /*005a*/ 	.short	(.L_1070 - .L_1069)


	//   ....[0]....
.L_1069:
        /*005c*/ 	.word	0x00000070


	//   ....[1]....
        /*0060*/ 	.word	0x00000130


	//----- nvinfo : EIATTR_CBANK_PARAM_SIZE
	.align		4
.L_1070:
        /*0064*/ 	.byte	0x03, 0x19
        /*0066*/ 	.short	0x001c


	//----- nvinfo : EIATTR_PARAM_CBANK
	.align		4
        /*0068*/ 	.byte	0x04, 0x0a
        /*006a*/ 	.short	(.L_1072 - .L_1071)
	.align		4
.L_1071:
        /*006c*/ 	.word	index@(.nv.constant0._Z24updateVertexCommunityMapPiS_S_i)
        /*0070*/ 	.short	0x0380
        /*0072*/ 	.short	0x001c


	//----- nvinfo : EIATTR_SW_WAR
	.align		4
.L_1072:
        /*0074*/ 	.byte	0x04, 0x36
        /*0076*/ 	.short	(.L_1074 - .L_1073)
.L_1073:
        /*0078*/ 	.word	0x00000008
.L_1074:


//--------------------- .nv.info._Z21updateAlphaBetaKernelPiS_PfS0_S0_S0_i --------------------------
	.section	.nv.info._Z21updateAlphaBetaKernelPiS_PfS0_S0_S0_i,"",@"SHT_CUDA_INFO"
	.sectionflags	@""
	.align	4


	//----- nvinfo : EIATTR_CUDA_API_VERSION
	.align		4
        /*0000*/ 	.byte	0x04, 0x37
        /*0002*/ 	.short	(.L_1076 - .L_1075)
.L_1075:
        /*0004*/ 	.word	0x00000082


	//----- nvinfo : EIATTR_KPARAM_INFO
	.align		4
.L_1076:
        /*0008*/ 	.byte	0x04, 0x17
        /*000a*/ 	.short	(.L_1078 - .L_1077)
.L_1077:
        /*000c*/ 	.word	0x00000000
        /*0010*/ 	.short	0x0006
        /*0012*/ 	.short	0x0030
        /*0014*/ 	.byte	0x00, 0xf0, 0x11, 0x00


	//----- nvinfo : EIATTR_KPARAM_INFO
	.align		4
.L_1078:
        /*0018*/ 	.byte	0x04, 0x17
        /*001a*/ 	.short	(.L_1080 - .L_1079)
.L_1079:
        /*001c*/ 	.word	0x00000000
        /*0020*/ 	.short	0x0005
        /*0022*/ 	.short	0x0028
        /*0024*/ 	.byte	0x00, 0xf5, 0x21, 0x00


	//----- nvinfo : EIATTR_KPARAM_INFO
	.align		4
.L_1080:
        /*0028*/ 	.byte	0x04, 0x17
        /*002a*/ 	.short	(.L_1082 - .L_1081)
.L_1081:
        /*002c*/ 	.word	0x00000000
        /*0030*/ 	.short	0x0004
        /*0032*/ 	.short	0x0020
        /*0034*/ 	.byte	0x00, 0xf5, 0x21, 0x00


	//----- nvinfo : EIATTR_KPARAM_INFO
	.align		4
.L_1082:
        /*0038*/ 	.byte	0x04, 0x17
        /*003a*/ 	.short	(.L_1084 - .L_1083)
.L_1083:
        /*003c*/ 	.word	0x00000000
        /*0040*/ 	.short	0x0003
        /*0042*/ 	.short	0x0018
        /*0044*/ 	.byte	0x00, 0xf5, 0x21, 0x00


	//----- nvinfo : EIATTR_KPARAM_INFO
	.align		4
.L_1084:
        /*0048*/ 	.byte	0x04, 0x17
        /*004a*/ 	.short	(.L_1086 - .L_1085)
.L_1085:
        /*004c*/ 	.word	0x00000000
        /*0050*/ 	.short	0x0002
        /*0052*/ 	.short	0x0010
        /*0054*/ 	.byte	0x00, 0xf5, 0x21, 0x00


	//----- nvinfo : EIATTR_KPARAM_INFO
	.align		4
.L_1086:
        /*0058*/ 	.byte	0x04, 0x17
        /*005a*/ 	.short	(.L_1088 - .L_1087)
.L_1087:
        /*005c*/ 	.word	0x00000000
        /*0060*/ 	.short	0x0001
        /*0062*/ 	.short	0x0008
        /*0064*/ 	.byte	0x00, 0xf5, 0x21, 0x00


	//----- nvinfo : EIATTR_KPARAM_INFO
	.align		4
.L_1088:
        /*0068*/ 	.byte	0x04, 0x17
        /*006a*/ 	.short	(.L_1090 - .L_1089)
.L_1089:
        /*006c*/ 	.word	0x00000000
        /*0070*/ 	.short	0x0000
        /*0072*/ 	.short	0x0000
        /*0074*/ 	.byte	0x00, 0xf5, 0x21, 0x00


	//----- nvinfo : EIATTR_SPARSE_MMA_MASK
	.align		4
.L_1090:
        /*0078*/ 	.byte	0x03, 0x50
        /*007a*/ 	.short	0x0000


	//----- nvinfo : EIATTR_MAXREG_COUNT
	.align		4
        /*007c*/ 	.byte	0x03, 0x1b
        /*007e*/ 	.short	0x00ff


	//----- nvinfo : EIATTR_MERCURY_ISA_VERSION
	.align		4
        /*0080*/ 	.byte	0x03, 0x5f
        /*0082*/ 	.short	0x0101


	//----- nvinfo : EIATTR_VRC_CTA_INIT_COUNT
	.align		4
        /*0084*/ 	.byte	0x02, 0x4a
	.zero		1
	.zero		1


	//----- nvinfo : EIATTR_EXIT_INSTR_OFFSETS
	.align		4
        /*0088*/ 	.byte	0x04, 0x1c
        /*008a*/ 	.short	(.L_1092 - .L_1091)


	//   ....[0]....
.L_1091:
        /*008c*/ 	.word	0x00000070


	//   ....[1]....
        /*0090*/ 	.word	0x000000d0


	//   ....[2]....
        /*0094*/ 	.word	0x000001a0


	//----- nvinfo : EIATTR_CBANK_PARAM_SIZE
	.align		4
.L_1092:
        /*0098*/ 	.byte	0x03, 0x19
        /*009a*/ 	.short	0x0034


	//----- nvinfo : EIATTR_PARAM_CBANK
	.align		4
        /*009c*/ 	.byte	0x04, 0x0a
        /*009e*/ 	.short	(.L_1094 - .L_1093)
	.align		4
.L_1093:
        /*00a0*/ 	.word	index@(.nv.constant0._Z21updateAlphaBetaKernelPiS_PfS0_S0_S0_i)
        /*00a4*/ 	.short	0x0380
        /*00a6*/ 	.short	0x0034


	//----- nvinfo : EIATTR_SW_WAR
	.align		4
.L_1094:
        /*00a8*/ 	.byte	0x04, 0x36
        /*00aa*/ 	.short	(.L_1096 - .L_1095)
.L_1095:
        /*00ac*/ 	.word	0x00000008
.L_1096:


//--------------------- .nv.info._Z15moveNodesKernelPiS_PffS_S0_S0_S_S0_i --------------------------
	.section	.nv.info._Z15moveNodesKernelPiS_PffS_S0_S0_S_S0_i,"",@"SHT_CUDA_INFO"
	.sectionflags	@""
	.align	4


	//----- nvinfo : EIATTR_CUDA_API_VERSION
	.align		4
        /*0000*/ 	.byte	0x04, 0x37
        /*0002*/ 	.short	(.L_1098 - .L_1097)
.L_1097:
        /*0004*/ 	.word	0x00000082


	//----- nvinfo : EIATTR_KPARAM_INFO
	.align		4
.L_1098:
        /*0008*/ 	.byte	0x04, 0x17
        /*000a*/ 	.short	(.L_1100 - .L_1099)
.L_1099:
        /*000c*/ 	.word	0x00000000
        /*0010*/ 	.short	0x0009
        /*0012*/ 	.short	0x0048
        /*0014*/ 	.byte	0x00, 0xf0, 0x11, 0x00


	//----- nvinfo : EIATTR_KPARAM_INFO
	.align		4
.L_1100:
        /*0018*/ 	.byte	0x04, 0x17
        /*001a*/ 	.short	(.L_1102 - .L_1101)
.L_1101:
        /*001c*/ 	.word	0x00000000
        /*0020*/ 	.short	0x0008
        /*0022*/ 	.short	0x0040
        /*0024*/ 	.byte	0x00, 0xf5, 0x21, 0x00


	//----- nvinfo : EIATTR_KPARAM_INFO
	.align		4
.L_1102:
        /*0028*/ 	.byte	0x04, 0x17
        /*002a*/ 	.short	(.L_1104 - .L_1103)
.L_1103:
        /*002c*/ 	.word	0x00000000
        /*0030*/ 	.short	0x0007
        /*0032*/ 	.short	0x0038
        /*0034*/ 	.byte	0x00, 0xf5, 0x21, 0x00


	//----- nvinfo : EIATTR_KPARAM_INFO
	.align		4
.L_1104:
        /*0038*/ 	.byte	0x04, 0x17
        /*003a*/ 	.short	(.L_1106 - .L_1105)
.L_1105:
        /*003c*/ 	.word	0x00000000
        /*0040*/ 	.short	0x0006
        /*0042*/ 	.short	0x0030
        /*0044*/ 	.byte	0x00, 0xf5, 0x21, 0x00


	//----- nvinfo : EIATTR_KPARAM_INFO
	.align		4
.L_1106:
        /*0048*/ 	.byte	0x04, 0x17
        /*004a*/ 	.short	(.L_1108 - .L_1107)
.L_1107:
        /*004c*/ 	.word	0x00000000
        /*0050*/ 	.short	0x0005
        /*0052*/ 	.short	0x0028
        /*0054*/ 	.byte	0x00, 0xf5, 0x21, 0x00


	//----- nvinfo : EIATTR_KPARAM_INFO
	.align		4
.L_1108:
        /*0058*/ 	.byte	0x04, 0x17
        /*005a*/ 	.short	(.L_1110 - .L_1109)
.L_1109:
        /*005c*/ 	.word	0x00000000
        /*0060*/ 	.short	0x0004
        /*0062*/ 	.short	0x0020
        /*0064*/ 	.byte	0x00, 0xf5, 0x21, 0x00


	//----- nvinfo : EIATTR_KPARAM_INFO
	.align		4
.L_1110:
        /*0068*/ 	.byte	0x04, 0x17
        /*006a*/ 	.short	(.L_1112 - .L_1111)
.L_1111:
        /*006c*/ 	.word	0x00000000
        /*0070*/ 	.short	0x0003
        /*0072*/ 	.short	0x0018
        /*0074*/ 	.byte	0x00, 0xf0, 0x11, 0x00


	//----- nvinfo : EIATTR_KPARAM_INFO
	.align		4
.L_1112:
        /*0078*/ 	.byte	0x04, 0x17
        /*007a*/ 	.short	(.L_1114 - .L_1113)
.L_1113:
        /*007c*/ 	.word	0x00000000
        /*0080*/ 	.short	0x0002
        /*0082*/ 	.short	0x0010
        /*0084*/ 	.byte	0x00, 0xf5, 0x21, 0x00


	//----- nvinfo : EIATTR_KPARAM_INFO
	.align		4
.L_1114:
        /*0088*/ 	.byte	0x04, 0x17
        /*008a*/ 	.short	(.L_1116 - .L_1115)
.L_1115:
        /*008c*/ 	.word	0x00000000
        /*0090*/ 	.short	0x0001
        /*0092*/ 	.short	0x0008
        /*0094*/ 	.byte	0x00, 0xf5, 0x21, 0x00


	//----- nvinfo : EIATTR_KPARAM_INFO
	.align		4
.L_1116:
        /*0098*/ 	.byte	0x04, 0x17
        /*009a*/ 	.short	(.L_1118 - .L_1117)
.L_1117:
        /*009c*/ 	.word	0x00000000
        /*00a0*/ 	.short	0x0000
        /*00a2*/ 	.short	0x0000
        /*00a4*/ 	.byte	0x00, 0xf5, 0x21, 0x00


	//----- nvinfo : EIATTR_SPARSE_MMA_MASK
	.align		4
.L_1118:
        /*00a8*/ 	.byte	0x03, 0x50
        /*00aa*/ 	.short	0x0000


	//----- nvinfo : EIATTR_MAXREG_COUNT
	.align		4
        /*00ac*/ 	.byte	0x03, 0x1b
        /*00ae*/ 	.short	0x00ff


	//----- nvinfo : EIATTR_MERCURY_ISA_VERSION
	.align		4
        /*00b0*/ 	.byte	0x03, 0x5f
        /*00b2*/ 	.short	0x0101


	//----- nvinfo : EIATTR_VRC_CTA_INIT_COUNT
	.align		4
        /*00b4*/ 	.byte	0x02, 0x4a
	.zero		1
	.zero		1


	//----- nvinfo : EIATTR_EXIT_INSTR_OFFSETS
	.align		4
        /*00b8*/ 	.byte	0x04, 0x1c
        /*00ba*/ 	.short	(.L_1120 - .L_1119)


	//   ....[0]....
.L_1119:
        /*00bc*/ 	.word	0x00000070


	//   ....[1]....
        /*00c0*/ 	.word	0x000030a0


	//   ....[2]....
        /*00c4*/ 	.word	0x000030f0


	//----- nvinfo : EIATTR_CRS_STACK_SIZE
	.align		4
.L_1120:
        /*00c8*/ 	.byte	0x04, 0x1e
        /*00ca*/ 	.short	(.L_1122 - .L_1121)
.L_1121:
        /*00cc*/ 	.word	0x00000000


	//----- nvinfo : EIATTR_CBANK_PARAM_SIZE
	.align		4
.L_1122:
        /*00d0*/ 	.byte	0x03, 0x19
        /*00d2*/ 	.short	0x004c


	//----- nvinfo : EIATTR_PARAM_CBANK
	.align		4
        /*00d4*/ 	.byte	0x04, 0x0a
        /*00d6*/ 	.short	(.L_1124 - .L_1123)
	.align		4
.L_1123:
        /*00d8*/ 	.word	index@(.nv.constant0._Z15moveNodesKernelPiS_PffS_S0_S0_S_S0_i)
        /*00dc*/ 	.short	0x0380
        /*00de*/ 	.short	0x004c


	//----- nvinfo : EIATTR_SW_WAR
	.align		4
.L_1124:
        /*00e0*/ 	.byte	0x04, 0x36
        /*00e2*/ 	.short	(.L_1126 - .L_1125)
.L_1125:
        /*00e4*/ 	.word	0x00000008
.L_1126:


//--------------------- .nv.info._Z18computeAlphaKernelPiS_PfS_S0_i --------------------------
	.section	.nv.info._Z18computeAlphaKernelPiS_PfS_S0_i,"",@"SHT_CUDA_INFO"
	.sectionflags	@""
	.align	4


	//----- nvinfo : EIATTR_CUDA_API_VERSION
	.align		4
        /*0000*/ 	.byte	0x04, 0x37
        /*0002*/ 	.short	(.L_1128 - .L_1127)
.L_1127:
        /*0004*/ 	.word	0x00000082


	//----- nvinfo : EIATTR_KPARAM_INFO
	.align		4
.L_1128:
        /*0008*/ 	.byte	0x04, 0x17
        /*000a*/ 	.short	(.L_1130 - .L_1129)
.L_1129:
        /*000c*/ 	.word	0x00000000
        /*0010*/ 	.short	0x0005
        /*0012*/ 	.short	0x0028
        /*0014*/ 	.byte	0x00, 0xf0, 0x11, 0x00


	//----- nvinfo : EIATTR_KPARAM_INFO
	.align		4
.L_1130:
        /*0018*/ 	.byte	0x04, 0x17
        /*001a*/ 	.short	(.L_1132 - .L_1131)
.L_1131:
        /*001c*/ 	.word	0x00000000
        /*0020*/ 	.short	0x0004
        /*0022*/ 	.short	0x0020
        /*0024*/ 	.byte	0x00, 0xf5, 0x21, 0x00


	//----- nvinfo : EIATTR_KPARAM_INFO
	.align		4
.L_1132:
        /*0028*/ 	.byte	0x04, 0x17
        /*002a*/ 	.short	(.L_1134 - .L_1133)
.L_1133:
        /*002c*/ 	.word	0x00000000
        /*0030*/ 	.short	0x0003
        /*0032*/ 	.short	0x0018
        /*0034*/ 	.byte	0x00, 0xf5, 0x21, 0x00


	//----- nvinfo : EIATTR_KPARAM_INFO
	.align		4
.L_1134:
        /*0038*/ 	.byte	0x04, 0x17
        /*003a*/ 	.short	(.L_1136 - .L_1135)
.L_1135:
        /*003c*/ 	.word	0x00000000
        /*0040*/ 	.short	0x0002
        /*0042*/ 	.short	0x0010
        /*0044*/ 	.byte	0x00, 0xf5, 0x21, 0x00


	//----- nvinfo : EIATTR_KPARAM_INFO
	.align		4
.L_1136:
        /*0048*/ 	.byte	0x04, 0x17
        /*004a*/ 	.short	(.L_1138 - .L_1137)
.L_1137:
        /*004c*/ 	.word	0x00000000
        /*0050*/ 	.short	0x0001
        /*0052*/ 	.short	0x0008
        /*0054*/ 	.byte	0x00, 0xf5, 0x21, 0x00


	//----- nvinfo : EIATTR_KPARAM_INFO
	.align		4
.L_1138:
        /*0058*/ 	.byte	0x04, 0x17
        /*005a*/ 	.short	(.L_1140 - .L_1139)
.L_1139:
        /*005c*/ 	.word	0x00000000
        /*0060*/ 	.short	0x0000
        /*0062*/ 	.short	0x0000
        /*0064*/ 	.byte	0x00, 0xf5, 0x21, 0x00


	//----- nvinfo : EIATTR_SPARSE_MMA_MASK
	.align		4
.L_1140:
        /*0068*/ 	.byte	0x03, 0x50
        /*006a*/ 	.short	0x0000


	//----- nvinfo : EIATTR_MAXREG_COUNT
	.align		4
        /*006c*/ 	.byte	0x03, 0x1b
        /*006e*/ 	.short	0x00ff


	//----- nvinfo : EIATTR_MERCURY_ISA_VERSION
	.align		4
        /*0070*/ 	.byte	0x03, 0x5f
        /*0072*/ 	.short	0x0101


	//----- nvinfo : EIATTR_VRC_CTA_INIT_COUNT
	.align		4
        /*0074*/ 	.byte	0x02, 0x4a
	.zero		1
	.zero		1


	//----- nvinfo : EIATTR_EXIT_INSTR_OFFSETS
	.align		4
        /*0078*/ 	.byte	0x04, 0x1c
        /*007a*/ 	.short	(.L_1142 - .L_1141)


	//   ....[0]....
.L_1141:
        /*007c*/ 	.word	0x00000070


	//   ....[1]....
        /*0080*/ 	.word	0x000000e0


	//   ....[2]....
        /*0084*/ 	.word	0x000002b0


	//----- nvinfo : EIATTR_CRS_STACK_SIZE
	.align		4
.L_1142:
        /*0088*/ 	.byte	0x04, 0x1e
        /*008a*/ 	.short	(.L_1144 - .L_1143)
.L_1143:
        /*008c*/ 	.word	0x00000000


	//----- nvinfo : EIATTR_CBANK_PARAM_SIZE
	.align		4
.L_1144:
        /*0090*/ 	.byte	0x03, 0x19
        /*0092*/ 	.short	0x002c


	//----- nvinfo : EIATTR_PARAM_CBANK
	.align		4
        /*0094*/ 	.byte	0x04, 0x0a
        /*0096*/ 	.short	(.L_1146 - .L_1145)
	.align		4
.L_1145:
        /*0098*/ 	.word	index@(.nv.constant0._Z18computeAlphaKernelPiS_PfS_S0_i)
        /*009c*/ 	.short	0x0380
        /*009e*/ 	.short	0x002c


	//----- nvinfo : EIATTR_SW_WAR
	.align		4
.L_1146:
        /*00a0*/ 	.byte	0x04, 0x36
        /*00a2*/ 	.short	(.L_1148 - .L_1147)
.L_1147:
        /*00a4*/ 	.word	0x00000008
.L_1148:


//--------------------- .nv.info._Z25initializeAlphaBetaKernelPiS_PfS0_S0_i --------------------------
	.section	.nv.info._Z25initializeAlphaBetaKernelPiS_PfS0_S0_i,"",@"SHT_CUDA_INFO"
	.sectionflags	@""
	.align	4


	//----- nvinfo : EIATTR_CUDA_API_VERSION
	.align		4
        /*0000*/ 	.byte	0x04, 0x37
        /*0002*/ 	.short	(.L_1150 - .L_1149)
.L_1149:
        /*0004*/ 	.word	0x00000082


	//----- nvinfo : EIATTR_KPARAM_INFO
	.align		4
.L_1150:
        /*0008*/ 	.byte	0x04, 0x17
        /*000a*/ 	.short	(.L_1152 - .L_1151)
.L_1151:
        /*000c*/ 	.word	0x00000000
        /*0010*/ 	.short	0x0005
        /*0012*/ 	.short	0x0028
        /*0014*/ 	.byte	0x00, 0xf0, 0x11, 0x00


	//----- nvinfo : EIATTR_KPARAM_INFO
	.align		4
.L_1152:
        /*0018*/ 	.byte	0x04, 0x17
        /*001a*/ 	.short	(.L_1154 - .L_1153)
.L_1153:
        /*001c*/ 	.word	0x00000000
        /*0020*/ 	.short	0x0004
        /*0022*/ 	.short	0x0020
        /*0024*/ 	.byte	0x00, 0xf5, 0x21, 0x00


	//----- nvinfo : EIATTR_KPARAM_INFO
	.align		4
.L_1154:
        /*0028*/ 	.byte	0x04, 0x17
        /*002a*/ 	.short	(.L_1156 - .L_1155)
.L_1155:
        /*002c*/ 	.word	0x00000000
        /*0030*/ 	.short	0x0003
        /*0032*/ 	.short	0x0018
        /*0034*/ 	.byte	0x00, 0xf5, 0x21, 0x00


	//----- nvinfo : EIATTR_KPARAM_INFO
	.align		4
.L_1156:
        /*0038*/ 	.byte	0x04, 0x17
        /*003a*/ 	.short	(.L_1158 - .L_1157)
.L_1157:
        /*003c*/ 	.word	0x00000000
        /*0040*/ 	.short	0x0002
        /*0042*/ 	.short	0x0010
        /*0044*/ 	.byte	0x00, 0xf5, 0x21, 0x00


	//----- nvinfo : EIATTR_KPARAM_INFO
	.align		4
.L_1158:
        /*0048*/ 	.byte	0x04, 0x17
        /*004a*/ 	.short	(.L_1160 - .L_1159)
.L_1159:
        /*004c*/ 	.word	0x00000000
        /*0050*/ 	.short	0x0001
        /*0052*/ 	.short	0x0008
        /*0054*/ 	.byte	0x00, 0xf5, 0x21, 0x00


	//----- nvinfo : EIATTR_KPARAM_INFO
	.align		4
.L_1160:
        /*0058*/ 	.byte	0x04, 0x17
        /*005a*/ 	.short	(.L_1162 - .L_1161)
.L_1161:
        /*005c*/ 	.word	0x00000000
        /*0060*/ 	.short	0x0000
        /*0062*/ 	.short	0x0000
        /*0064*/ 	.byte	0x00, 0xf5, 0x21, 0x00


	//----- nvinfo : EIATTR_SPARSE_MMA_MASK
	.align		4
.L_1162:
        /*0068*/ 	.byte	0x03, 0x50
        /*006a*/ 	.short	0x0000


	//----- nvinfo : EIATTR_MAXREG_COUNT
	.align		4
        /*006c*/ 	.byte	0x03, 0x1b
        /*006e*/ 	.short	0x00ff


	//----- nvinfo : EIATTR_MERCURY_ISA_VERSION
	.align		4
        /*0070*/ 	.byte	0x03, 0x5f
        /*0072*/ 	.short	0x0101


	//----- nvinfo : EIATTR_VRC_CTA_INIT_COUNT
	.align		4
        /*0074*/ 	.byte	0x02, 0x4a
	.zero		1
	.zero		1


	//----- nvinfo : EIATTR_EXIT_INSTR_OFFSETS
	.align		4
        /*0078*/ 	.byte	0x04, 0x1c
        /*007a*/ 	.short	(.L_1164 - .L_1163)


	//   ....[0]....
.L_1163:
        /*007c*/ 	.word	0x00000070


	//   ....[1]....
        /*0080*/ 	.word	0x00000d80


	//----- nvinfo : EIATTR_CRS_STACK_SIZE
	.align		4
.L_1164:
        /*0084*/ 	.byte	0x04, 0x1e
        /*0086*/ 	.short	(.L_1166 - .L_1165)
.L_1165:
        /*0088*/ 	.word	0x00000000


	//----- nvinfo : EIATTR_CBANK_PARAM_SIZE
	.align		4
.L_1166:
        /*008c*/ 	.byte	0x03, 0x19
        /*008e*/ 	.short	0x002c


	//----- nvinfo : EIATTR_PARAM_CBANK
	.align		4
        /*0090*/ 	.byte	0x04, 0x0a
        /*0092*/ 	.short	(.L_1168 - .L_1167)
	.align		4
.L_1167:
        /*0094*/ 	.word	index@(.nv.constant0._Z25initializeAlphaBetaKernelPiS_PfS0_S0_i)
        /*0098*/ 	.short	0x0380
        /*009a*/ 	.short	0x002c


	//----- nvinfo : EIATTR_SW_WAR
	.align		4
.L_1168:
        /*009c*/ 	.byte	0x04, 0x36
        /*009e*/ 	.short	(.L_1170 - .L_1169)
.L_1169:
        /*00a0*/ 	.word	0x00000008
.L_1170:


//--------------------- .nv.info._Z28initializeVertexCommunityMapPii --------------------------
	.section	.nv.info._Z28initializeVertexCommunityMapPii,"",@"SHT_CUDA_INFO"
	.sectionflags	@""
	.align	4


	//----- nvinfo : EIATTR_CUDA_API_VERSION
	.align		4
        /*0000*/ 	.byte	0x04, 0x37
        /*0002*/ 	.short	(.L_1172 - .L_1171)
.L_1171:
        /*0004*/ 	.word	0x00000082


	//----- nvinfo : EIATTR_KPARAM_INFO
	.align		4
.L_1172:
        /*0008*/ 	.byte	0x04, 0x17
        /*000a*/ 	.short	(.L_1174 - .L_1173)
.L_1173:
        /*000c*/ 	.word	0x00000000
        /*0010*/ 	.short	0x0001
        /*0012*/ 	.short	0x0008
        /*0014*/ 	.byte	0x00, 0xf0, 0x11, 0x00


	//----- nvinfo : EIATTR_KPARAM_INFO
	.align		4
.L_1174:
        /*0018*/ 	.byte	0x04, 0x17
        /*001a*/ 	.short	(.L_1176 - .L_1175)
.L_1175:
        /*001c*/ 	.word	0x00000000
        /*0020*/ 	.short	0x0000
        /*0022*/ 	.short	0x0000
        /*0024*/ 	.byte	0x00, 0xf5, 0x21, 0x00


	//----- nvinfo : EIATTR_SPARSE_MMA_MASK
	.align		4
.L_1176:
        /*0028*/ 	.byte	0x03, 0x50
        /*002a*/ 	.short	0x0000


	//----- nvinfo : EIATTR_MAXREG_COUNT
	.align		4
        /*002c*/ 	.byte	0x03, 0x1b
        /*002e*/ 	.short	0x00ff


	//----- nvinfo : EIATTR_MERCURY_ISA_VERSION
	.align		4
        /*0030*/ 	.byte	0x03, 0x5f
        /*0032*/ 	.short	0x0101


	//----- nvinfo : EIATTR_VRC_CTA_INIT_COUNT
	.align		4
        /*0034*/ 	.byte	0x02, 0x4a
	.zero		1
	.zero		1


	//----- nvinfo : EIATTR_EXIT_INSTR_OFFSETS
	.align		4
        /*0038*/ 	.byte	0x04, 0x1c
        /*003a*/ 	.short	(.L_1178 - .L_1177)


	//   ....[0]....
.L_1177:
        /*003c*/ 	.word	0x00000070


	//   ....[1]....
        /*0040*/ 	.word	0x000000c0


	//----- nvinfo : EIATTR_CBANK_PARAM_SIZE
	.align		4
.L_1178:
        /*0044*/ 	.byte	0x03, 0x19
        /*0046*/ 	.short	0x000c


	//----- nvinfo : EIATTR_PARAM_CBANK
	.align		4
        /*0048*/ 	.byte	0x04, 0x0a
        /*004a*/ 	.short	(.L_1180 - .L_1179)
	.align		4
.L_1179:
        /*004c*/ 	.word	index@(.nv.constant0._Z28initializeVertexCommunityMapPii)
        /*0050*/ 	.short	0x0380
        /*0052*/ 	.short	0x000c


	//----- nvinfo : EIATTR_SW_WAR
	.align		4
.L_1180:
        /*0054*/ 	.byte	0x04, 0x36
        /*0056*/ 	.short	(.L_1182 - .L_1181)
.L_1181:
        /*0058*/ 	.word	0x00000008
.L_1182:


//--------------------- .nv.info._Z29updateAlphaBetaForMappedNodesPiPfS0_S0_S0_i --------------------------
	.section	.nv.info._Z29updateAlphaBetaForMappedNodesPiPfS0_S0_S0_i,"",@"SHT_CUDA_INFO"
	.sectionflags	@""
	.align	4


	//----- nvinfo : EIATTR_CUDA_API_VERSION
	.align		4
        /*0000*/ 	.byte	0x04, 0x37
        /*0002*/ 	.short	(.L_1184 - .L_1183)
.L_1183:
        /*0004*/ 	.word	0x00000082


	//----- nvinfo : EIATTR_KPARAM_INFO
	.align		4
.L_1184:
        /*0008*/ 	.byte	0x04, 0x17
        /*000a*/ 	.short	(.L_1186 - .L_1185)
.L_1185:
        /*000c*/ 	.word	0x00000000
        /*0010*/ 	.short	0x0005
        /*0012*/ 	.short	0x0028
        /*0014*/ 	.byte	0x00, 0xf0, 0x11, 0x00


	//----- nvinfo : EIATTR_KPARAM_INFO
	.align		4
.L_1186:
        /*0018*/ 	.byte	0x04, 0x17
        /*001a*/ 	.short	(.L_1188 - .L_1187)
.L_1187:
        /*001c*/ 	.word	0x00000000
        /*0020*/ 	.short	0x0004
        /*0022*/ 	.short	0x0020
        /*0024*/ 	.byte	0x00, 0xf5, 0x21, 0x00


	//----- nvinfo : EIATTR_KPARAM_INFO
	.align		4
.L_1188:
        /*0028*/ 	.byte	0x04, 0x17
        /*002a*/ 	.short	(.L_1190 - .L_1189)
.L_1189:
        /*002c*/ 	.word	0x00000000
        /*0030*/ 	.short	0x0003
        /*0032*/ 	.short	0x0018
        /*0034*/ 	.byte	0x00, 0xf5, 0x21, 0x00


	//----- nvinfo : EIATTR_KPARAM_INFO
	.align		4
.L_1190:
        /*0038*/ 	.byte	0x04, 0x17
        /*003a*/ 	.short	(.L_1192 - .L_1191)
.L_1191:
        /*003c*/ 	.word	0x00000000
        /*0040*/ 	.short	0x0002
        /*0042*/ 	.short	0x0010
        /*0044*/ 	.byte	0x00, 0xf5, 0x21, 0x00


	//----- nvinfo : EIATTR_KPARAM_INFO
	.align		4
.L_1192:
        /*0048*/ 	.byte	0x04, 0x17
        /*004a*/ 	.short	(.L_1194 - .L_1193)
.L_1193:
        /*004c*/ 	.word	0x00000000
        /*0050*/ 	.short	0x0001
        /*0052*/ 	.short	0x0008
        /*0054*/ 	.byte	0x00, 0xf5, 0x21, 0x00


	//----- nvinfo : EIATTR_KPARAM_INFO
	.align		4
.L_1194:
        /*0058*/ 	.byte	0x04, 0x17
        /*005a*/ 	.short	(.L_1196 - .L_1195)
.L_1195:
        /*005c*/ 	.word	0x00000000
        /*0060*/ 	.short	0x0000
        /*0062*/ 	.short	0x0000
        /*0064*/ 	.byte	0x00, 0xf5, 0x21, 0x00


	//----- nvinfo : EIATTR_SPARSE_MMA_MASK
	.align		4
.L_1196:
        /*0068*/ 	.byte	0x03, 0x50
        /*006a*/ 	.short	0x0000


	//----- nvinfo : EIATTR_MAXREG_COUNT
	.align		4
        /*006c*/ 	.byte	0x03, 0x1b
        /*006e*/ 	.short	0x00ff


	//----- nvinfo : EIATTR_MERCURY_ISA_VERSION
	.align		4
        /*0070*/ 	.byte	0x03, 0x5f
        /*0072*/ 	.short	0x0101


	//----- nvinfo : EIATTR_VRC_CTA_INIT_COUNT
	.align		4
        /*0074*/ 	.byte	0x02, 0x4a
	.zero		1
	.zero		1


	//----- nvinfo : EIATTR_EXIT_INSTR_OFFSETS
	.align		4
        /*0078*/ 	.byte	0x04, 0x1c
        /*007a*/ 	.short	(.L_1198 - .L_1197)


	//   ....[0]....
.L_1197:
        /*007c*/ 	.word	0x00000070


	//   ....[1]....
        /*0080*/ 	.word	0x00000180


	//----- nvinfo : EIATTR_CBANK_PARAM_SIZE
	.align		4
.L_1198:
        /*0084*/ 	.byte	0x03, 0x19
        /*0086*/ 	.short	0x002c


	//----- nvinfo : EIATTR_PARAM_CBANK
	.align		4
        /*0088*/ 	.byte	0x04, 0x0a
        /*008a*/ 	.short	(.L_1200 - .L_1199)
	.align		4
.L_1199:
        /*008c*/ 	.word	index@(.nv.constant0._Z29updateAlphaBetaForMappedNodesPiPfS0_S0_S0_i)
        /*0090*/ 	.short	0x0380
        /*0092*/ 	.short	0x002c


	//----- nvinfo : EIATTR_SW_WAR
	.align		4
.L_1200:
        /*0094*/ 	.byte	0x04, 0x36
        /*0096*/ 	.short	(.L_1202 - .L_1201)
.L_1201:
        /*0098*/ 	.word	0x00000008
.L_1202:


//--------------------- .nv.info._Z25computeAlphaDynamicKernelPiS_PfS_S0_i --------------------------
	.section	.nv.info._Z25computeAlphaDynamicKernelPiS_PfS_S0_i,"",@"SHT_CUDA_INFO"
	.sectionflags	@""
	.align	4


	//----- nvinfo : EIATTR_CUDA_API_VERSION
	.align		4
        /*0000*/ 	.byte	0x04, 0x37
        /*0002*/ 	.short	(.L_1204 - .L_1203)
.L_1203:
        /*0004*/ 	.word	0x00000082


	//----- nvinfo : EIATTR_KPARAM_INFO
	.align		4
.L_1204:
        /*0008*/ 	.byte	0x04, 0x17
        /*000a*/ 	.short	(.L_1206 - .L_1205)
.L_1205:
        /*000c*/ 	.word	0x00000000
        /*0010*/ 	.short	0x0005
        /*0012*/ 	.short	0x0028
        /*0014*/ 	.byte	0x00, 0xf0, 0x11, 0x00


	//----- nvinfo : EIATTR_KPARAM_INFO
	.align		4
.L_1206:
        /*0018*/ 	.byte	0x04, 0x17
        /*001a*/ 	.short	(.L_1208 - .L_1207)
.L_1207:
        /*001c*/ 	.word	0x00000000
        /*0020*/ 	.short	0x0004
        /*0022*/ 	.short	0x0020
        /*0024*/ 	.byte	0x00, 0xf5, 0x21, 0x00


	//----- nvinfo : EIATTR_KPARAM_INFO
	.align		4
.L_1208:
        /*0028*/ 	.byte	0x04, 0x17
        /*002a*/ 	.short	(.L_1210 - .L_1209)
.L_1209:
        /*002c*/ 	.word	0x00000000
        /*0030*/ 	.short	0x0003
        /*0032*/ 	.short	0x0018
        /*0034*/ 	.byte	0x00, 0xf5, 0x21, 0x00


	//----- nvinfo : EIATTR_KPARAM_INFO
	.align		4
.L_1210:
        /*0038*/ 	.byte	0x04, 0x17
        /*003a*/ 	.short	(.L_1212 - .L_1211)
.L_1211:
        /*003c*/ 	.word	0x00000000
        /*0040*/ 	.short	0x0002
        /*0042*/ 	.short	0x0010
        /*0044*/ 	.byte	0x00, 0xf5, 0x21, 0x00


	//----- nvinfo : EIATTR_KPARAM_INFO
	.align		4
.L_1212:
        /*0048*/ 	.byte	0x04, 0x17
        /*004a*/ 	.short	(.L_1214 - .L_1213)
.L_1213:
        /*004c*/ 	.word	0x00000000
        /*0050*/ 	.short	0x0001
        /*0052*/ 	.short	0x0008
        /*0054*/ 	.byte	0x00, 0xf5, 0x21, 0x00


	//----- nvinfo : EIATTR_KPARAM_INFO
	.align		4
.L_1214:
        /*0058*/ 	.byte	0x04, 0x17
        /*005a*/ 	.short	(.L_1216 - .L_1215)
.L_1215:
        /*005c*/ 	.word	0x00000000
        /*0060*/ 	.short	0x0000
        /*0062*/ 	.short	0x0000
        /*0064*/ 	.byte	0x00, 0xf5, 0x21, 0x00


	//----- nvinfo : EIATTR_SPARSE_MMA_MASK
	.align		4
.L_1216:
        /*0068*/ 	.byte	0x03, 0x50
        /*006a*/ 	.short	0x0000


	//----- nvinfo : EIATTR_MAXREG_COUNT
	.align		4
        /*006c*/ 	.byte	0x03, 0x1b
        /*006e*/ 	.short	0x00ff


	//----- nvinfo : EIATTR_MERCURY_ISA_VERSION
	.align		4
        /*0070*/ 	.byte	0x03, 0x5f
        /*0072*/ 	.short	0x0101


	//----- nvinfo : EIATTR_VRC_CTA_INIT_COUNT
	.align		4
        /*0074*/ 	.byte	0x02, 0x4a
	.zero		1
	.zero		1


	//----- nvinfo : EIATTR_EXIT_INSTR_OFFSETS
	.align		4
        /*0078*/ 	.byte	0x04, 0x1c
        /*007a*/ 	.short	(.L_1218 - .L_1217)


	//   ....[0]....
.L_1217:
        /*007c*/ 	.word	0x00000070


	//   ....[1]....
        /*0080*/ 	.word	0x000000e0


	//   ....[2]....
        /*0084*/ 	.word	0x000002b0


	//----- nvinfo : EIATTR_CRS_STACK_SIZE
	.align		4
.L_1218:
        /*0088*/ 	.byte	0x04, 0x1e
        /*008a*/ 	.short	(.L_1220 - .L_1219)
.L_1219:
        /*008c*/ 	.word	0x00000000


	//----- nvinfo : EIATTR_CBANK_PARAM_SIZE
	.align		4
.L_1220:
        /*0090*/ 	.byte	0x03, 0x19
        /*0092*/ 	.short	0x002c


	//----- nvinfo : EIATTR_PARAM_CBANK
	.align		4
        /*0094*/ 	.byte	0x04, 0x0a
        /*0096*/ 	.short	(.L_1222 - .L_1221)
	.align		4
.L_1221:
        /*0098*/ 	.word	index@(.nv.constant0._Z25computeAlphaDynamicKernelPiS_PfS_S0_i)
        /*009c*/ 	.short	0x0380
        /*009e*/ 	.short	0x002c


	//----- nvinfo : EIATTR_SW_WAR
	.align		4
.L_1222:
        /*00a0*/ 	.byte	0x04, 0x36
        /*00a2*/ 	.short	(.L_1224 - .L_1223)
.L_1223:
        /*00a4*/ 	.word	0x00000008
.L_1224:


//--------------------- .nv.info._Z21processActiveVertices5GraphS_PiS0_iS0_ --------------------------
	.section	.nv.info._Z21processActiveVertices5GraphS_PiS0_iS0_,"",@"SHT_CUDA_INFO"
	.sectionflags	@""
	.align	4


	//----- nvinfo : EIATTR_CUDA_API_VERSION
	.align		4
        /*0000*/ 	.byte	0x04, 0x37
        /*0002*/ 	.short	(.L_1226 - .L_1225)
.L_1225:
        /*0004*/ 	.word	0x00000082


	//----- nvinfo : EIATTR_KPARAM_INFO
	.align		4
.L_1226:
        /*0008*/ 	.byte	0x04, 0x17
        /*000a*/ 	.short	(.L_1228 - .L_1227)
.L_1227:
        /*000c*/ 	.word	0x00000000
        /*0010*/ 	.short	0x0005
        /*0012*/ 	.short	0x0088
        /*0014*/ 	.byte	0x00, 0xf5, 0x21, 0x00


	//----- nvinfo : EIATTR_KPARAM_INFO
	.align		4
.L_1228:
        /*0018*/ 	.byte	0x04, 0x17
        /*001a*/ 	.short	(.L_1230 - .L_1229)
.L_1229:
        /*001c*/ 	.word	0x00000000
        /*0020*/ 	.short	0x0004
        /*0022*/ 	.short	0x0080
        /*0024*/ 	.byte	0x00, 0xf0, 0x11, 0x00


	//----- nvinfo : EIATTR_KPARAM_INFO
	.align		4
.L_1230:
        /*0028*/ 	.byte	0x04, 0x17
        /*002a*/ 	.short	(.L_1232 - .L_1231)
.L_1231:
        /*002c*/ 	.word	0x00000000
        /*0030*/ 	.short	0x0003
        /*0032*/ 	.short	0x0078
        /*0034*/ 	.byte	0x00, 0xf5, 0x21, 0x00


	//----- nvinfo : EIATTR_KPARAM_INFO
	.align		4
.L_1232:
        /*0038*/ 	.byte	0x04, 0x17
        /*003a*/ 	.short	(.L_1234 - .L_1233)
.L_1233:
        /*003c*/ 	.word	0x00000000
        /*0040*/ 	.short	0x0002
        /*0042*/ 	.short	0x0070
        /*0044*/ 	.byte	0x00, 0xf5, 0x21, 0x00


	//----- nvinfo : EIATTR_KPARAM_INFO
	.align		4
.L_1234:
        /*0048*/ 	.byte	0x04, 0x17
        /*004a*/ 	.short	(.L_1236 - .L_1235)
.L_1235:
        /*004c*/ 	.word	0x00000000
        /*0050*/ 	.short	0x0001
        /*0052*/ 	.short	0x0038
        /*0054*/ 	.byte	0x00, 0xf0, 0xe1, 0x00


	//----- nvinfo : EIATTR_KPARAM_INFO
	.align		4
.L_1236:
        /*0058*/ 	.byte	0x04, 0x17
        /*005a*/ 	.short	(.L_1238 - .L_1237)
.L_1237:
        /*005c*/ 	.word	0x00000000
        /*0060*/ 	.short	0x0000
        /*0062*/ 	.short	0x0000
        /*0064*/ 	.byte	0x00, 0xf0, 0xe1, 0x00


	//----- nvinfo : EIATTR_SPARSE_MMA_MASK
	.align		4
.L_1238:
        /*0068*/ 	.byte	0x03, 0x50
        /*006a*/ 	.short	0x0000


	//----- nvinfo : EIATTR_MAXREG_COUNT
	.align		4
        /*006c*/ 	.byte	0x03, 0x1b
        /*006e*/ 	.short	0x00ff


	//----- nvinfo : EIATTR_MERCURY_ISA_VERSION
	.align		4
        /*0070*/ 	.byte	0x03, 0x5f
        /*0072*/ 	.short	0x0101


	//----- nvinfo : EIATTR_VRC_CTA_INIT_COUNT
	.align		4
        /*0074*/ 	.byte	0x02, 0x4a
	.zero		1
	.zero		1


	//----- nvinfo : EIATTR_EXIT_INSTR_OFFSETS
	.align		4
        /*0078*/ 	.byte	0x04, 0x1c
        /*007a*/ 	.short	(.L_1240 - .L_1239)


	//   ....[0]....
.L_1239:
        /*007c*/ 	.word	0x00000070


	//   ....[1]....
        /*0080*/ 	.word	0x00003020


	//   ....[2]....
        /*0084*/ 	.word	0x000031a0


	//----- nvinfo : EIATTR_CRS_STACK_SIZE
	.align		4
.L_1240:
        /*0088*/ 	.byte	0x04, 0x1e
        /*008a*/ 	.short	(.L_1242 - .L_1241)
.L_1241:
        /*008c*/ 	.word	0x00000000


	//----- nvinfo : EIATTR_CBANK_PARAM_SIZE
	.align		4
.L_1242:
        /*0090*/ 	.byte	0x03, 0x19
        /*0092*/ 	.short	0x0090


	//----- nvinfo : EIATTR_PARAM_CBANK
	.align		4
        /*0094*/ 	.byte	0x04, 0x0a
        /*0096*/ 	.short	(.L_1244 - .L_1243)
	.align		4
.L_1243:
        /*0098*/ 	.word	index@(.nv.constant0._Z21processActiveVertices5GraphS_PiS0_iS0_)
        /*009c*/ 	.short	0x0380
        /*009e*/ 	.short	0x0090


	//----- nvinfo : EIATTR_SW_WAR
	.align		4
.L_1244:
        /*00a0*/ 	.byte	0x04, 0x36
        /*00a2*/ 	.short	(.L_1246 - .L_1245)
.L_1245:
        /*00a4*/ 	.word	0x00000008
.L_1246:


//--------------------- .nv.info._Z11markVisitedPiiS_ --------------------------
	.section	.nv.info._Z11markVisitedPiiS_,"",@"SHT_CUDA_INFO"
	.sectionflags	@""
	.align	4


	//----- nvinfo : EIATTR_CUDA_API_VERSION
	.align		4
        /*0000*/ 	.byte	0x04, 0x37
        /*0002*/ 	.short	(.L_1248 - .L_1247)
.L_1247:
        /*0004*/ 	.word	0x00000082


	//----- nvinfo : EIATTR_KPARAM_INFO
	.align		4
.L_1248:
        /*0008*/ 	.byte	0x04, 0x17
        /*000a*/ 	.short	(.L_1250 - .L_1249)
.L_1249:
        /*000c*/ 	.word	0x00000000
        /*0010*/ 	.short	0x0002
        /*0012*/ 	.short	0x0010
        /*0014*/ 	.byte	0x00, 0xf5, 0x21, 0x00


	//----- nvinfo : EIATTR_KPARAM_INFO
	.align		4
.L_1250:
        /*0018*/ 	.byte	0x04, 0x17
        /*001a*/ 	.short	(.L_1252 - .L_1251)
.L_1251:
        /*001c*/ 	.word	0x00000000
        /*0020*/ 	.short	0x0001
        /*0022*/ 	.short	0x0008
        /*0024*/ 	.byte	0x00, 0xf0, 0x11, 0x00


	//----- nvinfo : EIATTR_KPARAM_INFO
	.align		4
.L_1252:
        /*0028*/ 	.byte	0x04, 0x17
        /*002a*/ 	.short	(.L_1254 - .L_1253)
.L_1253:
        /*002c*/ 	.word	0x00000000
        /*0030*/ 	.short	0x0000
        /*0032*/ 	.short	0x0000
        /*0034*/ 	.byte	0x00, 0xf5, 0x21, 0x00


	//----- nvinfo : EIATTR_SPARSE_MMA_MASK
	.align		4
.L_1254:
        /*0038*/ 	.byte	0x03, 0x50
        /*003a*/ 	.short	0x0000


	//----- nvinfo : EIATTR_MAXREG_COUNT
	.align		4
        /*003c*/ 	.byte	0x03, 0x1b
        /*003e*/ 	.short	0x00ff


	//----- nvinfo : EIATTR_MERCURY_ISA_VERSION
	.align		4
        /*0040*/ 	.byte	0x03, 0x5f
        /*0042*/ 	.short	0x0101


	//----- nvinfo : EIATTR_VRC_CTA_INIT_COUNT
	.align		4
        /*0044*/ 	.byte	0x02, 0x4a
	.zero		1
	.zero		1


	//----- nvinfo : EIATTR_EXIT_INSTR_OFFSETS
	.align		4
        /*0048*/ 	.byte	0x04, 0x1c
        /*004a*/ 	.short	(.L_1256 - .L_1255)


	//   ....[0]....
.L_1255:
        /*004c*/ 	.word	0x00000070


	//   ....[1]....
        /*0050*/ 	.word	0x00000110


	//----- nvinfo : EIATTR_CBANK_PARAM_SIZE
	.align		4
.L_1256:
        /*0054*/ 	.byte	0x03, 0x19
        /*0056*/ 	.short	0x0018


	//----- nvinfo : EIATTR_PARAM_CBANK
	.align		4
        /*0058*/ 	.byte	0x04, 0x0a
        /*005a*/ 	.short	(.L_1258 - .L_1257)
	.align		4
.L_1257:
        /*005c*/ 	.word	index@(.nv.constant0._Z11markVisitedPiiS_)
        /*0060*/ 	.short	0x0380
        /*0062*/ 	.short	0x0018


	//----- nvinfo : EIATTR_SW_WAR
	.align		4
.L_1258:
        /*0064*/ 	.byte	0x04, 0x36
        /*0066*/ 	.short	(.L_1260 - .L_1259)
.L_1259:
        /*0068*/ 	.word	0x00000008
.L_1260:


//--------------------- .nv.info._Z14insertNewEdgesPiPfiS_S0_S_ --------------------------
	.section	.nv.info._Z14insertNewEdgesPiPfiS_S0_S_,"",@"SHT_CUDA_INFO"
	.sectionflags	@""
	.align	4


	//----- nvinfo : EIATTR_CUDA_API_VERSION
	.align		4
        /*0000*/ 	.byte	0x04, 0x37
        /*0002*/ 	.short	(.L_1262 - .L_1261)
.L_1261:
        /*0004*/ 	.word	0x00000082


	//----- nvinfo : EIATTR_KPARAM_INFO
	.align		4
.L_1262:
        /*0008*/ 	.byte	0x04, 0x17
        /*000a*/ 	.short	(.L_1264 - .L_1263)
.L_1263:
        /*000c*/ 	.word	0x00000000
        /*0010*/ 	.short	0x0005
        /*0012*/ 	.short	0x0028
        /*0014*/ 	.byte	0x00, 0xf5, 0x21, 0x00


	//----- nvinfo : EIATTR_KPARAM_INFO
	.align		4
.L_1264:
        /*0018*/ 	.byte	0x04, 0x17
        /*001a*/ 	.short	(.L_1266 - .L_1265)
.L_1265:
        /*001c*/ 	.word	0x00000000
        /*0020*/ 	.short	0x0004
        /*0022*/ 	.short	0x0020
        /*0024*/ 	.byte	0x00, 0xf5, 0x21, 0x00


	//----- nvinfo : EIATTR_KPARAM_INFO
	.align		4
.L_1266:
        /*0028*/ 	.byte	0x04, 0x17
        /*002a*/ 	.short	(.L_1268 - .L_1267)
.L_1267:
        /*002c*/ 	.word	0x00000000
        /*0030*/ 	.short	0x0003
        /*0032*/ 	.short	0x0018
        /*0034*/ 	.byte	0x00, 0xf5, 0x21, 0x00


	//----- nvinfo : EIATTR_KPARAM_INFO
	.align		4
.L_1268:
        /*0038*/ 	.byte	0x04, 0x17
        /*003a*/ 	.short	(.L_1270 - .L_1269)
.L_1269:
        /*003c*/ 	.word	0x00000000
        /*0040*/ 	.short	0x0002
        /*0042*/ 	.short	0x0010
        /*0044*/ 	.byte	0x00, 0xf0, 0x11, 0x00


	//----- nvinfo : EIATTR_KPARAM_INFO
	.align		4
.L_1270:
        /*0048*/ 	.byte	0x04, 0x17
        /*004a*/ 	.short	(.L_1272 - .L_1271)
.L_1271:
        /*004c*/ 	.word	0x00000000
        /*0050*/ 	.short	0x0001
        /*0052*/ 	.short	0x0008
        /*0054*/ 	.byte	0x00, 0xf5, 0x21, 0x00


	//----- nvinfo : EIATTR_KPARAM_INFO
	.align		4
.L_1272:
        /*0058*/ 	.byte	0x04, 0x17
        /*005a*/ 	.short	(.L_1274 - .L_1273)
.L_1273:
        /*005c*/ 	.word	0x00000000
        /*0060*/ 	.short	0x0000
        /*0062*/ 	.short	0x0000
        /*0064*/ 	.byte	0x00, 0xf5, 0x21, 0x00


	//----- nvinfo : EIATTR_SPARSE_MMA_MASK
	.align		4
.L_1274:
        /*0068*/ 	.byte	0x03, 0x50
        /*006a*/ 	.short	0x0000


	//----- nvinfo : EIATTR_MAXREG_COUNT
	.align		4
        /*006c*/ 	.byte	0x03, 0x1b
        /*006e*/ 	.short	0x00ff


	//----- nvinfo : EIATTR_MERCURY_ISA_VERSION
	.align		4
        /*0070*/ 	.byte	0x03, 0x5f
        /*0072*/ 	.short	0x0101


	//----- nvinfo : EIATTR_VRC_CTA_INIT_COUNT
	.align		4
        /*0074*/ 	.byte	0x02, 0x4a
	.zero		1
	.zero		1


	//----- nvinfo : EIATTR_EXIT_INSTR_OFFSETS
	.align		4
        /*0078*/ 	.byte	0x04, 0x1c
        /*007a*/ 	.short	(.L_1276 - .L_1275)


	//   ....[0]....
.L_1275:
        /*007c*/ 	.word	0x00000070


	//   ....[1]....
        /*0080*/ 	.word	0x000001b0


	//----- nvinfo : EIATTR_CBANK_PARAM_SIZE
	.align		4
.L_1276:
        /*0084*/ 	.byte	0x03, 0x19
        /*0086*/ 	.short	0x0030


	//----- nvinfo : EIATTR_PARAM_CBANK
	.align		4
        /*0088*/ 	.byte	0x04, 0x0a
        /*008a*/ 	.short	(.L_1278 - .L_1277)
	.align		4
.L_1277:
        /*008c*/ 	.word	index@(.nv.constant0._Z14insertNewEdgesPiPfiS_S0_S_)
        /*0090*/ 	.short	0x0380
        /*0092*/ 	.short	0x0030


	//----- nvinfo : EIATTR_SW_WAR
	.align		4
.L_1278:
        /*0094*/ 	.byte	0x04, 0x36
        /*0096*/ 	.short	(.L_1280 - .L_1279)
.L_1279:
        /*0098*/ 	.word	0x00000008
.L_1280:


//--------------------- .nv.info._Z14insertOldEdgesPiS_PfiS_S0_S_ --------------------------
	.section	.nv.info._Z14insertOldEdgesPiS_PfiS_S0_S_,"",@"SHT_CUDA_INFO"
	.sectionflags	@""
	.align	4


	//----- nvinfo : EIATTR_CUDA_API_VERSION
	.align		4
        /*0000*/ 	.byte	0x04, 0x37
        /*0002*/ 	.short	(.L_1282 - .L_1281)
.L_1281:
        /*0004*/ 	.word	0x00000082


	//----- nvinfo : EIATTR_KPARAM_INFO
	.align		4
.L_1282:
        /*0008*/ 	.byte	0x04, 0x17
        /*000a*/ 	.short	(.L_1284 - .L_1283)
.L_1283:
        /*000c*/ 	.word	0x00000000
        /*0010*/ 	.short	0x0006
        /*0012*/ 	.short	0x0030
        /*0014*/ 	.byte	0x00, 0xf5, 0x21, 0x00


	//----- nvinfo : EIATTR_KPARAM_INFO
	.align		4
.L_1284:
        /*0018*/ 	.byte	0x04, 0x17
        /*001a*/ 	.short	(.L_1286 - .L_1285)
.L_1285:
        /*001c*/ 	.word	0x00000000
        /*0020*/ 	.short	0x0005
        /*0022*/ 	.short	0x0028
        /*0024*/ 	.byte	0x00, 0xf5, 0x21, 0x00


	//----- nvinfo : EIATTR_KPARAM_INFO
	.align		4
.L_1286:
        /*0028*/ 	.byte	0x04, 0x17
        /*002a*/ 	.short	(.L_1288 - .L_1287)
.L_1287:
        /*002c*/ 	.word	0x00000000
        /*0030*/ 	.short	0x0004
        /*0032*/ 	.short	0x0020
        /*0034*/ 	.byte	0x00, 0xf5, 0x21, 0x00


	//----- nvinfo : EIATTR_KPARAM_INFO
	.align		4
.L_1288:
        /*0038*/ 	.byte	0x04, 0x17
        /*003a*/ 	.short	(.L_1290 - .L_1289)
.L_1289:
        /*003c*/ 	.word	0x00000000
        /*0040*/ 	.short	0x0003
        /*0042*/ 	.short	0x0018
        /*0044*/ 	.byte	0x00, 0xf0, 0x11, 0x00


	//----- nvinfo : EIATTR_KPARAM_INFO
	.align		4
.L_1290:
        /*0048*/ 	.byte	0x04, 0x17
        /*004a*/ 	.short	(.L_1292 - .L_1291)
.L_1291:
        /*004c*/ 	.word	0x00000000
        /*0050*/ 	.short	0x0002
        /*0052*/ 	.short	0x0010
        /*0054*/ 	.byte	0x00, 0xf5, 0x21, 0x00


	//----- nvinfo : EIATTR_KPARAM_INFO
	.align		4
.L_1292:
        /*0058*/ 	.byte	0x04, 0x17
        /*005a*/ 	.short	(.L_1294 - .L_1293)
.L_1293:
        /*005c*/ 	.word	0x00000000
        /*0060*/ 	.short	0x0001
        /*0062*/ 	.short	0x0008
        /*0064*/ 	.byte	0x00, 0xf5, 0x21, 0x00


	//----- nvinfo : EIATTR_KPARAM_INFO
	.align		4
.L_1294:
        /*0068*/ 	.byte	0x04, 0x17
        /*006a*/ 	.short	(.L_1296 - .L_1295)
.L_1295:
        /*006c*/ 	.word	0x00000000
        /*0070*/ 	.short	0x0000
        /*0072*/ 	.short	0x0000
        /*0074*/ 	.byte	0x00, 0xf5, 0x21, 0x00


	//----- nvinfo : EIATTR_SPARSE_MMA_MASK
	.align		4
.L_1296:
        /*0078*/ 	.byte	0x03, 0x50
        /*007a*/ 	.short	0x0000


	//----- nvinfo : EIATTR_MAXREG_COUNT
	.align		4
        /*007c*/ 	.byte	0x03, 0x1b
        /*007e*/ 	.short	0x00ff


	//----- nvinfo : EIATTR_MERCURY_ISA_VERSION
	.align		4
        /*0080*/ 	.byte	0x03, 0x5f
        /*0082*/ 	.short	0x0101


	//----- nvinfo : EIATTR_VRC_CTA_INIT_COUNT
	.align		4
        /*0084*/ 	.byte	0x02, 0x4a
	.zero		1
	.zero		1


	//----- nvinfo : EIATTR_EXIT_INSTR_OFFSETS
	.align		4
        /*0088*/ 	.byte	0x04, 0x1c
        /*008a*/ 	.short	(.L_1298 - .L_1297)


	//   ....[0]....
.L_1297:
        /*008c*/ 	.word	0x00000070


	//   ....[1]....
        /*0090*/ 	.word	0x00000530


	//----- nvinfo : EIATTR_CRS_STACK_SIZE
	.align		4
.L_1298:
        /*0094*/ 	.byte	0x04, 0x1e
        /*0096*/ 	.short	(.L_1300 - .L_1299)
.L_1299:
        /*0098*/ 	.word	0x00000000


	//----- nvinfo : EIATTR_CBANK_PARAM_SIZE
	.align		4
.L_1300:
        /*009c*/ 	.byte	0x03, 0x19
        /*009e*/ 	.short	0x0038


	//----- nvinfo : EIATTR_PARAM_CBANK
	.align		4
        /*00a0*/ 	.byte	0x04, 0x0a
        /*00a2*/ 	.short	(.L_1302 - .L_1301)
	.align		4
.L_1301:
        /*00a4*/ 	.word	index@(.nv.constant0._Z14insertOldEdgesPiS_PfiS_S0_S_)
        /*00a8*/ 	.short	0x0380
        /*00aa*/ 	.short	0x0038


	//----- nvinfo : EIATTR_SW_WAR
	.align		4
.L_1302:
        /*00ac*/ 	.byte	0x04, 0x36
        /*00ae*/ 	.short	(.L_1304 - .L_1303)
.L_1303:
        /*00b0*/ 	.word	0x00000008
.L_1304:


//--------------------- .nv.info._Z12updateRowPtrPiS_S_i --------------------------
	.section	.nv.info._Z12updateRowPtrPiS_S_i,"",@"SHT_CUDA_INFO"
	.sectionflags	@""
	.align	4


	//----- nvinfo : EIATTR_CUDA_API_VERSION
	.align		4
        /*0000*/ 	.byte	0x04, 0x37
        /*0002*/ 	.short	(.L_1306 - .L_1305)
.L_1305:
        /*0004*/ 	.word	0x00000082


	//----- nvinfo : EIATTR_KPARAM_INFO
	.align		4
.L_1306:
        /*0008*/ 	.byte	0x04, 0x17
        /*000a*/ 	.short	(.L_1308 - .L_1307)
.L_1307:
        /*000c*/ 	.word	0x00000000
        /*0010*/ 	.short	0x0003
        /*0012*/ 	.short	0x0018
        /*0014*/ 	.byte	0x00, 0xf0, 0x11, 0x00


	//----- nvinfo : EIATTR_KPARAM_INFO
	.align		4
.L_1308:
        /*0018*/ 	.byte	0x04, 0x17
        /*001a*/ 	.short	(.L_1310 - .L_1309)
.L_1309:
        /*001c*/ 	.word	0x00000000
        /*0020*/ 	.short	0x0002
        /*0022*/ 	.short	0x0010
        /*0024*/ 	.byte	0x00, 0xf5, 0x21, 0x00


	//----- nvinfo : EIATTR_KPARAM_INFO
	.align		4
.L_1310:
        /*0028*/ 	.byte	0x04, 0x17
        /*002a*/ 	.short	(.L_1312 - .L_1311)
.L_1311:
        /*002c*/ 	.word	0x00000000
        /*0030*/ 	.short	0x0001
        /*0032*/ 	.short	0x0008
        /*0034*/ 	.byte	0x00, 0xf5, 0x21, 0x00


	//----- nvinfo : EIATTR_KPARAM_INFO
	.align		4
.L_1312:
        /*0038*/ 	.byte	0x04, 0x17
        /*003a*/ 	.short	(.L_1314 - .L_1313)
.L_1313:
        /*003c*/ 	.word	0x00000000
        /*0040*/ 	.short	0x0000
        /*0042*/ 	.short	0x0000
        /*0044*/ 	.byte	0x00, 0xf5, 0x21, 0x00


	//----- nvinfo : EIATTR_SPARSE_MMA_MASK
	.align		4
.L_1314:
        /*0048*/ 	.byte	0x03, 0x50
        /*004a*/ 	.short	0x0000


	//----- nvinfo : EIATTR_MAXREG_COUNT
	.align		4
        /*004c*/ 	.byte	0x03, 0x1b
        /*004e*/ 	.short	0x00ff


	//----- nvinfo : EIATTR_MERCURY_ISA_VERSION
	.align		4
        /*0050*/ 	.byte	0x03, 0x5f
        /*0052*/ 	.short	0x0101


	//----- nvinfo : EIATTR_VRC_CTA_INIT_COUNT
	.align		4
        /*0054*/ 	.byte	0x02, 0x4a
	.zero		1
	.zero		1


	//----- nvinfo : EIATTR_EXIT_INSTR_OFFSETS
	.align		4
        /*0058*/ 	.byte	0x04, 0x1c
        /*005a*/ 	.short	(.L_1316 - .L_1315)


	//   ....[0]....
.L_1315:
        /*005c*/ 	.word	0x00000070


	//   ....[1]....
        /*0060*/ 	.word	0x00000130


	//----- nvinfo : EIATTR_CBANK_PARAM_SIZE
	.align		4
.L_1316:
        /*0064*/ 	.byte	0x03, 0x19
        /*0066*/ 	.short	0x001c


	//----- nvinfo : EIATTR_PARAM_CBANK
	.align		4
        /*0068*/ 	.byte	0x04, 0x0a
        /*006a*/ 	.short	(.L_1318 - .L_1317)
	.align		4
.L_1317:
        /*006c*/ 	.word	index@(.nv.constant0._Z12updateRowPtrPiS_S_i)
        /*0070*/ 	.short	0x0380
        /*0072*/ 	.short	0x001c


	//----- nvinfo : EIATTR_SW_WAR
	.align		4
.L_1318:
        /*0074*/ 	.byte	0x04, 0x36
        /*0076*/ 	.short	(.L_1320 - .L_1319)
.L_1319:
        /*0078*/ 	.word	0x00000008
.L_1320:


//--------------------- .nv.info._Z29computeAdditionalEdgesPerNodePiiS_ --------------------------
	.section	.nv.info._Z29computeAdditionalEdgesPerNodePiiS_,"",@"SHT_CUDA_INFO"
	.sectionflags	@""
	.align	4


	//----- nvinfo : EIATTR_CUDA_API_VERSION
	.align		4
        /*0000*/ 	.byte	0x04, 0x37
        /*0002*/ 	.short	(.L_1322 - .L_1321)
.L_1321:
        /*0004*/ 	.word	0x00000082


	//----- nvinfo : EIATTR_KPARAM_INFO
	.align		4
.L_1322:
        /*0008*/ 	.byte	0x04, 0x17
        /*000a*/ 	.short	(.L_1324 - .L_1323)
.L_1323:
        /*000c*/ 	.word	0x00000000
        /*0010*/ 	.short	0x0002
        /*0012*/ 	.short	0x0010
        /*0014*/ 	.byte	0x00, 0xf5, 0x21, 0x00


	//----- nvinfo : EIATTR_KPARAM_INFO
	.align		4
.L_1324:
        /*0018*/ 	.byte	0x04, 0x17
        /*001a*/ 	.short	(.L_1326 - .L_1325)
.L_1325:
        /*001c*/ 	.word	0x00000000
        /*0020*/ 	.short	0x0001
        /*0022*/ 	.short	0x0008
        /*0024*/ 	.byte	0x00, 0xf0, 0x11, 0x00


	//----- nvinfo : EIATTR_KPARAM_INFO
	.align		4
.L_1326:
        /*0028*/ 	.byte	0x04, 0x17
        /*002a*/ 	.short	(.L_1328 - .L_1327)
.L_1327:
        /*002c*/ 	.word	0x00000000
        /*0030*/ 	.short	0x0000
        /*0032*/ 	.short	0x0000
        /*0034*/ 	.byte	0x00, 0xf5, 0x21, 0x00


	//----- nvinfo : EIATTR_SPARSE_MMA_MASK
	.align		4
.L_1328:
        /*0038*/ 	.byte	0x03, 0x50
        /*003a*/ 	.short	0x0000


	//----- nvinfo : EIATTR_MAXREG_COUNT
	.align		4
        /*003c*/ 	.byte	0x03, 0x1b
        /*003e*/ 	.short	0x00ff


	//----- nvinfo : EIATTR_MERCURY_ISA_VERSION
	.align		4
        /*0040*/ 	.byte	0x03, 0x5f
        /*0042*/ 	.short	0x0101


	//----- nvinfo : EIATTR_VRC_CTA_INIT_COUNT
	.align		4
        /*0044*/ 	.byte	0x02, 0x4a
	.zero		1
	.zero		1


	//----- nvinfo : EIATTR_EXIT_INSTR_OFFSETS
	.align		4
        /*0048*/ 	.byte	0x04, 0x1c
        /*004a*/ 	.short	(.L_1330 - .L_1329)


	//   ....[0]....
.L_1329:
        /*004c*/ 	.word	0x00000070


	//   ....[1]....
        /*0050*/ 	.word	0x00000110


	//----- nvinfo : EIATTR_CBANK_PARAM_SIZE
	.align		4
.L_1330:
        /*0054*/ 	.byte	0x03, 0x19
        /*0056*/ 	.short	0x0018


	//----- nvinfo : EIATTR_PARAM_CBANK
	.align		4
        /*0058*/ 	.byte	0x04, 0x0a
        /*005a*/ 	.short	(.L_1332 - .L_1331)
	.align		4
.L_1331:
        /*005c*/ 	.word	index@(.nv.constant0._Z29computeAdditionalEdgesPerNodePiiS_)
        /*0060*/ 	.short	0x0380
        /*0062*/ 	.short	0x0018


	//----- nvinfo : EIATTR_SW_WAR
	.align		4
.L_1332:
        /*0064*/ 	.byte	0x04, 0x36
        /*0066*/ 	.short	(.L_1334 - .L_1333)
.L_1333:
        /*0068*/ 	.word	0x00000008
.L_1334:


//--------------------- .nv.info._Z15updateAlphaBetaPiPfiS_S0_S0_ --------------------------
	.section	.nv.info._Z15updateAlphaBetaPiPfiS_S0_S0_,"",@"SHT_CUDA_INFO"
	.sectionflags	@""
	.align	4


	//----- nvinfo : EIATTR_CUDA_API_VERSION
	.align		4
        /*0000*/ 	.byte	0x04, 0x37
        /*0002*/ 	.short	(.L_1336 - .L_1335)
.L_1335:
        /*0004*/ 	.word	0x00000082


	//----- nvinfo : EIATTR_KPARAM_INFO
	.align		4
.L_1336:
        /*0008*/ 	.byte	0x04, 0x17
        /*000a*/ 	.short	(.L_1338 - .L_1337)
.L_1337:
        /*000c*/ 	.word	0x00000000
        /*0010*/ 	.short	0x0005
        /*0012*/ 	.short	0x0028
        /*0014*/ 	.byte	0x00, 0xf5, 0x21, 0x00


	//----- nvinfo : EIATTR_KPARAM_INFO
	.align		4
.L_1338:
        /*0018*/ 	.byte	0x04, 0x17
        /*001a*/ 	.short	(.L_1340 - .L_1339)
.L_1339:
        /*001c*/ 	.word	0x00000000
        /*0020*/ 	.short	0x0004
        /*0022*/ 	.short	0x0020
        /*0024*/ 	.byte	0x00, 0xf5, 0x21, 0x00


	//----- nvinfo : EIATTR_KPARAM_INFO
	.align		4
.L_1340:
        /*0028*/ 	.byte	0x04, 0x17
        /*002a*/ 	.short	(.L_1342 - .L_1341)
.L_1341:
        /*002c*/ 	.word	0x00000000
        /*0030*/ 	.short	0x0003
        /*0032*/ 	.short	0x0018
        /*0034*/ 	.byte	0x00, 0xf5, 0x21, 0x00


	//----- nvinfo : EIATTR_KPARAM_INFO
	.align		4
.L_1342:
        /*0038*/ 	.byte	0x04, 0x17
        /*003a*/ 	.short	(.L_1344 - .L_1343)
.L_1343:
        /*003c*/ 	.word	0x00000000
        /*0040*/ 	.short	0x0002
        /*0042*/ 	.short	0x0010
        /*0044*/ 	.byte	0x00, 0xf0, 0x11, 0x00


	//----- nvinfo : EIATTR_KPARAM_INFO
	.align		4
.L_1344:
        /*0048*/ 	.byte	0x04, 0x17
        /*004a*/ 	.short	(.L_1346 - .L_1345)
.L_1345:
        /*004c*/ 	.word	0x00000000
        /*0050*/ 	.short	0x0001
        /*0052*/ 	.short	0x0008
        /*0054*/ 	.byte	0x00, 0xf5, 0x21, 0x00


	//----- nvinfo : EIATTR_KPARAM_INFO
	.align		4
.L_1346:
        /*0058*/ 	.byte	0x04, 0x17
        /*005a*/ 	.short	(.L_1348 - .L_1347)
.L_1347:
        /*005c*/ 	.word	0x00000000
        /*0060*/ 	.short	0x0000
        /*0062*/ 	.short	0x0000
        /*0064*/ 	.byte	0x00, 0xf5, 0x21, 0x00


	//----- nvinfo : EIATTR_SPARSE_MMA_MASK
	.align		4
.L_1348:
        /*0068*/ 	.byte	0x03, 0x50
        /*006a*/ 	.short	0x0000


	//----- nvinfo : EIATTR_MAXREG_COUNT
	.align		4
        /*006c*/ 	.byte	0x03, 0x1b
        /*006e*/ 	.short	0x00ff


	//----- nvinfo : EIATTR_MERCURY_ISA_VERSION
	.align		4
        /*0070*/ 	.byte	0x03, 0x5f
        /*0072*/ 	.short	0x0101


	//----- nvinfo : EIATTR_VRC_CTA_INIT_COUNT
	.align		4
        /*0074*/ 	.byte	0x02, 0x4a
	.zero		1
	.zero		1


	//----- nvinfo : EIATTR_EXIT_INSTR_OFFSETS
	.align		4
        /*0078*/ 	.byte	0x04, 0x1c
        /*007a*/ 	.short	(.L_1350 - .L_1349)


	//   ....[0]....
.L_1349:
        /*007c*/ 	.word	0x00000070


	//   ....[1]....
        /*0080*/ 	.word	0x00000200


	//----- nvinfo : EIATTR_CRS_STACK_SIZE
	.align		4
.L_1350:
        /*0084*/ 	.byte	0x04, 0x1e
        /*0086*/ 	.short	(.L_1352 - .L_1351)
.L_1351:
        /*0088*/ 	.word	0x00000000


	//----- nvinfo : EIATTR_CBANK_PARAM_SIZE
	.align		4
.L_1352:
        /*008c*/ 	.byte	0x03, 0x19
        /*008e*/ 	.short	0x0030


	//----- nvinfo : EIATTR_PARAM_CBANK
	.align		4
        /*0090*/ 	.byte	0x04, 0x0a
        /*0092*/ 	.short	(.L_1354 - .L_1353)
	.align		4
.L_1353:
        /*0094*/ 	.word	index@(.nv.constant0._Z15updateAlphaBetaPiPfiS_S0_S0_)
        /*0098*/ 	.short	0x0380
        /*009a*/ 	.short	0x0030


	//----- nvinfo : EIATTR_SW_WAR
	.align		4
.L_1354:
        /*009c*/ 	.byte	0x04, 0x36
        /*009e*/ 	.short	(.L_1356 - .L_1355)
.L_1355:
        /*00a0*/ 	.word	0x00000008
.L_1356:


//--------------------- .nv.callgraph             --------------------------
	.section	.nv.callgraph,"",@"SHT_CUDA_CALLGRAPH"
	.align	4
	.sectionentsize	8
	.align		4
        /*0000*/ 	.word	0x00000000
	.align		4
        /*0004*/ 	.word	0xffffffff
	.align		4
        /*0008*/ 	.word	0x00000000
	.align		4
        /*000c*/ 	.word	0xfffffffe
	.align		4
        /*0010*/ 	.word	0x00000000
	.align		4
        /*0014*/ 	.word	0xfffffffd
	.align		4
        /*0018*/ 	.word	0x00000000
	.align		4
        /*001c*/ 	.word	0xfffffffc


//--------------------- .nv.constant4             --------------------------
	.section	.nv.constant4,"a",@progbits
	.align	8
	.align		8
.nv.constant4:
        /*0000*/ 	.dword	_ZN34_INTERNAL_61143728_4_k_cu_92ae6f2e4cuda3std3__45__cpo5beginE
	.align		8
        /*0008*/ 	.dword	_ZN34_INTERNAL_61143728_4_k_cu_92ae6f2e4cuda3std3__45__cpo3endE
	.align		8
        /*0010*/ 	.dword	_ZN34_INTERNAL_61143728_4_k_cu_92ae6f2e4cuda3std3__45__cpo6cbeginE
	.align		8
        /*0018*/ 	.dword	_ZN34_INTERNAL_61143728_4_k_cu_92ae6f2e4cuda3std3__45__cpo4cendE
	.align		8
        /*0020*/ 	.dword	_ZN34_INTERNAL_61143728_4_k_cu_92ae6f2e4cuda3std3__45__cpo6rbeginE
	.align		8
        /*0028*/ 	.dword	_ZN34_INTERNAL_61143728_4_k_cu_92ae6f2e4cuda3std3__45__cpo4rendE
	.align		8
        /*0030*/ 	.dword	_ZN34_INTERNAL_61143728_4_k_cu_92ae6f2e4cuda3std3__45__cpo7crbeginE
	.align		8
        /*0038*/ 	.dword	_ZN34_INTERNAL_61143728_4_k_cu_92ae6f2e4cuda3std3__45__cpo5crendE
	.align		8
        /*0040*/ 	.dword	_ZN34_INTERNAL_61143728_4_k_cu_92ae6f2e4cuda3std3__436_GLOBAL__N__61143728_4_k_cu_92ae6f2e6ignoreE
	.align		8
        /*0048*/ 	.dword	_ZN34_INTERNAL_61143728_4_k_cu_92ae6f2e4cuda3std3__419piecewise_constructE
	.align		8
        /*0050*/ 	.dword	_ZN34_INTERNAL_61143728_4_k_cu_92ae6f2e4cuda3std3__48in_placeE
	.align		8
        /*0058*/ 	.dword	_ZN34_INTERNAL_61143728_4_k_cu_92ae6f2e4cuda3std3__420unreachable_sentinelE
	.align		8
        /*0060*/ 	.dword	_ZN34_INTERNAL_61143728_4_k_cu_92ae6f2e4cuda3std3__47nulloptE
	.align		8
        /*0068*/ 	.dword	_ZN34_INTERNAL_61143728_4_k_cu_92ae6f2e4cuda3std3__48unexpectE
	.align		8
        /*0070*/ 	.dword	_ZN34_INTERNAL_61143728_4_k_cu_92ae6f2e4cuda3std6ranges3__45__cpo4swapE
	.align		8
        /*0078*/ 	.dword	_ZN34_INTERNAL_61143728_4_k_cu_92ae6f2e4cuda3std6ranges3__45__cpo9iter_moveE
	.align		8
        /*0080*/ 	.dword	_ZN34_INTERNAL_61143728_4_k_cu_92ae6f2e4cuda3std6ranges3__45__cpo5beginE
	.align		8
        /*0088*/ 	.dword	_ZN34_INTERNAL_61143728_4_k_cu_92ae6f2e4cuda3std6ranges3__45__cpo3endE
	.align		8
        /*0090*/ 	.dword	_ZN34_INTERNAL_61143728_4_k_cu_92ae6f2e4cuda3std6ranges3__45__cpo6cbeginE
	.align		8
        /*0098*/ 	.dword	_ZN34_INTERNAL_61143728_4_k_cu_92ae6f2e4cuda3std6ranges3__45__cpo4cendE
	.align		8
        /*00a0*/ 	.dword	_ZN34_INTERNAL_61143728_4_k_cu_92ae6f2e4cuda3std6ranges3__45__cpo7advanceE
	.align		8
        /*00a8*/ 	.dword	_ZN34_INTERNAL_61143728_4_k_cu_92ae6f2e4cuda3std6ranges3__45__cpo9iter_swapE
	.align		8
        /*00b0*/ 	.dword	_ZN34_INTERNAL_61143728_4_k_cu_92ae6f2e4cuda3std6ranges3__45__cpo4nextE
	.align		8
        /*00b8*/ 	.dword	_ZN34_INTERNAL_61143728_4_k_cu_92ae6f2e4cuda3std6ranges3__45__cpo4prevE
	.align		8
        /*00c0*/ 	.dword	_ZN34_INTERNAL_61143728_4_k_cu_92ae6f2e4cuda3std6ranges3__45__cpo4dataE
	.align		8
        /*00c8*/ 	.dword	_ZN34_INTERNAL_61143728_4_k_cu_92ae6f2e4cuda3std6ranges3__45__cpo5cdataE
	.align		8
        /*00d0*/ 	.dword	_ZN34_INTERNAL_61143728_4_k_cu_92ae6f2e4cuda3std6ranges3__45__cpo4sizeE
	.align		8
        /*00d8*/ 	.dword	_ZN34_INTERNAL_61143728_4_k_cu_92ae6f2e4cuda3std6ranges3__45__cpo5ssizeE
	.align		8
        /*00e0*/ 	.dword	_ZN34_INTERNAL_61143728_4_k_cu_92ae6f2e4cuda3std6ranges3__45__cpo8distanceE
	.align		8
        /*00e8*/ 	.dword	_ZN34_INTERNAL_61143728_4_k_cu_92ae6f2e6thrust24THRUST_300001_SM_1000_NS8cuda_cub3parE
	.align		8
        /*00f0*/ 	.dword	_ZN34_INTERNAL_61143728_4_k_cu_92ae6f2e6thrust24THRUST_300001_SM_1000_NS8cuda_cub10par_nosyncE
	.align		8
        /*00f8*/ 	.dword	_ZN34_INTERNAL_61143728_4_k_cu_92ae6f2e6thrust24THRUST_300001_SM_1000_NS6system6detail10sequential3seqE
	.align		8
        /*0100*/ 	.dword	_ZN34_INTERNAL_61143728_4_k_cu_92ae6f2e6thrust24THRUST_300001_SM_1000_NS6system3cpp3parE
	.align		8
        /*0108*/ 	.dword	_ZN34_INTERNAL_61143728_4_k_cu_92ae6f2e6thrust24THRUST_300001_SM_1000_NS12placeholders2_1E
	.align		8
        /*0110*/ 	.dword	_ZN34_INTERNAL_61143728_4_k_cu_92ae6f2e6thrust24THRUST_300001_SM_1000_NS12placeholders2_2E
	.align		8
        /*0118*/ 	.dword	_ZN34_INTERNAL_61143728_4_k_cu_92ae6f2e6thrust24THRUST_300001_SM_1000_NS12placeholders2_3E
	.align		8
        /*0120*/ 	.dword	_ZN34_INTERNAL_61143728_4_k_cu_92ae6f2e6thrust24THRUST_300001_SM_1000_NS12placeholders2_4E
	.align		8
        /*0128*/ 	.dword	_ZN34_INTERNAL_61143728_4_k_cu_92ae6f2e6thrust24THRUST_300001_SM_1000_NS12placeholders2_5E
	.align		8
        /*0130*/ 	.dword	_ZN34_INTERNAL_61143728_4_k_cu_92ae6f2e6thrust24THRUST_300001_SM_1000_NS12placeholders2_6E
	.align		8
        /*0138*/ 	.dword	_ZN34_INTERNAL_61143728_4_k_cu_92ae6f2e6thrust24THRUST_300001_SM_1000_NS12placeholders2_7E
	.align		8
        /*0140*/ 	.dword	_ZN34_INTERNAL_61143728_4_k_cu_92ae6f2e6thrust24THRUST_300001_SM_1000_NS12placeholders2_8E
	.align		8
        /*0148*/ 	.dword	_ZN34_INTERNAL_61143728_4_k_cu_92ae6f2e6thrust24THRUST_300001_SM_1000_NS12placeholders2_9E
	.align		8
        /*0150*/ 	.dword	_ZN34_INTERNAL_61143728_4_k_cu_92ae6f2e6thrust24THRUST_300001_SM_1000_NS12placeholders3_10E
	.align		8
        /*0158*/ 	.dword	_ZN34_INTERNAL_61143728_4_k_cu_92ae6f2e6thrust24THRUST_300001_SM_1000_NS3seqE
	.align		8
        /*0160*/ 	.dword	_ZN34_INTERNAL_61143728_4_k_cu_92ae6f2e6thrust24THRUST_300001_SM_1000_NS6deviceE


//--------------------- .text._ZN3cub18CUB_300001_SM_10006detail6reduce28DeviceReduceSingleTileKernelINS2_10policy_hubIlyN4cuda3std3__44plusIlEEE10Policy1000EPlSC_iS9_llNS7_10__identityEEEvT0_T1_T2_T3_T4_T6_ --------------------------
	.section	.text._ZN3cub18CUB_300001_SM_10006detail6reduce28DeviceReduceSingleTileKernelINS2_10policy_hubIlyN4cuda3std3__44plusIlEEE10Policy1000EPlSC_iS9_llNS7_10__identityEEEvT0_T1_T2_T3_T4_T6_,"ax",@progbits
	.align	128
        .global         _ZN3cub18CUB_300001_SM_10006detail6reduce28DeviceReduceSingleTileKernelINS2_10policy_hubIlyN4cuda3std3__44plusIlEEE10Policy1000EPlSC_iS9_llNS7_10__identityEEEvT0_T1_T2_T3_T4_T6_
        .type           _ZN3cub18CUB_300001_SM_10006detail6reduce28DeviceReduceSingleTileKernelINS2_10policy_hubIlyN4cuda3std3__44plusIlEEE10Policy1000EPlSC_iS9_llNS7_10__identityEEEvT0_T1_T2_T3_T4_T6_,@function
        .size           _ZN3cub18CUB_300001_SM_10006detail6reduce28DeviceReduceSingleTileKernelINS2_10policy_hubIlyN4cuda3std3__44plusIlEEE10Policy1000EPlSC_iS9_llNS7_10__identityEEEvT0_T1_T2_T3_T4_T6_,(.L_x_1427 - _ZN3cub18CUB_300001_SM_10006detail6reduce28DeviceReduceSingleTileKernelINS2_10policy_hubIlyN4cuda3std3__44plusIlEEE10Policy1000EPlSC_iS9_llNS7_10__identityEEEvT0_T1_T2_T3_T4_T6_)
        .other          _ZN3cub18CUB_300001_SM_10006detail6reduce28DeviceReduceSingleTileKernelINS2_10policy_hubIlyN4cuda3std3__44plusIlEEE10Policy1000EPlSC_iS9_llNS7_10__identityEEEvT0_T1_T2_T3_T4_T6_,@"STO_CUDA_ENTRY STV_DEFAULT"
_ZN3cub18CUB_300001_SM_10006detail6reduce28DeviceReduceSingleTileKernelINS2_10policy_hubIlyN4cuda3std3__44plusIlEEE10Policy1000EPlSC_iS9_llNS7_10__identityEEEvT0_T1_T2_T3_T4_T6_:
.text._ZN3cub18CUB_300001_SM_10006detail6reduce28DeviceReduceSingleTileKernelINS2_10policy_hubIlyN4cuda3std3__44plusIlEEE10Policy1000EPlSC_iS9_llNS7_10__identityEEEvT0_T1_T2_T3_T4_T6_:
[----:B------:R-:W-:Y:S01]  /*0000*/  LDC R1, c[0x0][0x37c] ;  /* 0x0000df00ff017b82 */ /* 0x000fe20000000800 */
[----:B------:R-:W0:Y:S01]  /*0010*/  LDCU UR4, c[0x0][0x390] ;  /* 0x00007200ff0477ac */ /* 0x000e220008000800 */
[----:B------:R-:W1:Y:S01]  /*0020*/  LDCU.64 UR6, c[0x0][0x358] ;  /* 0x00006b00ff0677ac */ /* 0x000e620008000a00 */
[----:B0-----:R-:W-:-:S05]  /*0030*/  IMAD.U32 R4, RZ, RZ, UR4 ;  /* 0x00000004ff047e24 */ /* 0x001fca000f8e00ff */
[----:B------:R-:W-:-:S13]  /*0040*/  ISETP.NE.AND P0, PT, R4, RZ, PT ;  /* 0x000000ff0400720c */ /* 0x000fda0003f05270 */
[----:B-1----:R-:W-:Y:S05]  /*0050*/  @P0 BRA `(.L_x_0) ;  /* 0x00000000001c0947 */ /* 0x002fea0003800000 */
[----:B------:R-:W0:Y:S02]  /*0060*/  S2R R0, SR_TID.X ;  /* 0x0000000000007919 */ /* 0x000e240000002100 */
[----:B0-----:R-:W-:-:S13]  /*0070*/  ISETP.NE.AND P0, PT, R0, RZ, PT ;  /* 0x000000ff0000720c */ /* 0x001fda0003f05270 */
[----:B------:R-:W-:Y:S05]  /*0080*/  @P0 EXIT ;  /* 0x000000000000094d */ /* 0x000fea0003800000 */
[----:B------:R-:W0:Y:S08]  /*0090*/  LDC.64 R2, c[0x0][0x388] ;  /* 0x0000e200ff027b82 */ /* 0x000e300000000a00 */
[----:B------:R-:W0:Y:S02]  /*00a0*/  LDC.64 R4, c[0x0][0x398] ;  /* 0x0000e600ff047b82 */ /* 0x000e240000000a00 */
[----:B0-----:R-:W-:Y:S01]  /*00b0*/  STG.E.64 desc[UR6][R2.64], R4 ;  /* 0x0000000402007986 */ /* 0x001fe2000c101b06 */
[----:B------:R-:W-:Y:S05]  /*00c0*/  EXIT ;  /* 0x000000000000794d */ /* 0x000fea0003800000 */
.L_x_0:
[----:B------:R-:W-:Y:S01]  /*00d0*/  ISETP.GT.AND P0, PT, R4, 0xdff, PT ;  /* 0x00000dff0400780c */ /* 0x000fe20003f04270 */
[----:B------:R-:W-:-:S12]  /*00e0*/  BSSY.RECONVERGENT B0, `(.L_x_1) ;  /* 0x0000256000007945 */ /* 0x000fd80003800200 */
[----:B------:R-:W-:Y:S05]  /*00f0*/  @P0 BRA `(.L_x_2) ;  /* 0x00000014004c0947 */ /* 0x000fea0003800000 */
[----:B------:R-:W0:Y:S01]  /*0100*/  S2R R5, SR_TID.X ;  /* 0x0000000000057919 */ /* 0x000e220000002100 */
[----:B------:R-:W-:Y:S01]  /*0110*/  BSSY.RECONVERGENT B1, `(.L_x_3) ;  /* 0x0000009000017945 */ /* 0x000fe20003800200 */
[----:B------:R-:W-:Y:S02]  /*0120*/  CS2R R2, SRZ ;  /* 0x0000000000027805 */ /* 0x000fe4000001ff00 */
[----:B0-----:R-:W-:Y:S01]  /*0130*/  ISETP.GE.AND P0, PT, R5, R4, PT ;  /* 0x000000040500720c */ /* 0x001fe20003f06270 */
[----:B------:R-:W-:-:S12]  /*0140*/  IMAD.MOV.U32 R7, RZ, RZ, R5 ;  /* 0x000000ffff077224 */ /* 0x000fd800078e0005 */
[----:B------:R-:W-:Y:S05]  /*0150*/  @P0 BRA `(.L_x_4) ;  /* 0x0000000000100947 */ /* 0x000fea0003800000 */
[----:B------:R-:W0:Y:S02]  /*0160*/  LDC.64 R2, c[0x0][0x380] ;  /* 0x0000e000ff027b82 */ /* 0x000e240000000a00 */
[----:B0-----:R-:W-:-:S06]  /*0170*/  IMAD.WIDE.U32 R2, R5, 0x8, R2 ;  /* 0x0000000805027825 */ /* 0x001fcc00078e0002 */
[----:B------:R-:W5:Y:S01]  /*0180*/  LDG.E.64.CONSTANT R2, desc[UR6][R2.64] ;  /* 0x0000000602027981 */ /* 0x000f62000c1e9b00 */
[----:B------:R-:W-:-:S07]  /*0190*/  VIADD R7, R5, 0x200 ;  /* 0x0000020005077836 */ /* 0x000fce0000000000 */
.L_x_4:
[----:B------:R-:W-:Y:S05]  /*01a0*/  BSYNC.RECONVERGENT B1 ;  /* 0x0000000000017941 */ /* 0x000fea0003800200 */
.L_x_3:
[----:B------:R-:W-:Y:S01]  /*01b0*/  ISETP.GE.AND P0, PT, R7, R4, PT ;  /* 0x000000040700720c */ /* 0x000fe20003f06270 */
[----:B------:R-:W-:-:S12]  /*01c0*/  BSSY.RECONVERGENT B1, `(.L_x_5) ;  /* 0x0000077000017945 */ /* 0x000fd80003800200 */
[----:B------:R-:W-:Y:S05]  /*01d0*/  @P0 BRA `(.L_x_6) ;  /* 0x0000000400d40947 */ /* 0x000fea0003800000 */
[----:B------:R-:W-:Y:S01]  /*01e0*/  LOP3.LUT R9, RZ, R7, RZ, 0x33, !PT ;  /* 0x00000007ff097212 */ /* 0x000fe200078e33ff */
[----:B------:R-:W-:Y:S04]  /*01f0*/  BSSY.RECONVERGENT B2, `(.L_x_7) ;  /* 0x0000018000027945 */ /* 0x000fe80003800200 */
[----:B------:R-:W-:-:S05]  /*0200*/  IMAD.IADD R0, R9, 0x1, R4 ;  /* 0x0000000109007824 */ /* 0x000fca00078e0204 */
[C---:B------:R-:W-:Y:S02]  /*0210*/  LOP3.LUT R6, R0.reuse, 0x600, RZ, 0xc0, !PT ;  /* 0x0000060000067812 */ /* 0x040fe400078ec0ff */
[----:B------:R-:W-:Y:S02]  /*0220*/  ISETP.GE.U32.AND P1, PT, R0, 0x600, PT ;  /* 0x000006000000780c */ /* 0x000fe40003f26070 */
[----:B------:R-:W-:-:S13]  /*0230*/  ISETP.NE.AND P0, PT, R6, 0x600, PT ;  /* 0x000006000600780c */ /* 0x000fda0003f05270 */
[----:B------:R-:W-:Y:S05]  /*0240*/  @!P0 BRA `(.L_x_8) ;  /* 0x0000000000488947 */ /* 0x000fea0003800000 */
[----:B------:R-:W0:Y:S01]  /*0250*/  LDC.64 R8, c[0x0][0x380] ;  /* 0x0000e000ff087b82 */ /* 0x000e220000000a00 */
[----:B------:R-:W-:-:S04]  /*0260*/  LEA.HI R0, R0, 0x1, RZ, 0x17 ;  /* 0x0000000100007811 */ /* 0x000fc800078fb8ff */
[----:B------:R-:W-:-:S05]  /*0270*/  LOP3.LUT R0, R0, 0x3, RZ, 0xc0, !PT ;  /* 0x0000000300007812 */ /* 0x000fca00078ec0ff */
[----:B------:R-:W-:Y:S02]  /*0280*/  IMAD.MOV R0, RZ, RZ, -R0 ;  /* 0x000000ffff007224 */ /* 0x000fe400078e0a00 */
[----:B0-----:R-:W-:-:S04]  /*0290*/  IMAD.WIDE.U32 R8, R7, 0x8, R8 ;  /* 0x0000000807087825 */ /* 0x001fc800078e0008 */
[----:B------:R-:W-:Y:S02]  /*02a0*/  IMAD.MOV.U32 R6, RZ, RZ, R8 ;  /* 0x000000ffff067224 */ /* 0x000fe400078e0008 */
[----:B------:R-:W-:-:S07]  /*02b0*/  IMAD.MOV.U32 R11, RZ, RZ, R9 ;  /* 0x000000ffff0b7224 */ /* 0x000fce00078e0009 */
.L_x_9:
[----:B------:R-:W-:Y:S02]  /*02c0*/  IMAD.MOV.U32 R8, RZ, RZ, R6 ;  /* 0x000000ffff087224 */ /* 0x000fe400078e0006 */
[----:B------:R-:W-:-:S06]  /*02d0*/  IMAD.MOV.U32 R9, RZ, RZ, R11 ;  /* 0x000000ffff097224 */ /* 0x000fcc00078e000b */
[----:B------:R-:W2:Y:S01]  /*02e0*/  LDG.E.64.CONSTANT R8, desc[UR6][R8.64] ;  /* 0x0000000608087981 */ /* 0x000ea2000c1e9b00 */
[----:B------:R-:W-:Y:S01]  /*02f0*/  VIADD R0, R0, 0x1 ;  /* 0x0000000100007836 */ /* 0x000fe20000000000 */
[----:B------:R-:W-:Y:S01]  /*0300*/  IADD3 R6, P3, PT, R6, 0x1000, RZ ;  /* 0x0000100006067810 */ /* 0x000fe20007f7e0ff */
[----:B------:R-:W-:-:S03]  /*0310*/  VIADD R7, R7, 0x200 ;  /* 0x0000020007077836 */ /* 0x000fc60000000000 */
[----:B------:R-:W-:Y:S01]  /*0320*/  ISETP.NE.AND P0, PT, R0, RZ, PT ;  /* 0x000000ff0000720c */ /* 0x000fe20003f05270 */
[----:B------:R-:W-:Y:S01]  /*0330*/  IMAD.X R11, RZ, RZ, R11, P3 ;  /* 0x000000ffff0b7224 */ /* 0x000fe200018e060b */
[----:B--2--5:R-:W-:-:S05]  /*0340*/  IADD3 R2, P2, PT, R8, R2, RZ ;  /* 0x0000000208027210 */ /* 0x024fca0007f5e0ff */
[----:B------:R-:W-:-:S06]  /*0350*/  IMAD.X R3, R9, 0x1, R3, P2 ;  /* 0x0000000109037824 */ /* 0x000fcc00010e0603 */
[----:B------:R-:W-:Y:S05]  /*0360*/  @P0 BRA `(.L_x_9) ;  /* 0xfffffffc00d40947 */ /* 0x000fea000383ffff */
.L_x_8:
[----:B------:R-:W-:Y:S05]  /*0370*/  BSYNC.RECONVERGENT B2 ;  /* 0x0000000000027941 */ /* 0x000fea0003800200 */
.L_x_7:
[----:B------:R-:W-:Y:S05]  /*0380*/  @!P1 BRA `(.L_x_6) ;  /* 0x0000000400689947 */ /* 0x000fea0003800000 */
[----:B------:R-:W-:Y:S01]  /*0390*/  IMAD.IADD R0, R4, 0x1, -R7 ;  /* 0x0000000104007824 */ /* 0x000fe200078e0a07 */
[----:B------:R-:W-:Y:S01]  /*03a0*/  BSSY.RECONVERGENT B2, `(.L_x_10) ;  /* 0x0000031000027945 */ /* 0x000fe20003800200 */
[----:B------:R-:W-:-:S03]  /*03b0*/  PLOP3.LUT P0, PT, PT, PT, PT, 0x80, 0x8 ;  /* 0x000000000008781c */ /* 0x000fc60003f0f070 */
[----:B------:R-:W-:-:S13]  /*03c0*/  ISETP.GT.AND P1, PT, R0, 0x1800, PT ;  /* 0x000018000000780c */ /* 0x000fda0003f24270 */
[----:B------:R-:W-:Y:S05]  /*03d0*/  @!P1 BRA `(.L_x_11) ;  /* 0x0000000000b49947 */ /* 0x000fea0003800000 */
[----:B------:R-:W-:Y:S01]  /*03e0*/  PLOP3.LUT P0, PT, PT, PT, PT, 0x8, 0x80 ;  /* 0x000000000080781c */ /* 0x000fe20003f0e170 */
[----:B------:R-:W-:-:S12]  /*03f0*/  VIADD R0, R4, 0xffffe800 ;  /* 0xffffe80004007836 */ /* 0x000fd80000000000 */
.L_x_12:
[----:B------:R-:W0:Y:S01]  /*0400*/  LDC.64 R44, c[0x0][0x380] ;  /* 0x0000e000ff2c7b82 */ /* 0x000e220000000a00 */
[C---:B------:R-:W-:Y:S02]  /*0410*/  VIADD R41, R7.reuse, 0x800 ;  /* 0x0000080007297836 */ /* 0x040fe40000000000 */
[C---:B------:R-:W-:Y:S02]  /*0420*/  VIADD R43, R7.reuse, 0x1000 ;  /* 0x00001000072b7836 */ /* 0x040fe40000000000 */
[----:B0-----:R-:W-:-:S05]  /*0430*/  IMAD.WIDE R28, R7, 0x8, R44 ;  /* 0x00000008071c7825 */ /* 0x001fca00078e022c */
[----:B------:R-:W2:Y:S01]  /*0440*/  LDG.E.64.CONSTANT R8, desc[UR6][R28.64] ;  /* 0x000000061c087981 */ /* 0x000ea2000c1e9b00 */
[----:B------:R-:W-:-:S03]  /*0450*/  IMAD.WIDE R40, R41, 0x8, R44 ;  /* 0x0000000829287825 */ /* 0x000fc600078e022c */
[----:B------:R-:W2:Y:S04]  /*0460*/  LDG.E.64.CONSTANT R10, desc[UR6][R28.64+0x1000] ;  /* 0x001000061c0a7981 */ /* 0x000ea8000c1e9b00 */
[----:B------:R-:W3:Y:S04]  /*0470*/  LDG.E.64.CONSTANT R12, desc[UR6][R28.64+0x2000] ;  /* 0x002000061c0c7981 */ /* 0x000ee8000c1e9b00 */
[----:B------:R-:W3:Y:S01]  /*0480*/  LDG.E.64.CONSTANT R14, desc[UR6][R28.64+0x3000] ;  /* 0x003000061c0e7981 */ /* 0x000ee2000c1e9b00 */
[----:B------:R-:W-:-:S03]  /*0490*/  IMAD.WIDE R42, R43, 0x8, R44 ;  /* 0x000000082b2a7825 */ /* 0x000fc600078e022c */
[----:B------:R-:W4:Y:S04]  /*04a0*/  LDG.E.64.CONSTANT R16, desc[UR6][R40.64] ;  /* 0x0000000628107981 */ /* 0x000f28000c1e9b00 */
[----:B------:R-:W4:Y:S04]  /*04b0*/  LDG.E.64.CONSTANT R18, desc[UR6][R40.64+0x1000] ;  /* 0x0010000628127981 */ /* 0x000f28000c1e9b00 */
[----:B------:R-:W4:Y:S04]  /*04c0*/  LDG.E.64.CONSTANT R20, desc[UR6][R40.64+0x2000] ;  /* 0x0020000628147981 */ /* 0x000f28000c1e9b00 */
[----:B------:R2:W4:Y:S01]  /*04d0*/  LDG.E.64.CONSTANT R26, desc[UR6][R40.64+0x3000] ;  /* 0x00300006281a7981 */ /* 0x000522000c1e9b00 */
[----:B------:R-:W-:-:S03]  /*04e0*/  VIADD R31, R7, 0x1800 ;  /* 0x00001800071f7836 */ /* 0x000fc60000000000 */
[----:B------:R-:W4:Y:S04]  /*04f0*/  LDG.E.64.CONSTANT R24, desc[UR6][R42.64] ;  /* 0x000000062a187981 */ /* 0x000f28000c1e9b00 */
[----:B------:R-:W4:Y:S01]  /*0500*/  LDG.E.64.CONSTANT R22, desc[UR6][R42.64+0x1000] ;  /* 0x001000062a167981 */ /* 0x000f22000c1e9b00 */
[----:B------:R-:W-:-:S03]  /*0510*/  IMAD.WIDE R44, R31, 0x8, R44 ;  /* 0x000000081f2c7825 */ /* 0x000fc600078e022c */
[----:B------:R-:W4:Y:S04]  /*0520*/  LDG.E.64.CONSTANT R28, desc[UR6][R42.64+0x2000] ;  /* 0x002000062a1c7981 */ /* 0x000f28000c1e9b00 */
[----:B------:R-:W4:Y:S04]  /*0530*/  LDG.E.64.CONSTANT R36, desc[UR6][R42.64+0x3000] ;  /* 0x003000062a247981 */ /* 0x000f28000c1e9b00 */
[----:B------:R-:W4:Y:S04]  /*0540*/  LDG.E.64.CONSTANT R34, desc[UR6][R44.64] ;  /* 0x000000062c227981 */ /* 0x000f28000c1e9b00 */
[----:B------:R-:W4:Y:S04]  /*0550*/  LDG.E.64.CONSTANT R32, desc[UR6][R44.64+0x1000] ;  /* 0x001000062c207981 */ /* 0x000f28000c1e9b00 */
[----:B------:R-:W4:Y:S04]  /*0560*/  LDG.E.64.CONSTANT R30, desc[UR6][R44.64+0x2000] ;  /* 0x002000062c1e7981 */ /* 0x000f28000c1e9b00 */
[----:B------:R-:W4:Y:S01]  /*0570*/  LDG.E.64.CONSTANT R38, desc[UR6][R44.64+0x3000] ;  /* 0x003000062c267981 */ /* 0x000f22000c1e9b00 */
[----:B------:R-:W-:Y:S01]  /*0580*/  VIADD R7, R7, 0x2000 ;  /* 0x0000200007077836 */ /* 0x000fe20000000000 */
[----:B--2--5:R-:W-:-:S04]  /*0590*/  IADD3 R41, P1, P2, R10, R8, R2 ;  /* 0x000000080a297210 */ /* 0x024fc80007a3e002 */
[----:B------:R-:W-:Y:S02]  /*05a0*/  IADD3.X R9, PT, PT, R11, R9, R3, P1, P2 ;  /* 0x000000090b097210 */ /* 0x000fe40000fe4403 */
[----:B---3--:R-:W-:-:S04]  /*05b0*/  IADD3 R41, P3, P4, R14, R12, R41 ;  /* 0x0000000c0e297210 */ /* 0x008fc80007c7e029 */
[----:B------:R-:W-:Y:S02]  /*05c0*/  IADD3.X R13, PT, PT, R15, R13, R9, P3, P4 ;  /* 0x0000000d0f0d7210 */ /* 0x000fe40001fe8409 */
[----:B----4-:R-:W-:-:S04]  /*05d0*/  IADD3 R3, P1, P2, R18, R16, R41 ;  /* 0x0000001012037210 */ /* 0x010fc80007a3e029 */
[----:B------:R-:W-:Y:S02]  /*05e0*/  IADD3.X R17, PT, PT, R19, R17, R13, P1, P2 ;  /* 0x0000001113117210 */ /* 0x000fe40000fe440d */
[----:B------:R-:W-:-:S04]  /*05f0*/  IADD3 R3, P3, P4, R26, R20, R3 ;  /* 0x000000141a037210 */ /* 0x000fc80007c7e003 */
[----:B------:R-:W-:Y:S02]  /*0600*/  IADD3.X R21, PT, PT, R27, R21, R17, P3, P4 ;  /* 0x000000151b157210 */ /* 0x000fe40001fe8411 */
[----:B------:R-:W-:-:S04]  /*0610*/  IADD3 R3, P1, P2, R22, R24, R3 ;  /* 0x0000001816037210 */ /* 0x000fc80007a3e003 */
[----:B------:R-:W-:Y:S02]  /*0620*/  IADD3.X R23, PT, PT, R23, R25, R21, P1, P2 ;  /* 0x0000001917177210 */ /* 0x000fe40000fe4415 */
[----:B------:R-:W-:-:S04]  /*0630*/  IADD3 R3, P3, P4, R36, R28, R3 ;  /* 0x0000001c24037210 */ /* 0x000fc80007c7e003 */
[----:B------:R-:W-:Y:S02]  /*0640*/  IADD3.X R29, PT, PT, R37, R29, R23, P3, P4 ;  /* 0x0000001d251d7210 */ /* 0x000fe40001fe8417 */
[----:B------:R-:W-:Y:S02]  /*0650*/  ISETP.GE.AND P3, PT, R7, R0, PT ;  /* 0x000000000700720c */ /* 0x000fe40003f66270 */
[----:B------:R-:W-:-:S04]  /*0660*/  IADD3 R3, P2, P1, R32, R34, R3 ;  /* 0x0000002220037210 */ /* 0x000fc8000795e003 */
[----:B------:R-:W-:Y:S02]  /*0670*/  IADD3 R2, P4, P5, R38, R30, R3 ;  /* 0x0000001e26027210 */ /* 0x000fe40007d9e003 */
[----:B------:R-:W-:-:S04]  /*0680*/  IADD3.X R3, PT, PT, R33, R35, R29, P2, P1 ;  /* 0x0000002321037210 */ /* 0x000fc800017e241d */
[----:B------:R-:W-:Y:S01]  /*0690*/  IADD3.X R3, PT, PT, R39, R31, R3, P4, P5 ;  /* 0x0000001f27037210 */ /* 0x000fe200027ea403 */
[----:B------:R-:W-:Y:S06]  /*06a0*/  @!P3 BRA `(.L_x_12) ;  /* 0xfffffffc0054b947 */ /* 0x000fec000383ffff */
.L_x_11:
[----:B------:R-:W-:Y:S05]  /*06b0*/  BSYNC.RECONVERGENT B2 ;  /* 0x0000000000027941 */ /* 0x000fea0003800200 */
.L_x_10:
[----:B------:R-:W-:Y:S01]  /*06c0*/  IMAD.IADD R0, R4, 0x1, -R7 ;  /* 0x0000000104007824 */ /* 0x000fe200078e0a07 */
[----:B------:R-:W-:Y:S04]  /*06d0*/  BSSY.RECONVERGENT B2, `(.L_x_13) ;  /* 0x0000019000027945 */ /* 0x000fe80003800200 */
[----:B------:R-:W-:-:S13]  /*06e0*/  ISETP.GT.AND P1, PT, R0, 0x800, PT ;  /* 0x000008000000780c */ /* 0x000fda0003f24270 */
[----:B------:R-:W-:Y:S05]  /*06f0*/  @!P1 BRA `(.L_x_14) ;  /* 0x0000000000589947 */ /* 0x000fea0003800000 */
[----:B------:R-:W0:Y:S01]  /*0700*/  LDC.64 R18, c[0x0][0x380] ;  /* 0x0000e000ff127b82 */ /* 0x000e220000000a00 */
[C---:B------:R-:W-:Y:S02]  /*0710*/  VIADD R15, R7.reuse, 0x800 ;  /* 0x00000800070f7836 */ /* 0x040fe40000000000 */
[----:B0-----:R-:W-:-:S05]  /*0720*/  IMAD.WIDE R8, R7, 0x8, R18 ;  /* 0x0000000807087825 */ /* 0x001fca00078e0212 */
[----:B------:R-:W2:Y:S01]  /*0730*/  LDG.E.64.CONSTANT R10, desc[UR6][R8.64] ;  /* 0x00000006080a7981 */ /* 0x000ea2000c1e9b00 */
[----:B------:R-:W-:-:S03]  /*0740*/  IMAD.WIDE R18, R15, 0x8, R18 ;  /* 0x000000080f127825 */ /* 0x000fc600078e0212 */
[----:B------:R-:W2:Y:S04]  /*0750*/  LDG.E.64.CONSTANT R12, desc[UR6][R8.64+0x1000] ;  /* 0x00100006080c7981 */ /* 0x000ea8000c1e9b00 */
[----:B------:R-:W3:Y:S04]  /*0760*/  LDG.E.64.CONSTANT R14, desc[UR6][R8.64+0x2000] ;  /* 0x00200006080e7981 */ /* 0x000ee8000c1e9b00 */
[----:B------:R-:W3:Y:S04]  /*0770*/  LDG.E.64.CONSTANT R16, desc[UR6][R8.64+0x3000] ;  /* 0x0030000608107981 */ /* 0x000ee8000c1e9b00 */
[----:B------:R-:W4:Y:S04]  /*0780*/  LDG.E.64.CONSTANT R20, desc[UR6][R18.64] ;  /* 0x0000000612147981 */ /* 0x000f28000c1e9b00 */
[----:B------:R-:W4:Y:S04]  /*0790*/  LDG.E.64.CONSTANT R22, desc[UR6][R18.64+0x1000] ;  /* 0x0010000612167981 */ /* 0x000f28000c1e9b00 */
[----:B------:R-:W4:Y:S04]  /*07a0*/  LDG.E.64.CONSTANT R24, desc[UR6][R18.64+0x2000] ;  /* 0x0020000612187981 */ /* 0x000f28000c1e9b00 */
[----:B------:R-:W4:Y:S01]  /*07b0*/  LDG.E.64.CONSTANT R26, desc[UR6][R18.64+0x3000] ;  /* 0x00300006121a7981 */ /* 0x000f22000c1e9b00 */
[----:B------:R-:W-:Y:S01]  /*07c0*/  VIADD R7, R7, 0x1000 ;  /* 0x0000100007077836 */ /* 0x000fe20000000000 */
[----:B--2--5:R-:W-:-:S04]  /*07d0*/  IADD3 R29, P0, P1, R12, R10, R2 ;  /* 0x0000000a0c1d7210 */ /* 0x024fc8000791e002 */
[----:B------:R-:W-:Y:S02]  /*07e0*/  IADD3.X R11, PT, PT, R13, R11, R3, P0, P1 ;  /* 0x0000000b0d0b7210 */ /* 0x000fe400007e2403 */
[----:B------:R-:W-:Y:S02]  /*07f0*/  PLOP3.LUT P0, PT, PT, PT, PT, 0x8, 0x80 ;  /* 0x000000000080781c */ /* 0x000fe40003f0e170 */
[----:B---3--:R-:W-:-:S04]  /*0800*/  IADD3 R29, P2, P3, R16, R14, R29 ;  /* 0x0000000e101d7210 */ /* 0x008fc80007b5e01d */
[----:B------:R-:W-:Y:S02]  /*0810*/  IADD3.X R15, PT, PT, R17, R15, R11, P2, P3 ;  /* 0x0000000f110f7210 */ /* 0x000fe400017e640b */
[----:B----4-:R-:W-:-:S04]  /*0820*/  IADD3 R3, P1, P4, R22, R20, R29 ;  /* 0x0000001416037210 */ /* 0x010fc80007c3e01d */
[----:B------:R-:W-:Y:S02]  /*0830*/  IADD3 R2, P2, P3, R26, R24, R3 ;  /* 0x000000181a027210 */ /* 0x000fe40007b5e003 */
[----:B------:R-:W-:-:S04]  /*0840*/  IADD3.X R3, PT, PT, R23, R21, R15, P1, P4 ;  /* 0x0000001517037210 */ /* 0x000fc80000fe840f */
[----:B------:R-:W-:-:S07]  /*0850*/  IADD3.X R3, PT, PT, R27, R25, R3, P2, P3 ;  /* 0x000000191b037210 */ /* 0x000fce00017e6403 */
.L_x_14:
[----:B------:R-:W-:Y:S05]  /*0860*/  BSYNC.RECONVERGENT B2 ;  /* 0x0000000000027941 */ /* 0x000fea0003800200 */
.L_x_13:
[----:B------:R-:W-:-:S13]  /*0870*/  ISETP.LT.OR P0, PT, R7, R4, P0 ;  /* 0x000000040700720c */ /* 0x000fda0000701670 */
[----:B------:R-:W-:Y:S05]  /*0880*/  @!P0 BRA `(.L_x_6) ;  /* 0x0000000000288947 */ /* 0x000fea0003800000 */
[----:B------:R-:W0:Y:S02]  /*0890*/  LDC.64 R8, c[0x0][0x380] ;  /* 0x0000e000ff087b82 */ /* 0x000e240000000a00 */
[----:B0-----:R-:W-:-:S05]  /*08a0*/  IMAD.WIDE R6, R7, 0x8, R8 ;  /* 0x0000000807067825 */ /* 0x001fca00078e0208 */
[----:B------:R-:W2:Y:S04]  /*08b0*/  LDG.E.64.CONSTANT R8, desc[UR6][R6.64] ;  /* 0x0000000606087981 */ /* 0x000ea8000c1e9b00 */
[----:B------:R-:W2:Y:S04]  /*08c0*/  LDG.E.64.CONSTANT R10, desc[UR6][R6.64+0x1000] ;  /* 0x00100006060a7981 */ /* 0x000ea8000c1e9b00 */
[----:B------:R-:W3:Y:S04]  /*08d0*/  LDG.E.64.CONSTANT R12, desc[UR6][R6.64+0x2000] ;  /* 0x00200006060c7981 */ /* 0x000ee8000c1e9b00 */
[----:B------:R-:W3:Y:S01]  /*08e0*/  LDG.E.64.CONSTANT R14, desc[UR6][R6.64+0x3000] ;  /* 0x00300006060e7981 */ /* 0x000ee2000c1e9b00 */
[----:B--2--5:R-:W-:-:S04]  /*08f0*/  IADD3 R17, P0, P1, R10, R8, R2 ;  /* 0x000000080a117210 */ /* 0x024fc8000791e002 */
[----:B------:R-:W-:Y:S02]  /*0900*/  IADD3.X R3, PT, PT, R11, R9, R3, P0, P1 ;  /* 0x000000090b037210 */ /* 0x000fe400007e2403 */
[----:B---3--:R-:W-:-:S04]  /*0910*/  IADD3 R2, P2, P3, R14, R12, R17 ;  /* 0x0000000c0e027210 */ /* 0x008fc80007b5e011 */
[----:B------:R-:W-:-:S09]  /*0920*/  IADD3.X R3, PT, PT, R15, R13, R3, P2, P3 ;  /* 0x0000000d0f037210 */ /* 0x000fd200017e6403 */
.L_x_6:
[----:B------:R-:W-:Y:S05]  /*0930*/  BSYNC.RECONVERGENT B1 ;  /* 0x0000000000017941 */ /* 0x000fea0003800200 */
.L_x_5:
[----:B------:R-:W-:-:S13]  /*0940*/  ISETP.GE.AND P0, PT, R4, 0x200, PT ;  /* 0x000002000400780c */ /* 0x000fda0003f06270 */
[----:B------:R-:W-:Y:S05]  /*0950*/  @!P0 BRA `(.L_x_15) ;  /* 0x00000004002c8947 */ /* 0x000fea0003800000 */
[----:B------:R-:W0:Y:S01]  /*0960*/  S2R R8, SR_LANEID ;  /* 0x0000000000087919 */ /* 0x000e220000000000 */
[----:B-----5:R-:W1:Y:S04]  /*0970*/  SHFL.DOWN PT, R0, R2, 0x1, 0x1f ;  /* 0x08201f0002007f89 */ /* 0x020e6800000e0000 */
[----:B------:R-:W2:Y:S01]  /*0980*/  SHFL.DOWN PT, R4, R3, 0x1, 0x1f ;  /* 0x08201f0003047f89 */ /* 0x000ea200000e0000 */
[----:B0-----:R-:W-:-:S04]  /*0990*/  ISETP.GT.AND P0, PT, R8, 0x1e, PT ;  /* 0x0000001e0800780c */ /* 0x001fc80003f04270 */
[----:B-1----:R-:W-:Y:S02]  /*09a0*/  SEL R9, R0, RZ, !P0 ;  /* 0x000000ff00097207 */ /* 0x002fe40004000000 */
[----:B--2---:R-:W-:Y:S02]  /*09b0*/  SEL R4, R4, RZ, !P0 ;  /* 0x000000ff04047207 */ /* 0x004fe40004000000 */
[----:B------:R-:W-:-:S05]  /*09c0*/  IADD3 R9, P0, PT, R2, R9, RZ ;  /* 0x0000000902097210 */ /* 0x000fca0007f1e0ff */
[----:B------:R-:W-:Y:S01]  /*09d0*/  IMAD.X R6, R3, 0x1, R4, P0 ;  /* 0x0000000103067824 */ /* 0x000fe200000e0604 */
[----:B------:R-:W0:Y:S01]  /*09e0*/  SHFL.DOWN PT, R0, R9, 0x2, 0x1f ;  /* 0x08401f0009007f89 */ /* 0x000e2200000e0000 */
[----:B------:R-:W-:-:S03]  /*09f0*/  ISETP.GT.AND P0, PT, R8, 0x1d, PT ;  /* 0x0000001d0800780c */ /* 0x000fc60003f04270 */
[----:B------:R-:W1:Y:S01]  /*0a00*/  SHFL.DOWN PT, R4, R6, 0x2, 0x1f ;  /* 0x08401f0006047f89 */ /* 0x000e6200000e0000 */
[----:B0-----:R-:W-:-:S04]  /*0a10*/  SEL R0, R0, RZ, !P0 ;  /* 0x000000ff00007207 */ /* 0x001fc80004000000 */
[----:B------:R-:W-:Y:S02]  /*0a20*/  IADD3 R7, P1, PT, R0, R9, RZ ;  /* 0x0000000900077210 */ /* 0x000fe40007f3e0ff */
[----:B-1----:R-:W-:Y:S02]  /*0a30*/  SEL R3, R4, RZ, !P0 ;  /* 0x000000ff04037207 */ /* 0x002fe40004000000 */
[----:B------:R-:W-:Y:S01]  /*0a40*/  ISETP.GT.AND P0, PT, R8, 0x1b, PT ;  /* 0x0000001b0800780c */ /* 0x000fe20003f04270 */
[----:B------:R-:W0:Y:S02]  /*0a50*/  SHFL.DOWN PT, R0, R7, 0x4, 0x1f ;  /* 0x08801f0007007f89 */ /* 0x000e2400000e0000 */
[----:B------:R-:W-:-:S05]  /*0a60*/  IMAD.X R3, R3, 0x1, R6, P1 ;  /* 0x0000000103037824 */ /* 0x000fca00008e0606 */
[----:B------:R-:W1:Y:S01]  /*0a70*/  SHFL.DOWN PT, R2, R3, 0x4, 0x1f ;  /* 0x08801f0003027f89 */ /* 0x000e6200000e0000 */
[----:B0-----:R-:W-:-:S04]  /*0a80*/  SEL R0, R0, RZ, !P0 ;  /* 0x000000ff00007207 */ /* 0x001fc80004000000 */
[----:B------:R-:W-:Y:S02]  /*0a90*/  IADD3 R11, P1, PT, R0, R7, RZ ;  /* 0x00000007000b7210 */ /* 0x000fe40007f3e0ff */
[----:B-1----:R-:W-:-:S03]  /*0aa0*/  SEL R2, R2, RZ, !P0 ;  /* 0x000000ff02027207 */ /* 0x002fc60004000000 */
[----:B------:R-:W0:Y:S01]  /*0ab0*/  SHFL.DOWN PT, R0, R11, 0x8, 0x1f ;  /* 0x09001f000b007f89 */ /* 0x000e2200000e0000 */
[----:B------:R-:W-:Y:S01]  /*0ac0*/  ISETP.GT.AND P0, PT, R8, 0x17, PT ;  /* 0x000000170800780c */ /* 0x000fe20003f04270 */
[----:B------:R-:W-:Y:S01]  /*0ad0*/  IMAD.X R13, R2, 0x1, R3, P1 ;  /* 0x00000001020d7824 */ /* 0x000fe200008e0603 */
[----:B------:R-:W-:-:S04]  /*0ae0*/  ISETP.NE.AND P1, PT, R8, RZ, PT ;  /* 0x000000ff0800720c */ /* 0x000fc80003f25270 */
[----:B------:R-:W1:Y:S09]  /*0af0*/  SHFL.DOWN PT, R2, R13, 0x8, 0x1f ;  /* 0x09001f000d027f89 */ /* 0x000e7200000e0000 */
[----:B------:R-:W2:Y:S01]  /*0b00*/  @!P1 S2R R7, SR_CgaCtaId ;  /* 0x0000000000079919 */ /* 0x000ea20000008800 */
[----:B0-----:R-:W-:-:S04]  /*0b10*/  SEL R0, R0, RZ, !P0 ;  /* 0x000000ff00007207 */ /* 0x001fc80004000000 */
[----:B------:R-:W-:Y:S02]  /*0b20*/  IADD3 R9, P2, PT, R0, R11, RZ ;  /* 0x0000000b00097210 */ /* 0x000fe40007f5e0ff */
[----:B-1----:R-:W-:-:S03]  /*0b30*/  SEL R2, R2, RZ, !P0 ;  /* 0x000000ff02027207 */ /* 0x002fc60004000000 */
[----:B------:R-:W0:Y:S01]  /*0b40*/  SHFL.DOWN PT, R0, R9, 0x10, 0x1f ;  /* 0x0a001f0009007f89 */ /* 0x000e2200000e0000 */
[----:B------:R-:W-:Y:S01]  /*0b50*/  ISETP.GT.AND P0, PT, R8, 0xf, PT ;  /* 0x0000000f0800780c */ /* 0x000fe20003f04270 */
[----:B------:R-:W-:Y:S01]  /*0b60*/  IMAD.X R6, R2, 0x1, R13, P2 ;  /* 0x0000000102067824 */ /* 0x000fe200010e060d */
[----:B------:R-:W-:-:S04]  /*0b70*/  @!P1 MOV R2, 0x400 ;  /* 0x0000040000029802 */ /* 0x000fc80000000f00 */
[----:B------:R-:W1:Y:S01]  /*0b80*/  SHFL.DOWN PT, R3, R6, 0x10, 0x1f ;  /* 0x0a001f0006037f89 */ /* 0x000e6200000e0000 */
[----:B--2---:R-:W-:Y:S02]  /*0b90*/  @!P1 LEA R7, R7, R2, 0x18 ;  /* 0x0000000207079211 */ /* 0x004fe400078ec0ff */
[----:B0-----:R-:W-:Y:S02]  /*0ba0*/  SEL R4, R0, RZ, !P0 ;  /* 0x000000ff00047207 */ /* 0x001fe40004000000 */
[----:B------:R-:W-:Y:S02]  /*0bb0*/  @!P1 SHF.R.U32.HI R0, RZ, 0x2, R5 ;  /* 0x00000002ff009819 */ /* 0x000fe40000011605 */
[----:B------:R-:W-:Y:S02]  /*0bc0*/  IADD3 R2, P2, PT, R4, R9, RZ ;  /* 0x0000000904027210 */ /* 0x000fe40007f5e0ff */
[----:B------:R-:W-:Y:S02]  /*0bd0*/  @!P1 LOP3.LUT R0, R0, 0xf8, RZ, 0xc0, !PT ;  /* 0x000000f800009812 */ /* 0x000fe400078ec0ff */
[----:B-1----:R-:W-:-:S02]  /*0be0*/  SEL R3, R3, RZ, !P0 ;  /* 0x000000ff03037207 */ /* 0x002fc40004000000 */
[----:B------:R-:W-:Y:S01]  /*0bf0*/  ISETP.NE.AND P0, PT, R5, RZ, PT ;  /* 0x000000ff0500720c */ /* 0x000fe20003f05270 */
[----:B------:R-:W-:Y:S02]  /*0c00*/  @!P1 IMAD.IADD R7, R0, 0x1, R7 ;  /* 0x0000000100079824 */ /* 0x000fe400078e0207 */
[----:B------:R-:W-:-:S05]  /*0c10*/  IMAD.X R3, R3, 0x1, R6, P2 ;  /* 0x0000000103037824 */ /* 0x000fca00010e0606 */
[----:B------:R2:W-:Y:S01]  /*0c20*/  @!P1 STS.64 [R7+0x10], R2 ;  /* 0x0000100207009388 */ /* 0x0005e20000000a00 */
[----:B------:R-:W-:Y:S06]  /*0c30*/  BAR.SYNC.DEFER_BLOCKING 0x0 ;  /* 0x0000000000007b1d */ /* 0x000fec0000010000 */
[----:B------:R-:W-:Y:S05]  /*0c40*/  @P0 BRA `(.L_x_16) ;  /* 0x00000018007c0947 */ /* 0x000fea0003800000 */
[----:B------:R-:W0:Y:S01]  /*0c50*/  S2UR UR5, SR_CgaCtaId ;  /* 0x00000000000579c3 */ /* 0x000e220000008800 */
[----:B------:R-:W-:Y:S02]  /*0c60*/  UMOV UR4, 0x400 ;  /* 0x0000040000047882 */ /* 0x000fe40000000000 */
[----:B0-----:R-:W-:-:S09]  /*0c70*/  ULEA UR4, UR5, UR4, 0x18 ;  /* 0x0000000405047291 */ /* 0x001fd2000f8ec0ff */
[----:B------:R-:W-:Y:S04]  /*0c80*/  LDS.64 R32, [UR4+0x18] ;  /* 0x00001804ff207984 */ /* 0x000fe80008000a00 */
[----:B------:R-:W0:Y:S04]  /*0c90*/  LDS.128 R28, [UR4+0x20] ;  /* 0x00002004ff1c7984 */ /* 0x000e280008000c00 */
[----:B------:R-:W1:Y:S04]  /*0ca0*/  LDS.128 R24, [UR4+0x30] ;  /* 0x00003004ff187984 */ /* 0x000e680008000c00 */
[----:B------:R-:W3:Y:S04]  /*0cb0*/  LDS.128 R20, [UR4+0x40] ;  /* 0x00004004ff147984 */ /* 0x000ee80008000c00 */
[----:B------:R-:W4:Y:S04]  /*0cc0*/  LDS.128 R16, [UR4+0x50] ;  /* 0x00005004ff107984 */ /* 0x000f280008000c00 */
[----:B------:R-:W5:Y:S04]  /*0cd0*/  LDS.128 R12, [UR4+0x60] ;  /* 0x00006004ff0c7984 */ /* 0x000f680008000c00 */
[----:B------:R-:W5:Y:S04]  /*0ce0*/  LDS.128 R8, [UR4+0x70] ;  /* 0x00007004ff087984 */ /* 0x000f680008000c00 */
[----:B--2---:R-:W2:Y:S01]  /*0cf0*/  LDS.128 R4, [UR4+0x80] ;  /* 0x00008004ff047984 */ /* 0x004ea20008000c00 */
[----:B0-----:R-:W-:-:S04]  /*0d00*/  IADD3 R35, P1, P2, R28, R32, R2 ;  /* 0x000000201c237210 */ /* 0x001fc80007a3e002 */
[----:B-1----:R-:W-:Y:S02]  /*0d10*/  IADD3 R35, P3, P4, R24, R35, R30 ;  /* 0x0000002318237210 */ /* 0x002fe40007c7e01e */
[----:B------:R-:W-:Y:S02]  /*0d20*/  IADD3.X R29, PT, PT, R29, R33, R3, P1, P2 ;  /* 0x000000211d1d7210 */ /* 0x000fe40000fe4403 */
[----:B---3--:R-:W-:Y:S02]  /*0d30*/  IADD3 R3, P1, P2, R20, R35, R26 ;  /* 0x0000002314037210 */ /* 0x008fe40007a3e01a */
[----:B------:R-:W-:Y:S02]  /*0d40*/  IADD3.X R25, PT, PT, R25, R29, R31, P3, P4 ;  /* 0x0000001d19197210 */ /* 0x000fe40001fe841f */
[----:B----4-:R-:W-:Y:S02]  /*0d50*/  IADD3 R3, P3, P4, R16, R3, R22 ;  /* 0x0000000310037210 */ /* 0x010fe40007c7e016 */
[----:B------:R-:W-:-:S02]  /*0d60*/  IADD3.X R21, PT, PT, R21, R25, R27, P1, P2 ;  /* 0x0000001915157210 */ /* 0x000fc40000fe441b */
[----:B-----5:R-:W-:Y:S02]  /*0d70*/  IADD3 R3, P1, P2, R12, R3, R18 ;  /* 0x000000030c037210 */ /* 0x020fe40007a3e012 */
[----:B------:R-:W-:Y:S02]  /*0d80*/  IADD3.X R17, PT, PT, R17, R21, R23, P3, P4 ;  /* 0x0000001511117210 */ /* 0x000fe40001fe8417 */
[----:B------:R-:W-:Y:S02]  /*0d90*/  IADD3 R3, P3, P4, R8, R3, R14 ;  /* 0x0000000308037210 */ /* 0x000fe40007c7e00e */
[----:B------:R-:W-:Y:S02]  /*0da0*/  IADD3.X R13, PT, PT, R13, R17, R19, P1, P2 ;  /* 0x000000110d0d7210 */ /* 0x000fe40000fe4413 */
[----:B--2---:R-:W-:Y:S02]  /*0db0*/  IADD3 R3, P1, P2, R4, R3, R10 ;  /* 0x0000000304037210 */ /* 0x004fe40007a3e00a */
[----:B------:R-:W-:-:S02]  /*0dc0*/  IADD3.X R9, PT, PT, R9, R13, R15, P3, P4 ;  /* 0x0000000d09097210 */ /* 0x000fc40001fe840f */
[----:B------:R-:W-:Y:S02]  /*0dd0*/  IADD3 R2, P3, PT, R3, R6, RZ ;  /* 0x0000000603027210 */ /* 0x000fe40007f7e0ff */
[----:B------:R-:W-:-:S05]  /*0de0*/  IADD3.X R3, PT, PT, R5, R9, R11, P1, P2 ;  /* 0x0000000905037210 */ /* 0x000fca0000fe440b */
[----:B------:R-:W-:Y:S01]  /*0df0*/  IMAD.X R3, R3, 0x1, R7, P3 ;  /* 0x0000000103037824 */ /* 0x000fe200018e0607 */
[----:B------:R-:W-:Y:S06]  /*0e00*/  BRA `(.L_x_16) ;  /* 0x00000018000c7947 */ /* 0x000fec0003800000 */
.L_x_15:
[----:B------:R-:W-:Y:S01]  /*0e10*/  LOP3.LUT R0, R5, 0x3e0, RZ, 0xc0, !PT ;  /* 0x000003e005007812 */ /* 0x000fe200078ec0ff */
[----:B------:R-:W0:Y:S03]  /*0e20*/  S2R R12, SR_LANEID ;  /* 0x00000000000c7919 */ /* 0x000e260000000000 */
[----:B------:R-:W-:Y:S01]  /*0e30*/  LOP3.LUT R9, RZ, R0, RZ, 0x33, !PT ;  /* 0x00000000ff097212 */ /* 0x000fe200078e33ff */
[----:B------:R-:W-:-:S04]  /*0e40*/  VIADD R7, R0, 0x20 ;  /* 0x0000002000077836 */ /* 0x000fc80000000000 */
[----:B------:R-:W-:Y:S01]  /*0e50*/  IMAD.IADD R9, R9, 0x1, R4 ;  /* 0x0000000109097824 */ /* 0x000fe200078e0204 */
[----:B------:R-:W-:-:S04]  /*0e60*/  ISETP.GT.AND P0, PT, R7, R4, PT ;  /* 0x000000040700720c */ /* 0x000fc80003f04270 */
[----:B------:R-:W-:-:S05]  /*0e70*/  SEL R9, R9, 0x1f, P0 ;  /* 0x0000001f09097807 */ /* 0x000fca0000000000 */
[----:B-----5:R-:W1:Y:S04]  /*0e80*/  SHFL.DOWN PT, R0, R2, 0x1, R9 ;  /* 0x0820000002007989 */ /* 0x020e6800000e0009 */
[----:B------:R-:W2:Y:S01]  /*0e90*/  SHFL.DOWN PT, R6, R3, 0x1, R9 ;  /* 0x0820000003067989 */ /* 0x000ea200000e0009 */
[C---:B0-----:R-:W-:Y:S01]  /*0ea0*/  ISETP.GE.AND P0, PT, R12.reuse, R9, PT ;  /* 0x000000090c00720c */ /* 0x041fe20003f06270 */
[C---:B------:R-:W-:Y:S01]  /*0eb0*/  VIADD R8, R12.reuse, 0x2 ;  /* 0x000000020c087836 */ /* 0x040fe20000000000 */
[----:B------:R-:W-:Y:S02]  /*0ec0*/  ISETP.NE.AND P2, PT, R12, RZ, PT ;  /* 0x000000ff0c00720c */ /* 0x000fe40003f45270 */
[----:B-1----:R-:W-:Y:S02]  /*0ed0*/  SEL R7, R0, RZ, !P0 ;  /* 0x000000ff00077207 */ /* 0x002fe40004000000 */
[----:B--2---:R-:W-:-:S02]  /*0ee0*/  SEL R6, R6, RZ, !P0 ;  /* 0x000000ff06067207 */ /* 0x004fc40004000000 */
[----:B------:R-:W-:-:S05]  /*0ef0*/  IADD3 R7, P0, PT, R2, R7, RZ ;  /* 0x0000000702077210 */ /* 0x000fca0007f1e0ff */
[----:B------:R-:W-:Y:S01]  /*0f00*/  IMAD.X R11, R3, 0x1, R6, P0 ;  /* 0x00000001030b7824 */ /* 0x000fe200000e0606 */
[----:B------:R-:W0:Y:S01]  /*0f10*/  SHFL.DOWN PT, R0, R7, 0x2, R9 ;  /* 0x0840000007007989 */ /* 0x000e2200000e0009 */
[----:B------:R-:W-:-:S03]  /*0f20*/  ISETP.GT.AND P0, PT, R8, R9, PT ;  /* 0x000000090800720c */ /* 0x000fc60003f04270 */
[----:B------:R-:W1:Y:S01]  /*0f30*/  SHFL.DOWN PT, R6, R11, 0x2, R9 ;  /* 0x084000000b067989 */ /* 0x000e6200000e0009 */
[----:B0-----:R-:W-:-:S04]  /*0f40*/  SEL R0, R0, RZ, !P0 ;  /* 0x000000ff00007207 */ /* 0x001fc80004000000 */
[----:B------:R-:W-:Y:S02]  /*0f50*/  IADD3 R8, P1, PT, R0, R7, RZ ;  /* 0x0000000700087210 */ /* 0x000fe40007f3e0ff */
[----:B-1----:R-:W-:-:S03]  /*0f60*/  SEL R6, R6, RZ, !P0 ;  /* 0x000000ff06067207 */ /* 0x002fc60004000000 */
[----:B------:R-:W0:Y:S02]  /*0f70*/  SHFL.DOWN PT, R0, R8, 0x4, R9 ;  /* 0x0880000008007989 */ /* 0x000e2400000e0009 */
[----:B------:R-:W-:Y:S02]  /*0f80*/  IMAD.X R10, R6, 0x1, R11, P1 ;  /* 0x00000001060a7824 */ /* 0x000fe400008e060b */
[----:B------:R-:W-:Y:S01]  /*0f90*/  VIADD R6, R12, 0x4 ;  /* 0x000000040c067836 */ /* 0x000fe20000000000 */
[----:B------:R-:W1:Y:S02]  /*0fa0*/  @!P2 S2R R11, SR_CgaCtaId ;  /* 0x00000000000ba919 */ /* 0x000e640000008800 */
[----:B------:R-:W2:Y:S02]  /*0fb0*/  SHFL.DOWN PT, R2, R10, 0x4, R9 ;  /* 0x088000000a027989 */ /* 0x000ea400000e0009 */
[----:B------:R-:W-:Y:S01]  /*0fc0*/  ISETP.GT.AND P0, PT, R6, R9, PT ;  /* 0x000000090600720c */ /* 0x000fe20003f04270 */
[----:B------:R-:W-:-:S03]  /*0fd0*/  VIADD R6, R12, 0x8 ;  /* 0x000000080c067836 */ /* 0x000fc60000000000 */
[----:B0-----:R-:W-:-:S04]  /*0fe0*/  SEL R0, R0, RZ, !P0 ;  /* 0x000000ff00007207 */ /* 0x001fc80004000000 */
[----:B------:R-:W-:Y:S02]  /*0ff0*/  IADD3 R3, P1, PT, R0, R8, RZ ;  /* 0x0000000800037210 */ /* 0x000fe40007f3e0ff */
[----:B--2---:R-:W-:-:S03]  /*1000*/  SEL R2, R2, RZ, !P0 ;  /* 0x000000ff02027207 */ /* 0x004fc60004000000 */
[----:B------:R-:W0:Y:S01]  /*1010*/  SHFL.DOWN PT, R0, R3, 0x8, R9 ;  /* 0x0900000003007989 */ /* 0x000e2200000e0009 */
[----:B------:R-:W-:Y:S01]  /*1020*/  ISETP.GT.AND P0, PT, R6, R9, PT ;  /* 0x000000090600720c */ /* 0x000fe20003f04270 */
[----:B------:R-:W-:-:S05]  /*1030*/  IMAD.X R7, R2, 0x1, R10, P1 ;  /* 0x0000000102077824 */ /* 0x000fca00008e060a */
[----:B------:R-:W2:Y:S01]  /*1040*/  SHFL.DOWN PT, R2, R7, 0x8, R9 ;  /* 0x0900000007027989 */ /* 0x000ea200000e0009 */
[----:B0-----:R-:W-:-:S04]  /*1050*/  SEL R0, R0, RZ, !P0 ;  /* 0x000000ff00007207 */ /* 0x001fc80004000000 */
[----:B------:R-:W-:Y:S02]  /*1060*/  IADD3 R6, P1, PT, R0, R3, RZ ;  /* 0x0000000300067210 */ /* 0x000fe40007f3e0ff */
[----:B--2---:R-:W-:-:S03]  /*1070*/  SEL R2, R2, RZ, !P0 ;  /* 0x000000ff02027207 */ /* 0x004fc60004000000 */
[----:B------:R-:W0:Y:S02]  /*1080*/  SHFL.DOWN PT, R0, R6, 0x10, R9 ;  /* 0x0a00000006007989 */ /* 0x000e2400000e0009 */
[----:B------:R-:W-:Y:S01]  /*1090*/  IMAD.X R8, R2, 0x1, R7, P1 ;  /* 0x0000000102087824 */ /* 0x000fe200008e0607 */
[----:B------:R-:W-:Y:S01]  /*10a0*/  @!P2 SHF.R.U32.HI R7, RZ, 0x2, R5 ;  /* 0x00000002ff07a819 */ /* 0x000fe20000011605 */
[----:B------:R-:W-:-:S03]  /*10b0*/  VIADD R2, R12, 0x10 ;  /* 0x000000100c027836 */ /* 0x000fc60000000000 */
[----:B------:R-:W2:Y:S01]  /*10c0*/  SHFL.DOWN PT, R3, R8, 0x10, R9 ;  /* 0x0a00000008037989 */ /* 0x000ea200000e0009 */
[----:B------:R-:W-:Y:S02]  /*10d0*/  @!P2 LOP3.LUT R7, R7, 0xf8, RZ, 0xc0, !PT ;  /* 0x000000f80707a812 */ /* 0x000fe400078ec0ff */
[----:B------:R-:W-:Y:S02]  /*10e0*/  ISETP.GT.AND P0, PT, R2, R9, PT ;  /* 0x000000090200720c */ /* 0x000fe40003f04270 */
[----:B------:R-:W-:-:S04]  /*10f0*/  @!P2 MOV R2, 0x400 ;  /* 0x000004000002a802 */ /* 0x000fc80000000f00 */
[----:B-1----:R-:W-:-:S05]  /*1100*/  @!P2 LEA R10, R11, R2, 0x18 ;  /* 0x000000020b0aa211 */ /* 0x002fca00078ec0ff */
[----:B------:R-:W-:Y:S01]  /*1110*/  @!P2 IMAD.IADD R7, R7, 0x1, R10 ;  /* 0x000000010707a824 */ /* 0x000fe200078e020a */
[----:B0-----:R-:W-:-:S04]  /*1120*/  SEL R0, R0, RZ, !P0 ;  /* 0x000000ff00007207 */ /* 0x001fc80004000000 */
[----:B------:R-:W-:Y:S02]  /*1130*/  IADD3 R2, P1, PT, R0, R6, RZ ;  /* 0x0000000600027210 */ /* 0x000fe40007f3e0ff */
[----:B--2---:R-:W-:Y:S02]  /*1140*/  SEL R3, R3, RZ, !P0 ;  /* 0x000000ff03037207 */ /* 0x004fe40004000000 */
[----:B------:R-:W-:-:S03]  /*1150*/  ISETP.NE.AND P0, PT, R5, RZ, PT ;  /* 0x000000ff0500720c */ /* 0x000fc60003f05270 */
[----:B------:R-:W-:-:S05]  /*1160*/  IMAD.X R3, R3, 0x1, R8, P1 ;  /* 0x0000000103037824 */ /* 0x000fca00008e0608 */
[----:B------:R1:W-:Y:S01]  /*1170*/  @!P2 STS.64 [R7+0x10], R2 ;  /* 0x000010020700a388 */ /* 0x0003e20000000a00 */
[----:B------:R-:W-:Y:S06]  /*1180*/  BAR.SYNC.DEFER_BLOCKING 0x0 ;  /* 0x0000000000007b1d */ /* 0x000fec0000010000 */
[----:B------:R-:W-:Y:S05]  /*1190*/  @P0 BRA `(.L_x_16) ;  /* 0x0000001400280947 */ /* 0x000fea0003800000 */
[----:B------:R-:W0:Y:S01]  /*11a0*/  S2UR UR5, SR_CgaCtaId ;  /* 0x00000000000579c3 */ /* 0x000e220000008800 */
[----:B------:R-:W-:Y:S01]  /*11b0*/  UMOV UR4, 0x400 ;  /* 0x0000040000047882 */ /* 0x000fe20000000000 */
[C---:B------:R-:W-:Y:S02]  /*11c0*/  ISETP.GT.AND P2, PT, R4.reuse, 0x40, PT ;  /* 0x000000400400780c */ /* 0x040fe40003f44270 */
[C---:B------:R-:W-:Y:S02]  /*11d0*/  ISETP.GT.AND P1, PT, R4.reuse, 0x20, PT ;  /* 0x000000200400780c */ /* 0x040fe40003f24270 */
[C---:B------:R-:W-:Y:S02]  /*11e0*/  ISETP.GT.AND P5, PT, R4.reuse, 0x180, PT ;  /* 0x000001800400780c */ /* 0x040fe40003fa4270 */
[----:B------:R-:W-:Y:S01]  /*11f0*/  ISETP.GT.AND P6, PT, R4, 0x1a0, PT ;  /* 0x000001a00400780c */ /* 0x000fe20003fc4270 */
[----:B0-----:R-:W-:-:S09]  /*1200*/  ULEA UR4, UR5, UR4, 0x18 ;  /* 0x0000000405047291 */ /* 0x001fd2000f8ec0ff */
[----:B------:R-:W0:Y:S04]  /*1210*/  LDS.128 R8, [UR4+0x20] ;  /* 0x00002004ff087984 */ /* 0x000e280008000c00 */
[----:B-1----:R-:W1:Y:S04]  /*1220*/  LDS.64 R6, [UR4+0x18] ;  /* 0x00001804ff067984 */ /* 0x002e680008000a00 */
[----:B------:R-:W2:Y:S04]  /*1230*/  LDS.128 R12, [UR4+0x30] ;  /* 0x00003004ff0c7984 */ /* 0x000ea80008000c00 */
[----:B------:R-:W3:Y:S04]  /*1240*/  LDS.128 R16, [UR4+0x40] ;  /* 0x00004004ff107984 */ /* 0x000ee80008000c00 */
[----:B------:R-:W4:Y:S04]  /*1250*/  LDS.128 R20, [UR4+0x50] ;  /* 0x00005004ff147984 */ /* 0x000f280008000c00 */
[----:B------:R-:W5:Y:S04]  /*1260*/  LDS.128 R24, [UR4+0x60] ;  /* 0x00006004ff187984 */ /* 0x000f680008000c00 */
[----:B------:R-:W5:Y:S04]  /*1270*/  LDS.128 R32, [UR4+0x70] ;  /* 0x00007004ff207984 */ /* 0x000f680008000c00 */
[----:B------:R-:W5:Y:S01]  /*1280*/  LDS.128 R28, [UR4+0x80] ;  /* 0x00008004ff1c7984 */ /* 0x000f620008000c00 */
[----:B0-----:R-:W-:-:S02]  /*1290*/  SEL R5, R8, RZ, P2 ;  /* 0x000000ff08057207 */ /* 0x001fc40001000000 */
[----:B------:R-:W-:Y:S02]  /*12a0*/  SEL R8, R9, RZ, P2 ;  /* 0x000000ff09087207 */ /* 0x000fe40001000000 */
[----:B-1----:R-:W-:Y:S02]  /*12b0*/  SEL R0, R6, RZ, P1 ;  /* 0x000000ff06007207 */ /* 0x002fe40000800000 */
[----:B------:R-:W-:Y:S02]  /*12c0*/  SEL R7, R7, RZ, P1 ;  /* 0x000000ff07077207 */ /* 0x000fe40000800000 */
[C---:B------:R-:W-:Y:S02]  /*12d0*/  ISETP.GT.AND P1, PT, R4.reuse, 0x60, PT ;  /* 0x000000600400780c */ /* 0x040fe40003f24270 */
[----:B------:R-:W-:Y:S02]  /*12e0*/  ISETP.GT.AND P2, PT, R4, 0x80, PT ;  /* 0x000000800400780c */ /* 0x000fe40003f44270 */
[----:B------:R-:W-:-:S02]  /*12f0*/  IADD3 R0, P3, P4, R5, R0, R2 ;  /* 0x0000000005007210 */ /* 0x000fc40007c7e002 */
[----:B------:R-:W-:Y:S02]  /*1300*/  SEL R5, R10, RZ, P1 ;  /* 0x000000ff0a057207 */ /* 0x000fe40000800000 */
[----:B------:R-:W-:Y:S02]  /*1310*/  SEL R11, R11, RZ, P1 ;  /* 0x000000ff0b0b7207 */ /* 0x000fe40000800000 */
[----:B--2---:R-:W-:Y:S02]  /*1320*/  SEL R2, R12, RZ, P2 ;  /* 0x000000ff0c027207 */ /* 0x004fe40001000000 */
[----:B------:R-:W-:Y:S02]  /*1330*/  SEL R6, R13, RZ, P2 ;  /* 0x000000ff0d067207 */ /* 0x000fe40001000000 */
[C---:B------:R-:W-:Y:S02]  /*1340*/  ISETP.GT.AND P1, PT, R4.reuse, 0xa0, PT ;  /* 0x000000a00400780c */ /* 0x040fe40003f24270 */
[----:B------:R-:W-:-:S02]  /*1350*/  ISETP.GT.AND P2, PT, R4, 0xc0, PT ;  /* 0x000000c00400780c */ /* 0x000fc40003f44270 */
[----:B------:R-:W-:Y:S02]  /*1360*/  IADD3.X R7, PT, PT, R8, R7, R3, P3, P4 ;  /* 0x0000000708077210 */ /* 0x000fe40001fe8403 */
[----:B------:R-:W-:Y:S02]  /*1370*/  IADD3 R2, P3, P4, R2, R0, R5 ;  /* 0x0000000002027210 */ /* 0x000fe40007c7e005 */
[----:B------:R-:W-:Y:S02]  /*1380*/  SEL R3, R14, RZ, P1 ;  /* 0x000000ff0e037207 */ /* 0x000fe40000800000 */
[----:B---3--:R-:W-:Y:S02]  /*1390*/  SEL R0, R16, RZ, P2 ;  /* 0x000000ff10007207 */ /* 0x008fe40001000000 */
[----:B------:R-:W-:Y:S02]  /*13a0*/  SEL R14, R15, RZ, P1 ;  /* 0x000000ff0f0e7207 */ /* 0x000fe40000800000 */
[----:B------:R-:W-:-:S02]  /*13b0*/  ISETP.GT.AND P1, PT, R4, 0xe0, PT ;  /* 0x000000e00400780c */ /* 0x000fc40003f24270 */
[----:B------:R-:W-:Y:S02]  /*13c0*/  IADD3.X R6, PT, PT, R6, R7, R11, P3, P4 ;  /* 0x0000000706067210 */ /* 0x000fe40001fe840b */
[----:B------:R-:W-:Y:S02]  /*13d0*/  SEL R5, R17, RZ, P2 ;  /* 0x000000ff11057207 */ /* 0x000fe40001000000 */
[----:B------:R-:W-:Y:S02]  /*13e0*/  IADD3 R0, P3, P4, R0, R2, R3 ;  /* 0x0000000200007210 */ /* 0x000fe40007c7e003 */
[----:B------:R-:W-:Y:S02]  /*13f0*/  ISETP.GT.AND P2, PT, R4, 0x100, PT ;  /* 0x000001000400780c */ /* 0x000fe40003f44270 */
[----:B------:R-:W-:Y:S02]  /*1400*/  SEL R3, R18, RZ, P1 ;  /* 0x000000ff12037207 */ /* 0x000fe40000800000 */
[----:B------:R-:W-:-:S02]  /*1410*/  SEL R19, R19, RZ, P1 ;  /* 0x000000ff13137207 */ /* 0x000fc40000800000 */
[----:B------:R-:W-:Y:S02]  /*1420*/  ISETP.GT.AND P1, PT, R4, 0x120, PT ;  /* 0x000001200400780c */ /* 0x000fe40003f24270 */
[----:B------:R-:W-:Y:S02]  /*1430*/  IADD3.X R5, PT, PT, R5, R6, R14, P3, P4 ;  /* 0x0000000605057210 */ /* 0x000fe40001fe840e */
[----:B----4-:R-:W-:Y:S02]  /*1440*/  SEL R2, R20, RZ, P2 ;  /* 0x000000ff14027207 */ /* 0x010fe40001000000 */
[----:B------:R-:W-:Y:S02]  /*1450*/  SEL R6, R21, RZ, P2 ;  /* 0x000000ff15067207 */ /* 0x000fe40001000000 */
[----:B------:R-:W-:Y:S02]  /*1460*/  ISETP.GT.AND P2, PT, R4, 0x140, PT ;  /* 0x000001400400780c */ /* 0x000fe40003f44270 */
[----:B------:R-:W-:-:S02]  /*1470*/  SEL R7, R22, RZ, P1 ;  /* 0x000000ff16077207 */ /* 0x000fc40000800000 */
[----:B------:R-:W-:Y:S02]  /*1480*/  SEL R22, R23, RZ, P1 ;  /* 0x000000ff17167207 */ /* 0x000fe40000800000 */
[----:B------:R-:W-:Y:S02]  /*1490*/  IADD3 R2, P3, P4, R2, R0, R3 ;  /* 0x0000000002027210 */ /* 0x000fe40007c7e003 */
[----:B------:R-:W-:Y:S02]  /*14a0*/  ISETP.GT.AND P1, PT, R4, 0x160, PT ;  /* 0x000001600400780c */ /* 0x000fe40003f24270 */
[----:B-----5:R-:W-:Y:S02]  /*14b0*/  SEL R0, R24, RZ, P2 ;  /* 0x000000ff18007207 */ /* 0x020fe40001000000 */
[----:B------:R-:W-:Y:S02]  /*14c0*/  IADD3.X R6, PT, PT, R6, R5, R19, P3, P4 ;  /* 0x0000000506067210 */ /* 0x000fe40001fe8413 */
[----:B------:R-:W-:-:S02]  /*14d0*/  SEL R3, R26, RZ, P1 ;  /* 0x000000ff1a037207 */ /* 0x000fc40000800000 */
[----:B------:R-:W-:Y:S02]  /*14e0*/  SEL R27, R27, RZ, P1 ;  /* 0x000000ff1b1b7207 */ /* 0x000fe40000800000 */
[----:B------:R-:W-:Y:S02]  /*14f0*/  SEL R5, R25, RZ, P2 ;  /* 0x000000ff19057207 */ /* 0x000fe40001000000 */
[----:B------:R-:W-:Y:S02]  /*1500*/  IADD3 R0, P1, P3, R0, R2, R7 ;  /* 0x0000000200007210 */ /* 0x000fe40007b3e007 */
[----:B------:R-:W-:Y:S02]  /*1510*/  SEL R2, R32, RZ, P5 ;  /* 0x000000ff20027207 */ /* 0x000fe40002800000 */
[----:B------:R-:W-:Y:S02]  /*1520*/  ISETP.GT.AND P2, PT, R4, 0x1c0, PT ;  /* 0x000001c00400780c */ /* 0x000fe40003f44270 */
[----:B------:R-:W-:-:S02]  /*1530*/  IADD3.X R5, PT, PT, R5, R6, R22, P1, P3 ;  /* 0x0000000605057210 */ /* 0x000fc40000fe6416 */
[----:B------:R-:W-:Y:S02]  /*1540*/  IADD3 R2, P3, P4, R2, R0, R3 ;  /* 0x0000000002027210 */ /* 0x000fe40007c7e003 */
[----:B------:R-:W-:Y:S02]  /*1550*/  SEL R0, R34, RZ, P6 ;  /* 0x000000ff22007207 */ /* 0x000fe40003000000 */
[----:B------:R-:W-:Y:S02]  /*1560*/  SEL R3, R28, RZ, P2 ;  /* 0x000000ff1c037207 */ /* 0x000fe40001000000 */
[----:B------:R-:W-:Y:S02]  /*1570*/  ISETP.GT.AND P1, PT, R4, 0x1e0, PT ;  /* 0x000001e00400780c */ /* 0x000fe40003f24270 */
[----:B------:R-:W-:Y:S02]  /*1580*/  SEL R4, R33, RZ, P5 ;  /* 0x000000ff21047207 */ /* 0x000fe40002800000 */
[----:B------:R-:W-:-:S02]  /*1590*/  SEL R35, R35, RZ, P6 ;  /* 0x000000ff23237207 */ /* 0x000fc40003000000 */
[----:B------:R-:W-:Y:S02]  /*15a0*/  IADD3 R3, P5, P6, R3, R2, R0 ;  /* 0x0000000203037210 */ /* 0x000fe40007ebe000 */
[----:B------:R-:W-:Y:S02]  /*15b0*/  SEL R2, R30, RZ, P1 ;  /* 0x000000ff1e027207 */ /* 0x000fe40000800000 */
[----:B------:R-:W-:Y:S02]  /*15c0*/  IADD3.X R4, PT, PT, R4, R5, R27, P3, P4 ;  /* 0x0000000504047210 */ /* 0x000fe40001fe841b */
[----:B------:R-:W-:Y:S02]  /*15d0*/  SEL R0, R29, RZ, P2 ;  /* 0x000000ff1d007207 */ /* 0x000fe40001000000 */
[----:B------:R-:W-:Y:S02]  /*15e0*/  IADD3 R2, P2, PT, R2, R3, RZ ;  /* 0x0000000302027210 */ /* 0x000fe40007f5e0ff */
[----:B------:R-:W-:-:S02]  /*15f0*/  SEL R3, R31, RZ, P1 ;  /* 0x000000ff1f037207 */ /* 0x000fc40000800000 */
[----:B------:R-:W-:-:S05]  /*1600*/  IADD3.X R0, PT, PT, R0, R4, R35, P5, P6 ;  /* 0x0000000400007210 */ /* 0x000fca0002fec423 */
[----:B------:R-:W-:Y:S01]  /*1610*/  IMAD.X R3, R3, 0x1, R0, P2 ;  /* 0x0000000103037824 */ /* 0x000fe200010e0600 */
[----:B------:R-:W-:Y:S06]  /*1620*/  BRA `(.L_x_16) ;  /* 0x0000001000047947 */ /* 0x000fec0003800000 */
.L_x_2:
[----:B------:R-:W0:Y:S01]  /*1630*/  S2R R39, SR_TID.X ;  /* 0x0000000000277919 */ /* 0x000e220000002100 */
[----:B------:R-:W1:Y:S02]  /*1640*/  LDCU.64 UR4, c[0x0][0x380] ;  /* 0x00007000ff0477ac */ /* 0x000e640008000a00 */
[----:B-1----:R-:W-:Y:S02]  /*1650*/  IMAD.U32 R2, RZ, RZ, UR4 ;  /* 0x00000004ff027e24 */ /* 0x002fe4000f8e00ff */
[----:B------:R-:W-:Y:S02]  /*1660*/  IMAD.U32 R3, RZ, RZ, UR5 ;  /* 0x00000005ff037e24 */ /* 0x000fe4000f8e00ff */
[----:B0-----:R-:W-:-:S05]  /*1670*/  IMAD.WIDE.U32 R18, R39, 0x8, R2 ;  /* 0x0000000827127825 */ /* 0x001fca00078e0002 */
[----:B------:R-:W2:Y:S04]  /*1680*/  LDG.E.64.CONSTANT R20, desc[UR6][R18.64] ;  /* 0x0000000612147981 */ /* 0x000ea8000c1e9b00 */
[----:B------:R-:W2:Y:S04]  /*1690*/  LDG.E.64.CONSTANT R6, desc[UR6][R18.64+0x1000] ;  /* 0x0010000612067981 */ /* 0x000ea8000c1e9b00 */
[----:B------:R-:W2:Y:S04]  /*16a0*/  LDG.E.64.CONSTANT R8, desc[UR6][R18.64+0x2000] ;  /* 0x0020000612087981 */ /* 0x000ea8000c1e9b00 */
[----:B------:R-:W3:Y:S04]  /*16b0*/  LDG.E.64.CONSTANT R10, desc[UR6][R18.64+0x3000] ;  /* 0x00300006120a7981 */ /* 0x000ee8000c1e9b00 */
[----:B------:R-:W3:Y:S04]  /*16c0*/  LDG.E.64.CONSTANT R12, desc[UR6][R18.64+0x4000] ;  /* 0x00400006120c7981 */ /* 0x000ee8000c1e9b00 */
[----:B------:R-:W4:Y:S04]  /*16d0*/  LDG.E.64.CONSTANT R14, desc[UR6][R18.64+0x5000] ;  /* 0x00500006120e7981 */ /* 0x000f28000c1e9b00 */
[----:B------:R-:W4:Y:S01]  /*16e0*/  LDG.E.64.CONSTANT R16, desc[UR6][R18.64+0x6000] ;  /* 0x0060000612107981 */ /* 0x000f22000c1e9b00 */
[----:B------:R-:W-:Y:S01]  /*16f0*/  UMOV UR4, 0xe00 ;  /* 0x00000e0000047882 */ /* 0x000fe20000000000 */
[----:B--2---:R-:W-:-:S04]  /*1700*/  IADD3 R43, P0, P1, R8, R6, R20 ;  /* 0x00000006082b7210 */ /* 0x004fc8000791e014 */
[----:B------:R-:W-:Y:S02]  /*1710*/  IADD3.X R7, PT, PT, R9, R7, R21, P0, P1 ;  /* 0x0000000709077210 */ /* 0x000fe400007e2415 */
[----:B------:R-:W-:Y:S02]  /*1720*/  ISETP.GE.U32.AND P0, PT, R4, 0x1c00, PT ;  /* 0x00001c000400780c */ /* 0x000fe40003f06070 */
[----:B---3--:R-:W-:-:S04]  /*1730*/  IADD3 R43, P2, P3, R12, R10, R43 ;  /* 0x0000000a0c2b7210 */ /* 0x008fc80007b5e02b */
[----:B------:R-:W-:Y:S02]  /*1740*/  IADD3.X R11, PT, PT, R13, R11, R7, P2, P3 ;  /* 0x0000000b0d0b7210 */ /* 0x000fe400017e6407 */
[----:B----4-:R-:W-:-:S04]  /*1750*/  IADD3 R43, P1, P4, R16, R14, R43 ;  /* 0x0000000e102b7210 */ /* 0x010fc80007c3e02b */
[----:B------:R-:W-:Y:S01]  /*1760*/  IADD3.X R41, PT, PT, R17, R15, R11, P1, P4 ;  /* 0x0000000f11297210 */ /* 0x000fe20000fe840b */
[----:B------:R-:W-:Y:S08]  /*1770*/  @!P0 BRA `(.L_x_17) ;  /* 0x0000000000708947 */ /* 0x000ff00003800000 */
[----:B------:R-:W0:Y:S01]  /*1780*/  LDC R20, c[0x0][0x390] ;  /* 0x0000e400ff147b82 */ /* 0x000e220000000800 */
[----:B------:R-:W-:Y:S01]  /*1790*/  VIADD R21, R4, 0xfffff200 ;  /* 0xfffff20004157836 */ /* 0x000fe20000000000 */
[----:B------:R-:W-:-:S06]  /*17a0*/  UMOV UR4, 0xe00 ;  /* 0x00000e0000047882 */ /* 0x000fcc0000000000 */
[----:B------:R-:W1:Y:S02]  /*17b0*/  LDC.64 R2, c[0x0][0x380] ;  /* 0x0000e000ff027b82 */ /* 0x000e640000000a00 */
.L_x_19:
[----:B------:R-:W-:-:S04]  /*17c0*/  VIADD R7, R39, UR4 ;  /* 0x0000000427077c36 */ /* 0x000fc80008000000 */
[----:B-1----:R-:W-:-:S05]  /*17d0*/  IMAD.WIDE.U32 R6, R7, 0x8, R2 ;  /* 0x0000000807067825 */ /* 0x002fca00078e0002 */
[----:B------:R-:W2:Y:S04]  /*17e0*/  LDG.E.64.CONSTANT R4, desc[UR6][R6.64] ;  /* 0x0000000606047981 */ /* 0x000ea8000c1e9b00 */
[----:B------:R-:W2:Y:S04]  /*17f0*/  LDG.E.64.CONSTANT R8, desc[UR6][R6.64+0x1000] ;  /* 0x0010000606087981 */ /* 0x000ea8000c1e9b00 */
[----:B------:R-:W3:Y:S04]  /*1800*/  LDG.E.64.CONSTANT R10, desc[UR6][R6.64+0x2000] ;  /* 0x00200006060a7981 */ /* 0x000ee8000c1e9b00 */
[----:B------:R-:W3:Y:S04]  /*1810*/  LDG.E.64.CONSTANT R12, desc[UR6][R6.64+0x3000] ;  /* 0x00300006060c7981 */ /* 0x000ee8000c1e9b00 */
[----:B------:R-:W4:Y:S04]  /*1820*/  LDG.E.64.CONSTANT R14, desc[UR6][R6.64+0x4000] ;  /* 0x00400006060e7981 */ /* 0x000f28000c1e9b00 */
[----:B------:R-:W4:Y:S04]  /*1830*/  LDG.E.64.CONSTANT R16, desc[UR6][R6.64+0x5000] ;  /* 0x0050000606107981 */ /* 0x000f28000c1e9b00 */
[----:B------:R-:W5:Y:S01]  /*1840*/  LDG.E.64.CONSTANT R18, desc[UR6][R6.64+0x6000] ;  /* 0x0060000606127981 */ /* 0x000f62000c1e9b00 */
[----:B--2---:R-:W-:Y:S01]  /*1850*/  IADD3 R43, P0, P1, R8, R4, R43 ;  /* 0x00000004082b7210 */ /* 0x004fe2000791e02b */
[----:B0-----:R-:W-:-:S03]  /*1860*/  IMAD.MOV.U32 R4, RZ, RZ, R20 ;  /* 0x000000ffff047224 */ /* 0x001fc600078e0014 */
[----:B------:R-:W-:Y:S01]  /*1870*/  IADD3.X R5, PT, PT, R9, R5, R41, P0, P1 ;  /* 0x0000000509057210 */ /* 0x000fe200007e2429 */
[----:B------:R-:W-:Y:S01]  /*1880*/  VIADD R0, R4, -UR4 ;  /* 0x8000000404007c36 */ /* 0x000fe20008000000 */
[----:B---3--:R-:W-:-:S04]  /*1890*/  IADD3 R43, P2, P3, R12, R10, R43 ;  /* 0x0000000a0c2b7210 */ /* 0x008fc80007b5e02b */
[----:B------:R-:W-:Y:S02]  /*18a0*/  ISETP.GE.AND P0, PT, R0, 0xe00, PT ;  /* 0x00000e000000780c */ /* 0x000fe40003f06270 */
[----:B------:R-:W-:Y:S02]  /*18b0*/  IADD3.X R11, PT, PT, R13, R11, R5, P2, P3 ;  /* 0x0000000b0d0b7210 */ /* 0x000fe400017e6405 */
[----:B----4-:R-:W-:-:S04]  /*18c0*/  IADD3 R43, P1, P4, R16, R14, R43 ;  /* 0x0000000e102b7210 */ /* 0x010fc80007c3e02b */
[----:B-----5:R-:W-:Y:S02]  /*18d0*/  IADD3 R43, P2, PT, R18, R43, RZ ;  /* 0x0000002b122b7210 */ /* 0x020fe40007f5e0ff */
[----:B------:R-:W-:-:S05]  /*18e0*/  IADD3.X R15, PT, PT, R17, R15, R11, P1, P4 ;  /* 0x0000000f110f7210 */ /* 0x000fca0000fe840b */
[----:B------:R-:W-:Y:S01]  /*18f0*/  IMAD.X R41, R19, 0x1, R15, P2 ;  /* 0x0000000113297824 */ /* 0x000fe200010e060f */
[----:B------:R-:W-:Y:S06]  /*1900*/  @!P0 BRA `(.L_x_18) ;  /* 0x0000000800248947 */ /* 0x000fec0003800000 */
[----:B------:R-:W-:-:S06]  /*1910*/  UIADD3 UR4, UPT, UPT, UR4, 0xe00, URZ ;  /* 0x00000e0004047890 */ /* 0x000fcc000fffe0ff */
[----:B------:R-:W-:-:S13]  /*1920*/  ISETP.LT.AND P0, PT, R21, UR4, PT ;  /* 0x0000000415007c0c */ /* 0x000fda000bf01270 */
[----:B------:R-:W-:Y:S05]  /*1930*/  @!P0 BRA `(.L_x_19) ;  /* 0xfffffffc00a08947 */ /* 0x000fea000383ffff */
.L_x_17:
[----:B------:R-:W-:-:S13]  /*1940*/  ISETP.LE.AND P0, PT, R4, UR4, PT ;  /* 0x0000000404007c0c */ /* 0x000fda000bf03270 */
[----:B------:R-:W-:Y:S05]  /*1950*/  @P0 BRA `(.L_x_18) ;  /* 0x0000000800100947 */ /* 0x000fea0003800000 */
[----:B------:R-:W-:Y:S01]  /*1960*/  VIADD R0, R4, -UR4 ;  /* 0x8000000404007c36 */ /* 0x000fe20008000000 */
[----:B------:R-:W-:Y:S04]  /*1970*/  BSSY.RECONVERGENT B1, `(.L_x_18) ;  /* 0x0000082000017945 */ /* 0x000fe80003800200 */
[----:B------:R-:W-:-:S13]  /*1980*/  ISETP.GE.AND P0, PT, R39, R0, PT ;  /* 0x000000002700720c */ /* 0x000fda0003f06270 */
[----:B------:R-:W-:Y:S05]  /*1990*/  @P0 BRA `(.L_x_20) ;  /* 0x0000000400fc0947 */ /* 0x000fea0003800000 */
[----:B------:R-:W-:Y:S01]  /*19a0*/  LOP3.LUT R5, RZ, R39, RZ, 0x33, !PT ;  /* 0x00000027ff057212 */ /* 0x000fe200078e33ff */
[----:B------:R-:W-:Y:S01]  /*19b0*/  BSSY.RECONVERGENT B2, `(.L_x_21) ;  /* 0x0000015000027945 */ /* 0x000fe20003800200 */
[----:B------:R-:W-:Y:S02]  /*19c0*/  IMAD.MOV.U32 R45, RZ, RZ, R39 ;  /* 0x000000ffff2d7224 */ /* 0x000fe400078e0027 */
[----:B------:R-:W-:-:S04]  /*19d0*/  IADD3 R4, PT, PT, R4, -UR4, R5 ;  /* 0x8000000404047c10 */ /* 0x000fc8000fffe005 */
[C---:B------:R-:W-:Y:S02]  /*19e0*/  LOP3.LUT R5, R4.reuse, 0x600, RZ, 0xc0, !PT ;  /* 0x0000060004057812 */ /* 0x040fe400078ec0ff */
[----:B------:R-:W-:Y:S02]  /*19f0*/  ISETP.GE.U32.AND P1, PT, R4, 0x600, PT ;  /* 0x000006000400780c */ /* 0x000fe40003f26070 */
[----:B------:R-:W-:-:S13]  /*1a00*/  ISETP.NE.AND P0, PT, R5, 0x600, PT ;  /* 0x000006000500780c */ /* 0x000fda0003f05270 */
[----:B------:R-:W-:Y:S05]  /*1a10*/  @!P0 BRA `(.L_x_22) ;  /* 0x0000000000388947 */ /* 0x000fea0003800000 */
[----:B------:R-:W-:Y:S01]  /*1a20*/  LEA.HI R4, R4, 0x1, RZ, 0x17 ;  /* 0x0000000104047811 */ /* 0x000fe200078fb8ff */
[----:B------:R-:W-:Y:S02]  /*1a30*/  VIADD R7, R39, UR4 ;  /* 0x0000000427077c36 */ /* 0x000fe40008000000 */
[----:B------:R-:W-:Y:S01]  /*1a40*/  IMAD.MOV.U32 R45, RZ, RZ, R39 ;  /* 0x000000ffff2d7224 */ /* 0x000fe200078e0027 */
[----:B------:R-:W-:-:S05]  /*1a50*/  LOP3.LUT R4, R4, 0x3, RZ, 0xc0, !PT ;  /* 0x0000000304047812 */ /* 0x000fca00078ec0ff */
[----:B------:R-:W-:-:S07]  /*1a60*/  IMAD.MOV R6, RZ, RZ, -R4 ;  /* 0x000000ffff067224 */ /* 0x000fce00078e0a04 */
.L_x_23:
[----:B------:R-:W-:-:S06]  /*1a70*/  IMAD.WIDE.U32 R4, R7, 0x8, R2 ;  /* 0x0000000807047825 */ /* 0x000fcc00078e0002 */
[----:B------:R-:W2:Y:S01]  /*1a80*/  LDG.E.64.CONSTANT R4, desc[UR6][R4.64] ;  /* 0x0000000604047981 */ /* 0x000ea2000c1e9b00 */
[----:B------:R-:W-:Y:S02]  /*1a90*/  VIADD R6, R6, 0x1 ;  /* 0x0000000106067836 */ /* 0x000fe40000000000 */
[----:B------:R-:W-:Y:S02]  /*1aa0*/  VIADD R45, R45, 0x200 ;  /* 0x000002002d2d7836 */ /* 0x000fe40000000000 */
[----:B------:R-:W-:Y:S01]  /*1ab0*/  VIADD R7, R7, 0x200 ;  /* 0x0000020007077836 */ /* 0x000fe20000000000 */
[----:B------:R-:W-:Y:S02]  /*1ac0*/  ISETP.NE.AND P0, PT, R6, RZ, PT ;  /* 0x000000ff0600720c */ /* 0x000fe40003f05270 */
[----:B--2---:R-:W-:-:S05]  /*1ad0*/  IADD3 R43, P2, PT, R4, R43, RZ ;  /* 0x0000002b042b7210 */ /* 0x004fca0007f5e0ff */
[----:B------:R-:W-:-:S06]  /*1ae0*/  IMAD.X R41, R5, 0x1, R41, P2 ;  /* 0x0000000105297824 */ /* 0x000fcc00010e0629 */
[----:B------:R-:W-:Y:S05]  /*1af0*/  @P0 BRA `(.L_x_23) ;  /* 0xfffffffc00dc0947 */ /* 0x000fea000383ffff */
.L_x_22:
[----:B------:R-:W-:Y:S05]  /*1b00*/  BSYNC.RECONVERGENT B2 ;  /* 0x0000000000027941 */ /* 0x000fea0003800200 */
.L_x_21:
[----:B------:R-:W-:Y:S05]  /*1b10*/  @!P1 BRA `(.L_x_20) ;  /* 0x00000004009c9947 */ /* 0x000fea0003800000 */
[----:B------:R-:W0:Y:S01]  /*1b20*/  LDCU.64 UR8, c[0x0][0x380] ;  /* 0x00007000ff0877ac */ /* 0x000e220008000a00 */
[----:B------:R-:W-:Y:S01]  /*1b30*/  IMAD.IADD R7, R0, 0x1, -R45 ;  /* 0x0000000100077824 */ /* 0x000fe200078e0a2d */
[C---:B------:R-:W-:Y:S01]  /*1b40*/  IADD3 R4, P0, PT, R45.reuse, UR4, RZ ;  /* 0x000000042d047c10 */ /* 0x040fe2000ff1e0ff */
[----:B------:R-:W-:Y:S01]  /*1b50*/  BSSY.RECONVERGENT B2, `(.L_x_24) ;  /* 0x0000039000027945 */ /* 0x000fe20003800200 */
[----:B------:R-:W-:Y:S02]  /*1b60*/  VIADD R38, R45, UR4 ;  /* 0x000000042d267c36 */ /* 0x000fe40008000000 */
[----:B------:R-:W-:Y:S01]  /*1b70*/  ISETP.GT.AND P1, PT, R7, 0x1800, PT ;  /* 0x000018000700780c */ /* 0x000fe20003f24270 */
[----:B------:R-:W-:Y:S01]  /*1b80*/  IMAD.X R5, RZ, RZ, RZ, P0 ;  /* 0x000000ffff057224 */ /* 0x000fe200000e06ff */
[----:B0-----:R-:W-:-:S04]  /*1b90*/  LEA R6, P0, R4, UR8, 0x3 ;  /* 0x0000000804067c11 */ /* 0x001fc8000f8018ff */
[----:B------:R-:W-:Y:S02]  /*1ba0*/  LEA.HI.X R4, R4, UR9, R5, 0x3, P0 ;  /* 0x0000000904047c11 */ /* 0x000fe400080f1c05 */
[----:B------:R-:W-:-:S05]  /*1bb0*/  IADD3 R6, P0, PT, R6, 0x2000, RZ ;  /* 0x0000200006067810 */ /* 0x000fca0007f1e0ff */
[----:B------:R-:W-:Y:S01]  /*1bc0*/  IMAD.X R7, RZ, RZ, R4, P0 ;  /* 0x000000ffff077224 */ /* 0x000fe200000e0604 */
[----:B------:R-:W-:Y:S01]  /*1bd0*/  PLOP3.LUT P0, PT, PT, PT, PT, 0x80, 0x8 ;  /* 0x000000000008781c */ /* 0x000fe20003f0f070 */
[----:B------:R-:W-:-:S12]  /*1be0*/  @!P1 BRA `(.L_x_25) ;  /* 0x0000000000bc9947 */ /* 0x000fd80003800000 */
[----:B------:R-:W-:Y:S01]  /*1bf0*/  PLOP3.LUT P0, PT, PT, PT, PT, 0x8, 0x80 ;  /* 0x000000000080781c */ /* 0x000fe20003f0e170 */
[----:B------:R-:W-:-:S12]  /*1c00*/  VIADD R40, R0, 0xffffe800 ;  /* 0xffffe80000287836 */ /* 0x000fd80000000000 */
.L_x_26:
[C-C-:B------:R-:W-:Y:S01]  /*1c10*/  IMAD.WIDE.U32 R8, R38.reuse, 0x8, R2.reuse ;  /* 0x0000000826087825 */ /* 0x140fe200078e0002 */
[----:B------:R-:W2:Y:S03]  /*1c20*/  LDG.E.64.CONSTANT R4, desc[UR6][R6.64+-0x1000] ;  /* 0xfff0000606047981 */ /* 0x000ea6000c1e9b00 */
[----:B------:R-:W-:Y:S01]  /*1c30*/  VIADD R25, R38, 0x800 ;  /* 0x0000080026197836 */ /* 0x000fe20000000000 */
[----:B------:R-:W3:Y:S04]  /*1c40*/  LDG.E.64.CONSTANT R10, desc[UR6][R6.64] ;  /* 0x00000006060a7981 */ /* 0x000ee8000c1e9b00 */
[----:B------:R-:W2:Y:S01]  /*1c50*/  LDG.E.64.CONSTANT R8, desc[UR6][R8.64] ;  /* 0x0000000608087981 */ /* 0x000ea2000c1e9b00 */
[----:B------:R-:W-:-:S03]  /*1c60*/  IMAD.WIDE.U32 R24, R25, 0x8, R2 ;  /* 0x0000000819187825 */ /* 0x000fc600078e0002 */
[----:B------:R-:W3:Y:S01]  /*1c70*/  LDG.E.64.CONSTANT R26, desc[UR6][R6.64+0x1000] ;  /* 0x00100006061a7981 */ /* 0x000ee2000c1e9b00 */
[----:B------:R-:W-:-:S03]  /*1c80*/  VIADD R17, R38, 0x1000 ;  /* 0x0000100026117836 */ /* 0x000fc60000000000 */
[----:B------:R-:W4:Y:S01]  /*1c90*/  LDG.E.64.CONSTANT R22, desc[UR6][R6.64+0x3000] ;  /* 0x0030000606167981 */ /* 0x000f22000c1e9b00 */
[----:B------:R-:W-:-:S03]  /*1ca0*/  IMAD.WIDE.U32 R16, R17, 0x8, R2 ;  /* 0x0000000811107825 */ /* 0x000fc600078e0002 */
[----:B------:R-:W4:Y:S04]  /*1cb0*/  LDG.E.64.CONSTANT R24, desc[UR6][R24.64] ;  /* 0x0000000618187981 */ /* 0x000f28000c1e9b00 */
[----:B------:R-:W5:Y:S04]  /*1cc0*/  LDG.E.64.CONSTANT R20, desc[UR6][R6.64+0x4000] ;  /* 0x0040000606147981 */ /* 0x000f68000c1e9b00 */
[----:B------:R-:W5:Y:S04]  /*1cd0*/  LDG.E.64.CONSTANT R18, desc[UR6][R6.64+0x5000] ;  /* 0x0050000606127981 */ /* 0x000f68000c1e9b00 */
[----:B------:R-:W5:Y:S04]  /*1ce0*/  LDG.E.64.CONSTANT R14, desc[UR6][R6.64+0x7000] ;  /* 0x00700006060e7981 */ /* 0x000f68000c1e9b00 */
[----:B------:R-:W5:Y:S01]  /*1cf0*/  LDG.E.64.CONSTANT R16, desc[UR6][R16.64] ;  /* 0x0000000610107981 */ /* 0x000f62000c1e9b00 */
[----:B------:R-:W-:-:S03]  /*1d00*/  VIADD R33, R38, 0x1800 ;  /* 0x0000180026217836 */ /* 0x000fc60000000000 */
[----:B------:R-:W5:Y:S04]  /*1d10*/  LDG.E.64.CONSTANT R12, desc[UR6][R6.64+0x8000] ;  /* 0x00800006060c7981 */ /* 0x000f68000c1e9b00 */
[----:B------:R-:W5:Y:S01]  /*1d20*/  LDG.E.64.CONSTANT R28, desc[UR6][R6.64+0x9000] ;  /* 0x00900006061c7981 */ /* 0x000f62000c1e9b00 */
[----:B------:R-:W-:-:S03]  /*1d30*/  IMAD.WIDE.U32 R32, R33, 0x8, R2 ;  /* 0x0000000821207825 */ /* 0x000fc600078e0002 */
[----:B------:R-:W5:Y:S04]  /*1d40*/  LDG.E.64.CONSTANT R30, desc[UR6][R6.64+0xb000] ;  /* 0x00b00006061e7981 */ /* 0x000f68000c1e9b00 */
[----:B------:R-:W5:Y:S04]  /*1d50*/  LDG.E.64.CONSTANT R32, desc[UR6][R32.64] ;  /* 0x0000000620207981 */ /* 0x000f68000c1e9b00 */
[----:B------:R-:W5:Y:S04]  /*1d60*/  LDG.E.64.CONSTANT R34, desc[UR6][R6.64+0xc000] ;  /* 0x00c0000606227981 */ /* 0x000f68000c1e9b00 */
[----:B------:R0:W5:Y:S01]  /*1d70*/  LDG.E.64.CONSTANT R36, desc[UR6][R6.64+0xd000] ;  /* 0x00d0000606247981 */ /* 0x000162000c1e9b00 */
[----:B------:R-:W-:-:S02]  /*1d80*/  VIADD R45, R45, 0x2000 ;  /* 0x000020002d2d7836 */ /* 0x000fc40000000000 */
[----:B------:R-:W-:Y:S01]  /*1d90*/  VIADD R38, R38, 0x2000 ;  /* 0x0000200026267836 */ /* 0x000fe20000000000 */
[----:B0-----:R-:W-:-:S05]  /*1da0*/  IADD3 R6, P6, PT, R6, 0x10000, RZ ;  /* 0x0001000006067810 */ /* 0x001fca0007fde0ff */
[----:B------:R-:W-:Y:S01]  /*1db0*/  IMAD.X R7, RZ, RZ, R7, P6 ;  /* 0x000000ffff077224 */ /* 0x000fe200030e0607 */
[----:B--2---:R-:W-:-:S04]  /*1dc0*/  IADD3 R43, P1, P2, R4, R8, R43 ;  /* 0x00000008042b7210 */ /* 0x004fc80007a3e02b */
[----:B---3--:R-:W-:Y:S02]  /*1dd0*/  IADD3 R43, P3, P4, R26, R10, R43 ;  /* 0x0000000a1a2b7210 */ /* 0x008fe40007c7e02b */
[----:B------:R-:W-:-:S04]  /*1de0*/  IADD3.X R5, PT, PT, R5, R9, R41, P1, P2 ;  /* 0x0000000905057210 */ /* 0x000fc80000fe4429 */
[----:B------:R-:W-:Y:S02]  /*1df0*/  IADD3.X R11, PT, PT, R27, R11, R5, P3, P4 ;  /* 0x0000000b1b0b7210 */ /* 0x000fe40001fe8405 */
[----:B----4-:R-:W-:-:S04]  /*1e00*/  IADD3 R43, P1, P2, R22, R24, R43 ;  /* 0x00000018162b7210 */ /* 0x010fc80007a3e02b */
[----:B------:R-:W-:Y:S02]  /*1e10*/  IADD3.X R23, PT, PT, R23, R25, R11, P1, P2 ;  /* 0x0000001917177210 */ /* 0x000fe40000fe440b */
[----:B-----5:R-:W-:-:S04]  /*1e20*/  IADD3 R43, P3, P4, R18, R20, R43 ;  /* 0x00000014122b7210 */ /* 0x020fc80007c7e02b */
[----:B------:R-:W-:Y:S02]  /*1e30*/  IADD3.X R19, PT, PT, R19, R21, R23, P3, P4 ;  /* 0x0000001513137210 */ /* 0x000fe40001fe8417 */
[----:B------:R-:W-:-:S04]  /*1e40*/  IADD3 R43, P1, P2, R14, R16, R43 ;  /* 0x000000100e2b7210 */ /* 0x000fc80007a3e02b */
[----:B------:R-:W-:Y:S02]  /*1e50*/  IADD3.X R15, PT, PT, R15, R17, R19, P1, P2 ;  /* 0x000000110f0f7210 */ /* 0x000fe40000fe4413 */
[----:B------:R-:W-:-:S04]  /*1e60*/  IADD3 R43, P3, P4, R28, R12, R43 ;  /* 0x0000000c1c2b7210 */ /* 0x000fc80007c7e02b */
[----:B------:R-:W-:Y:S02]  /*1e70*/  IADD3.X R13, PT, PT, R29, R13, R15, P3, P4 ;  /* 0x0000000d1d0d7210 */ /* 0x000fe40001fe840f */
[----:B------:R-:W-:Y:S02]  /*1e80*/  ISETP.GE.AND P3, PT, R45, R40, PT ;  /* 0x000000282d00720c */ /* 0x000fe40003f66270 */
[----:B------:R-:W-:-:S04]  /*1e90*/  IADD3 R43, P2, P1, R30, R32, R43 ;  /* 0x000000201e2b7210 */ /* 0x000fc8000795e02b */
[----:B------:R-:W-:Y:S02]  /*1ea0*/  IADD3.X R31, PT, PT, R31, R33, R13, P2, P1 ;  /* 0x000000211f1f7210 */ /* 0x000fe400017e240d */
[----:B------:R-:W-:-:S04]  /*1eb0*/  IADD3 R43, P4, P5, R36, R34, R43 ;  /* 0x00000022242b7210 */ /* 0x000fc80007d9e02b */
[----:B------:R-:W-:Y:S01]  /*1ec0*/  IADD3.X R41, PT, PT, R37, R35, R31, P4, P5 ;  /* 0x0000002325297210 */ /* 0x000fe200027ea41f */
[----:B------:R-:W-:Y:S08]  /*1ed0*/  @!P3 BRA `(.L_x_26) ;  /* 0xfffffffc004cb947 */ /* 0x000ff0000383ffff */
.L_x_25:
[----:B------:R-:W-:Y:S05]  /*1ee0*/  BSYNC.RECONVERGENT B2 ;  /* 0x0000000000027941 */ /* 0x000fea0003800200 */
.L_x_24:
[----:B------:R-:W-:Y:S01]  /*1ef0*/  IMAD.IADD R4, R0, 0x1, -R45 ;  /* 0x0000000100047824 */ /* 0x000fe200078e0a2d */
[----:B------:R-:W-:Y:S04]  /*1f00*/  BSSY.RECONVERGENT B2, `(.L_x_27) ;  /* 0x000001d000027945 */ /* 0x000fe80003800200 */
[----:B------:R-:W-:-:S13]  /*1f10*/  ISETP.GT.AND P1, PT, R4, 0x800, PT ;  /* 0x000008000400780c */ /* 0x000fda0003f24270 */
[----:B------:R-:W-:Y:S05]  /*1f20*/  @!P1 BRA `(.L_x_28) ;  /* 0x0000000000689947 */ /* 0x000fea0003800000 */
[C-C-:B------:R-:W-:Y:S01]  /*1f30*/  IMAD.WIDE.U32 R10, R38.reuse, 0x8, R2.reuse ;  /* 0x00000008260a7825 */ /* 0x140fe200078e0002 */
[----:B------:R-:W2:Y:S03]  /*1f40*/  LDG.E.64.CONSTANT R12, desc[UR6][R6.64+-0x1000] ;  /* 0xfff00006060c7981 */ /* 0x000ea6000c1e9b00 */
[----:B------:R-:W-:Y:S01]  /*1f50*/  VIADD R19, R38, 0x800 ;  /* 0x0000080026137836 */ /* 0x000fe20000000000 */
[----:B------:R-:W3:Y:S04]  /*1f60*/  LDG.E.64.CONSTANT R14, desc[UR6][R6.64] ;  /* 0x00000006060e7981 */ /* 0x000ee8000c1e9b00 */
[----:B------:R-:W2:Y:S01]  /*1f70*/  LDG.E.64.CONSTANT R10, desc[UR6][R10.64] ;  /* 0x000000060a0a7981 */ /* 0x000ea2000c1e9b00 */
[----:B------:R-:W-:-:S03]  /*1f80*/  IMAD.WIDE.U32 R18, R19, 0x8, R2 ;  /* 0x0000000813127825 */ /* 0x000fc600078e0002 */
[----:B------:R-:W3:Y:S04]  /*1f90*/  LDG.E.64.CONSTANT R16, desc[UR6][R6.64+0x1000] ;  /* 0x0010000606107981 */ /* 0x000ee8000c1e9b00 */
[----:B------:R-:W4:Y:S04]  /*1fa0*/  LDG.E.64.CONSTANT R20, desc[UR6][R6.64+0x3000] ;  /* 0x0030000606147981 */ /* 0x000f28000c1e9b00 */
[----:B------:R-:W4:Y:S04]  /*1fb0*/  LDG.E.64.CONSTANT R18, desc[UR6][R18.64] ;  /* 0x0000000612127981 */ /* 0x000f28000c1e9b00 */
[----:B------:R-:W5:Y:S04]  /*1fc0*/  LDG.E.64.CONSTANT R4, desc[UR6][R6.64+0x4000] ;  /* 0x0040000606047981 */ /* 0x000f68000c1e9b00 */
[----:B------:R-:W5:Y:S01]  /*1fd0*/  LDG.E.64.CONSTANT R8, desc[UR6][R6.64+0x5000] ;  /* 0x0050000606087981 */ /* 0x000f62000c1e9b00 */
[----:B------:R-:W-:-:S02]  /*1fe0*/  VIADD R45, R45, 0x1000 ;  /* 0x000010002d2d7836 */ /* 0x000fc40000000000 */
[----:B------:R-:W-:Y:S01]  /*1ff0*/  VIADD R38, R38, 0x1000 ;  /* 0x0000100026267836 */ /* 0x000fe20000000000 */
[----:B--2---:R-:W-:-:S04]  /*2000*/  IADD3 R43, P0, P1, R12, R10, R43 ;  /* 0x0000000a0c2b7210 */ /* 0x004fc8000791e02b */
[----:B------:R-:W-:Y:S02]  /*2010*/  IADD3.X R13, PT, PT, R13, R11, R41, P0, P1 ;  /* 0x0000000b0d0d7210 */ /* 0x000fe400007e2429 */
[----:B---3--:R-:W-:Y:S02]  /*2020*/  IADD3 R43, P0, P1, R16, R14, R43 ;  /* 0x0000000e102b7210 */ /* 0x008fe4000791e02b */
[----:B------:R-:W-:Y:S02]  /*2030*/  IADD3 R10, P3, PT, R6, 0x8000, RZ ;  /* 0x00008000060a7810 */ /* 0x000fe40007f7e0ff */
[----:B------:R-:W-:Y:S02]  /*2040*/  IADD3.X R15, PT, PT, R17, R15, R13, P0, P1 ;  /* 0x0000000f110f7210 */ /* 0x000fe400007e240d */
[----:B----4-:R-:W-:Y:S01]  /*2050*/  IADD3 R43, P0, P1, R20, R18, R43 ;  /* 0x00000012142b7210 */ /* 0x010fe2000791e02b */
[----:B------:R-:W-:-:S03]  /*2060*/  IMAD.X R11, RZ, RZ, R7, P3 ;  /* 0x000000ffff0b7224 */ /* 0x000fc600018e0607 */
[----:B------:R-:W-:Y:S02]  /*2070*/  IADD3.X R21, PT, PT, R21, R19, R15, P0, P1 ;  /* 0x0000001315157210 */ /* 0x000fe400007e240f */
[----:B-----5:R-:W-:Y:S01]  /*2080*/  IADD3 R43, P1, P2, R8, R4, R43 ;  /* 0x00000004082b7210 */ /* 0x020fe20007a3e02b */
[----:B------:R-:W-:Y:S01]  /*2090*/  IMAD.MOV.U32 R6, RZ, RZ, R10 ;  /* 0x000000ffff067224 */ /* 0x000fe200078e000a */
[----:B------:R-:W-:Y:S01]  /*20a0*/  PLOP3.LUT P0, PT, PT, PT, PT, 0x8, 0x80 ;  /* 0x000000000080781c */ /* 0x000fe20003f0e170 */
[----:B------:R-:W-:Y:S01]  /*20b0*/  IMAD.MOV.U32 R7, RZ, RZ, R11 ;  /* 0x000000ffff077224 */ /* 0x000fe200078e000b */
[----:B------:R-:W-:-:S11]  /*20c0*/  IADD3.X R41, PT, PT, R9, R5, R21, P1, P2 ;  /* 0x0000000509297210 */ /* 0x000fd60000fe4415 */
.L_x_28:
[----:B------:R-:W-:Y:S05]  /*20d0*/  BSYNC.RECONVERGENT B2 ;  /* 0x0000000000027941 */ /* 0x000fea0003800200 */
.L_x_27:
[----:B------:R-:W-:-:S13]  /*20e0*/  ISETP.LT.OR P0, PT, R45, R0, P0 ;  /* 0x000000002d00720c */ /* 0x000fda0000701670 */
[----:B------:R-:W-:Y:S05]  /*20f0*/  @!P0 BRA `(.L_x_20) ;  /* 0x0000000000248947 */ /* 0x000fea0003800000 */
[----:B------:R-:W-:Y:S01]  /*2100*/  IMAD.WIDE.U32 R2, R38, 0x8, R2 ;  /* 0x0000000826027825 */ /* 0x000fe200078e0002 */
[----:B------:R-:W2:Y:S04]  /*2110*/  LDG.E.64.CONSTANT R4, desc[UR6][R6.64+-0x1000] ;  /* 0xfff0000606047981 */ /* 0x000ea8000c1e9b00 */
[----:B------:R-:W3:Y:S04]  /*2120*/  LDG.E.64.CONSTANT R8, desc[UR6][R6.64] ;  /* 0x0000000606087981 */ /* 0x000ee8000c1e9b00 */
[----:B------:R-:W2:Y:S04]  /*2130*/  LDG.E.64.CONSTANT R2, desc[UR6][R2.64] ;  /* 0x0000000602027981 */ /* 0x000ea8000c1e9b00 */
[----:B------:R-:W3:Y:S01]  /*2140*/  LDG.E.64.CONSTANT R10, desc[UR6][R6.64+0x1000] ;  /* 0x00100006060a7981 */ /* 0x000ee2000c1e9b00 */
[----:B--2---:R-:W-:-:S04]  /*2150*/  IADD3 R43, P0, P1, R4, R2, R43 ;  /* 0x00000002042b7210 */ /* 0x004fc8000791e02b */
[----:B---3--:R-:W-:Y:S02]  /*2160*/  IADD3 R43, P2, P3, R10, R8, R43 ;  /* 0x000000080a2b7210 */ /* 0x008fe40007b5e02b */
[----:B------:R-:W-:-:S04]  /*2170*/  IADD3.X R41, PT, PT, R5, R3, R41, P0, P1 ;  /* 0x0000000305297210 */ /* 0x000fc800007e2429 */
[----:B------:R-:W-:-:S07]  /*2180*/  IADD3.X R41, PT, PT, R11, R9, R41, P2, P3 ;  /* 0x000000090b297210 */ /* 0x000fce00017e6429 */
.L_x_20:
[----:B------:R-:W-:Y:S05]  /*2190*/  BSYNC.RECONVERGENT B1 ;  /* 0x0000000000017941 */ /* 0x000fea0003800200 */
.L_x_18:
[----:B------:R-:W0:Y:S01]  /*21a0*/  S2R R6, SR_LANEID ;  /* 0x0000000000067919 */ /* 0x000e220000000000 */
[----:B------:R-:W1:Y:S04]  /*21b0*/  SHFL.DOWN PT, R0, R43, 0x1, 0x1f ;  /* 0x08201f002b007f89 */ /* 0x000e6800000e0000 */
[----:B------:R-:W2:Y:S01]  /*21c0*/  SHFL.DOWN PT, R2, R41, 0x1, 0x1f ;  /* 0x08201f0029027f89 */ /* 0x000ea200000e0000 */
[C---:B0-----:R-:W-:Y:S02]  /*21d0*/  ISETP.GT.AND P0, PT, R6.reuse, 0x1e, PT ;  /* 0x0000001e0600780c */ /* 0x041fe40003f04270 */
[----:B------:R-:W-:Y:S02]  /*21e0*/  ISETP.GT.AND P1, PT, R6, 0x1d, PT ;  /* 0x0000001d0600780c */ /* 0x000fe40003f24270 */
[----:B-1----:R-:W-:-:S02]  /*21f0*/  SEL R0, R0, RZ, !P0 ;  /* 0x000000ff00007207 */ /* 0x002fc40004000000 */
[----:B--2---:R-:W-:Y:S02]  /*2200*/  SEL R2, R2, RZ, !P0 ;  /* 0x000000ff02027207 */ /* 0x004fe40004000000 */
[----:B------:R-:W-:Y:S02]  /*2210*/  IADD3 R7, P0, PT, R43, R0, RZ ;  /* 0x000000002b077210 */ /* 0x000fe40007f1e0ff */
[----:B------:R-:W-:-:S03]  /*2220*/  ISETP.NE.AND P2, PT, R6, RZ, PT ;  /* 0x000000ff0600720c */ /* 0x000fc60003f45270 */
[----:B------:R-:W-:Y:S01]  /*2230*/  IMAD.X R9, R41, 0x1, R2, P0 ;  /* 0x0000000129097824 */ /* 0x000fe200000e0602 */
[----:B------:R-:W0:Y:S04]  /*2240*/  SHFL.DOWN PT, R0, R7, 0x2, 0x1f ;  /* 0x08401f0007007f89 */ /* 0x000e2800000e0000 */
[----:B------:R-:W1:Y:S05]  /*2250*/  SHFL.DOWN PT, R2, R9, 0x2, 0x1f ;  /* 0x08401f0009027f89 */ /* 0x000e6a00000e0000 */
[----:B------:R-:W2:Y:S01]  /*2260*/  @!P2 S2R R11, SR_CgaCtaId ;  /* 0x00000000000ba919 */ /* 0x000ea20000008800 */
        /* <DEDUP_REMOVED lines=12> */
[----:B------:R-:W-:-:S05]  /*2330*/  IMAD.X R9, R2, 0x1, R5, P0 ;  /* 0x0000000102097824 */ /* 0x000fca00000e0605 */
[----:B------:R-:W1:Y:S01]  /*2340*/  SHFL.DOWN PT, R2, R9, 0x8, 0x1f ;  /* 0x09001f0009027f89 */ /* 0x000e6200000e0000 */
[----:B0-----:R-:W-:-:S04]  /*2350*/  SEL R0, R0, RZ, !P1 ;  /* 0x000000ff00007207 */ /* 0x001fc80004800000 */
[----:B------:R-:W-:Y:S02]  /*2360*/  IADD3 R5, P0, PT, R0, R7, RZ ;  /* 0x0000000700057210 */ /* 0x000fe40007f1e0ff */
[----:B-1----:R-:W-:-:S03]  /*2370*/  SEL R2, R2, RZ, !P1 ;  /* 0x000000ff02027207 */ /* 0x002fc60004800000 */
[----:B------:R-:W0:Y:S01]  /*2380*/  SHFL.DOWN PT, R0, R5, 0x10, 0x1f ;  /* 0x0a001f0005007f89 */ /* 0x000e2200000e0000 */
[----:B------:R-:W-:Y:S02]  /*2390*/  ISETP.GT.AND P1, PT, R6, 0xf, PT ;  /* 0x0000000f0600780c */ /* 0x000fe40003f24270 */
[----:B------:R-:W-:Y:S01]  /*23a0*/  @!P2 SHF.R.U32.HI R6, RZ, 0x2, R39 ;  /* 0x00000002ff06a819 */ /* 0x000fe20000011627 */
[----:B------:R-:W-:Y:S01]  /*23b0*/  IMAD.X R4, R2, 0x1, R9, P0 ;  /* 0x0000000102047824 */ /* 0x000fe200000e0609 */
[----:B------:R-:W-:Y:S02]  /*23c0*/  @!P2 MOV R2, 0x400 ;  /* 0x000004000002a802 */ /* 0x000fe40000000f00 */
[----:B------:R-:W-:Y:S02]  /*23d0*/  @!P2 LOP3.LUT R6, R6, 0xf8, RZ, 0xc0, !PT ;  /* 0x000000f80606a812 */ /* 0x000fe400078ec0ff */
[----:B------:R-:W1:Y:S01]  /*23e0*/  SHFL.DOWN PT, R3, R4, 0x10, 0x1f ;  /* 0x0a001f0004037f89 */ /* 0x000e6200000e0000 */
[----:B--2---:R-:W-:-:S05]  /*23f0*/  @!P2 LEA R11, R11, R2, 0x18 ;  /* 0x000000020b0ba211 */ /* 0x004fca00078ec0ff */
[----:B------:R-:W-:Y:S01]  /*2400*/  @!P2 IMAD.IADD R11, R6, 0x1, R11 ;  /* 0x00000001060ba824 */ /* 0x000fe200078e020b */
[----:B0-----:R-:W-:-:S04]  /*2410*/  SEL R0, R0, RZ, !P1 ;  /* 0x000000ff00007207 */ /* 0x001fc80004800000 */
[----:B------:R-:W-:Y:S02]  /*2420*/  IADD3 R2, P0, PT, R0, R5, RZ ;  /* 0x0000000500027210 */ /* 0x000fe40007f1e0ff */
[----:B-1----:R-:W-:-:S05]  /*2430*/  SEL R3, R3, RZ, !P1 ;  /* 0x000000ff03037207 */ /* 0x002fca0004800000 */
[----:B------:R-:W-:Y:S01]  /*2440*/  IMAD.X R3, R3, 0x1, R4, P0 ;  /* 0x0000000103037824 */ /* 0x000fe200000e0604 */
[----:B------:R-:W-:-:S04]  /*2450*/  ISETP.NE.AND P0, PT, R39, RZ, PT ;  /* 0x000000ff2700720c */ /* 0x000fc80003f05270 */
[----:B------:R0:W-:Y:S01]  /*2460*/  @!P2 STS.64 [R11+0x10], R2 ;  /* 0x000010020b00a388 */ /* 0x0001e20000000a00 */
[----:B------:R-:W-:Y:S08]  /*2470*/  BAR.SYNC.DEFER_BLOCKING 0x0 ;  /* 0x0000000000007b1d */ /* 0x000ff00000010000 */
[----:B------:R-:W-:Y:S05]  /*2480*/  @P0 BRA `(.L_x_16) ;  /* 0x00000000006c0947 */ /* 0x000fea0003800000 */
[----:B------:R-:W1:Y:S01]  /*2490*/  S2UR UR5, SR_CgaCtaId ;  /* 0x00000000000579c3 */ /* 0x000e620000008800 */
[----:B------:R-:W-:Y:S02]  /*24a0*/  UMOV UR4, 0x400 ;  /* 0x0000040000047882 */ /* 0x000fe40000000000 */
[----:B-1----:R-:W-:-:S09]  /*24b0*/  ULEA UR4, UR5, UR4, 0x18 ;  /* 0x0000000405047291 */ /* 0x002fd2000f8ec0ff */
[----:B------:R-:W-:Y:S04]  /*24c0*/  LDS.64 R32, [UR4+0x18] ;  /* 0x00001804ff207984 */ /* 0x000fe80008000a00 */
[----:B------:R-:W1:Y:S04]  /*24d0*/  LDS.128 R28, [UR4+0x20] ;  /* 0x00002004ff1c7984 */ /* 0x000e680008000c00 */
[----:B------:R-:W2:Y:S04]  /*24e0*/  LDS.128 R24, [UR4+0x30] ;  /* 0x00003004ff187984 */ /* 0x000ea80008000c00 */
[----:B------:R-:W3:Y:S04]  /*24f0*/  LDS.128 R20, [UR4+0x40] ;  /* 0x00004004ff147984 */ /* 0x000ee80008000c00 */
[----:B------:R-:W4:Y:S04]  /*2500*/  LDS.128 R16, [UR4+0x50] ;  /* 0x00005004ff107984 */ /* 0x000f280008000c00 */
[----:B------:R-:W5:Y:S04]  /*2510*/  LDS.128 R12, [UR4+0x60] ;  /* 0x00006004ff0c7984 */ /* 0x000f680008000c00 */
[----:B0-----:R-:W0:Y:S04]  /*2520*/  LDS.128 R8, [UR4+0x70] ;  /* 0x00007004ff087984 */ /* 0x001e280008000c00 */
[----:B------:R-:W0:Y:S01]  /*2530*/  LDS.128 R4, [UR4+0x80] ;  /* 0x00008004ff047984 */ /* 0x000e220008000c00 */
[----:B-1----:R-:W-:-:S04]  /*2540*/  IADD3 R35, P1, P2, R28, R32, R2 ;  /* 0x000000201c237210 */ /* 0x002fc80007a3e002 */
[----:B--2---:R-:W-:Y:S02]  /*2550*/  IADD3 R35, P3, P4, R24, R35, R30 ;  /* 0x0000002318237210 */ /* 0x004fe40007c7e01e */
[----:B------:R-:W-:Y:S02]  /*2560*/  IADD3.X R29, PT, PT, R29, R33, R3, P1, P2 ;  /* 0x000000211d1d7210 */ /* 0x000fe40000fe4403 */
[----:B---3--:R-:W-:Y:S02]  /*2570*/  IADD3 R3, P1, P2, R20, R35, R26 ;  /* 0x0000002314037210 */ /* 0x008fe40007a3e01a */
[----:B------:R-:W-:Y:S02]  /*2580*/  IADD3.X R25, PT, PT, R25, R29, R31, P3, P4 ;  /* 0x0000001d19197210 */ /* 0x000fe40001fe841f */
[----:B----4-:R-:W-:Y:S02]  /*2590*/  IADD3 R3, P3, P4, R16, R3, R22 ;  /* 0x0000000310037210 */ /* 0x010fe40007c7e016 */
[----:B------:R-:W-:-:S02]  /*25a0*/  IADD3.X R21, PT, PT, R21, R25, R27, P1, P2 ;  /* 0x0000001915157210 */ /* 0x000fc40000fe441b */
[----:B-----5:R-:W-:Y:S02]  /*25b0*/  IADD3 R3, P1, P2, R12, R3, R18 ;  /* 0x000000030c037210 */ /* 0x020fe40007a3e012 */
[----:B------:R-:W-:Y:S02]  /*25c0*/  IADD3.X R17, PT, PT, R17, R21, R23, P3, P4 ;  /* 0x0000001511117210 */ /* 0x000fe40001fe8417 */
[----:B0-----:R-:W-:Y:S02]  /*25d0*/  IADD3 R3, P3, P4, R8, R3, R14 ;  /* 0x0000000308037210 */ /* 0x001fe40007c7e00e */
[----:B------:R-:W-:Y:S02]  /*25e0*/  IADD3.X R13, PT, PT, R13, R17, R19, P1, P2 ;  /* 0x000000110d0d7210 */ /* 0x000fe40000fe4413 */
[----:B------:R-:W-:Y:S02]  /*25f0*/  IADD3 R3, P1, P2, R4, R3, R10 ;  /* 0x0000000304037210 */ /* 0x000fe40007a3e00a */
[----:B------:R-:W-:-:S02]  /*2600*/  IADD3.X R9, PT, PT, R9, R13, R15, P3, P4 ;  /* 0x0000000d09097210 */ /* 0x000fc40001fe840f */
[----:B------:R-:W-:Y:S02]  /*2610*/  IADD3 R2, P3, PT, R3, R6, RZ ;  /* 0x0000000603027210 */ /* 0x000fe40007f7e0ff */
[----:B------:R-:W-:-:S05]  /*2620*/  IADD3.X R3, PT, PT, R5, R9, R11, P1, P2 ;  /* 0x0000000905037210 */ /* 0x000fca0000fe440b */
[----:B------:R-:W-:-:S07]  /*2630*/  IMAD.X R3, R3, 0x1, R7, P3 ;  /* 0x0000000103037824 */ /* 0x000fce00018e0607 */
.L_x_16:
[----:B------:R-:W-:Y:S05]  /*2640*/  BSYNC.RECONVERGENT B0 ;  /* 0x0000000000007941 */ /* 0x000fea0003800200 */
.L_x_1:
[----:B------:R-:W-:Y:S05]  /*2650*/  @P0 EXIT ;  /* 0x000000000000094d */ /* 0x000fea0003800000 */
[----:B------:R-:W0:Y:S01]  /*2660*/  LDCU.64 UR4, c[0x0][0x398] ;  /* 0x00007300ff0477ac */ /* 0x000e220008000a00 */
[----:B------:R-:W3:Y:S01]  /*2670*/  LDC.64 R4, c[0x0][0x388] ;  /* 0x0000e200ff047b82 */ /* 0x000ee20000000a00 */
[----:B012---:R-:W-:-:S04]  /*2680*/  IADD3 R2, P0, PT, R2, UR4, RZ ;  /* 0x0000000402027c10 */ /* 0x007fc8000ff1e0ff */
[----:B------:R-:W-:-:S05]  /*2690*/  IADD3.X R3, PT, PT, R3, UR5, RZ, P0, !PT ;  /* 0x0000000503037c10 */ /* 0x000fca00087fe4ff */
[----:B---3--:R-:W-:Y:S01]  /*26a0*/  STG.E.64 desc[UR6][R4.64], R2 ;  /* 0x0000000204007986 */ /* 0x008fe2000c101b06 */
[----:B------:R-:W-:Y:S05]  /*26b0*/  EXIT ;  /* 0x000000000000794d */ /* 0x000fea0003800000 */
.L_x_29:
[----:B------:R-:W-:-:S00]  /*26c0*/  BRA `(.L_x_29) ;  /* 0xfffffffc00fc7947 */ /* 0x000fc0000383ffff */
[----:B------:R-:W-:-:S00]  /*26d0*/  NOP ;  /* 0x0000000000007918 */ /* 0x000fc00000000000 */
        /* <DEDUP_REMOVED lines=10> */
.L_x_1427:


//--------------------- .text._ZN3cub18CUB_300001_SM_10006detail6reduce18DeviceReduceKernelINS2_10policy_hubIlyN4cuda3std3__44plusIlEEE10Policy1000EN6thrust24THRUST_300001_SM_1000_NS18transform_iteratorINSD_6detail14equal_to_valueIiEEPillEEyS9_lNS7_10__identityEEEvT0_PT3_T1_NS0_13GridEvenShareISO_EET2_T4_ --------------------------
	.section	.text._ZN3cub18CUB_300001_SM_10006detail6reduce18DeviceReduceKernelINS2_10policy_hubIlyN4cuda3std3__44plusIlEEE10Policy1000EN6thrust24THRUST_300001_SM_1000_NS18transform_iteratorINSD_6detail14equal_to_valueIiEEPillEEyS9_lNS7_10__identityEEEvT0_PT3_T1_NS0_13GridEvenShareISO_EET2_T4_,"ax",@progbits
	.align	128
        .global         _ZN3cub18CUB_300001_SM_10006detail6reduce18DeviceReduceKernelINS2_10policy_hubIlyN4cuda3std3__44plusIlEEE10Policy1000EN6thrust24THRUST_300001_SM_1000_NS18transform_iteratorINSD_6detail14equal_to_valueIiEEPillEEyS9_lNS7_10__identityEEEvT0_PT3_T1_NS0_13GridEvenShareISO_EET2_T4_
        .type           _ZN3cub18CUB_300001_SM_10006detail6reduce18DeviceReduceKernelINS2_10policy_hubIlyN4cuda3std3__44plusIlEEE10Policy1000EN6thrust24THRUST_300001_SM_1000_NS18transform_iteratorINSD_6detail14equal_to_valueIiEEPillEEyS9_lNS7_10__identityEEEvT0_PT3_T1_NS0_13GridEvenShareISO_EET2_T4_,@function
        .size           _ZN3cub18CUB_300001_SM_10006detail6reduce18DeviceReduceKernelINS2_10policy_hubIlyN4cuda3std3__44plusIlEEE10Policy1000EN6thrust24THRUST_300001_SM_1000_NS18transform_iteratorINSD_6detail14equal_to_valueIiEEPillEEyS9_lNS7_10__identityEEEvT0_PT3_T1_NS0_13GridEvenShareISO_EET2_T4_,(.L_x_1428 - _ZN3cub18CUB_300001_SM_10006detail6reduce18DeviceReduceKernelINS2_10policy_hubIlyN4cuda3std3__44plusIlEEE10Policy1000EN6thrust24THRUST_300001_SM_1000_NS18transform_iteratorINSD_6detail14equal_to_valueIiEEPillEEyS9_lNS7_10__identityEEEvT0_PT3_T1_NS0_13GridEvenShareISO_EET2_T4_)
        .other          _ZN3cub18CUB_300001_SM_10006detail6reduce18DeviceReduceKernelINS2_10policy_hubIlyN4cuda3std3__44plusIlEEE10Policy1000EN6thrust24THRUST_300001_SM_1000_NS18transform_iteratorINSD_6detail14equal_to_valueIiEEPillEEyS9_lNS7_10__identityEEEvT0_PT3_T1_NS0_13GridEvenShareISO_EET2_T4_,@"STO_CUDA_ENTRY STV_DEFAULT"
_ZN3cub18CUB_300001_SM_10006detail6reduce18DeviceReduceKernelINS2_10policy_hubIlyN4cuda3std3__44plusIlEEE10Policy1000EN6thrust24THRUST_300001_SM_1000_NS18transform_iteratorINSD_6detail14equal_to_valueIiEEPillEEyS9_lNS7_10__identityEEEvT0_PT3_T1_NS0_13GridEvenShareISO_EET2_T4_:
.text._ZN3cub18CUB_300001_SM_10006detail6reduce18DeviceReduceKernelINS2_10policy_hubIlyN4cuda3std3__44plusIlEEE10Policy1000EN6thrust24THRUST_300001_SM_1000_NS18transform_iteratorINSD_6detail14equal_to_valueIiEEPillEEyS9_lNS7_10__identityEEEvT0_PT3_T1_NS0_13GridEvenShareISO_EET2_T4_:
[----:B------:R-:W-:Y:S08]  /*0000*/  LDC R1, c[0x0][0x37c] ;  /* 0x0000df00ff017b82 */ /* 0x000ff00000000800 */
[----:B------:R-:W0:Y:S01]  /*0010*/  S2UR UR17, SR_CTAID.X ;  /* 0x00000000001179c3 */ /* 0x000e220000002500 */
[----:B------:R-:W1:Y:S01]  /*0020*/  LDCU.64 UR4, c[0x0][0x3c0] ;  /* 0x00007800ff0477ac */ /* 0x000e620008000a00 */
[----:B------:R-:W-:Y:S01]  /*0030*/  BSSY.RECONVERGENT B0, `(.L_x_30) ;  /* 0x0000327000007945 */ /* 0x000fe20003800200 */
[----:B------:R-:W2:Y:S01]  /*0040*/  LDCU UR11, c[0x0][0x3c8] ;  /* 0x00007900ff0b77ac */ /* 0x000ea20008000800 */
[----:B------:R-:W3:Y:S01]  /*0050*/  LDCU.64 UR18, c[0x0][0x358] ;  /* 0x00006b00ff1277ac */ /* 0x000ee20008000a00 */
[----:B-1----:R-:W-:-:S02]  /*0060*/  IMAD.U32 R8, RZ, RZ, UR4 ;  /* 0x00000004ff087e24 */ /* 0x002fc4000f8e00ff */
[----:B------:R-:W-:Y:S01]  /*0070*/  IMAD.U32 R9, RZ, RZ, UR5 ;  /* 0x00000005ff097e24 */ /* 0x000fe2000f8e00ff */
[----:B--2---:R-:W-:Y:S02]  /*0080*/  UIMAD UR5, UR11, 0xe00, URZ ;  /* 0x00000e000b0578a4 */ /* 0x004fe4000f8e02ff */
[----:B0-----:R-:W-:Y:S02]  /*0090*/  UIMAD UR9, UR17, 0xe00, URZ ;  /* 0x00000e00110978a4 */ /* 0x001fe4000f8e02ff */
[----:B------:R-:W-:-:S04]  /*00a0*/  USHF.R.S32.HI UR4, URZ, 0x1f, UR5 ;  /* 0x0000001fff047899 */ /* 0x000fc80008011405 */
[----:B------:R-:W-:-:S04]  /*00b0*/  IADD3 R13, P1, PT, R8, -UR9, RZ ;  /* 0x80000009080d7c10 */ /* 0x000fc8000ff3e0ff */
[----:B------:R-:W-:Y:S02]  /*00c0*/  ISETP.GT.U32.AND P0, PT, R13, 0xdff, PT ;  /* 0x00000dff0d00780c */ /* 0x000fe40003f04070 */
[----:B------:R-:W-:-:S04]  /*00d0*/  IADD3.X R14, PT, PT, R9, -0x1, RZ, P1, !PT ;  /* 0xffffffff090e7810 */ /* 0x000fc80000ffe4ff */
[----:B------:R-:W-:-:S13]  /*00e0*/  ISETP.GT.U32.AND.EX P0, PT, R14, RZ, PT, P0 ;  /* 0x000000ff0e00720c */ /* 0x000fda0003f04100 */
[----:B---3--:R-:W-:Y:S05]  /*00f0*/  @P0 BRA `(.L_x_31) ;  /* 0x0000001800740947 */ /* 0x008fea0003800000 */
[----:B------:R-:W0:Y:S01]  /*0100*/  S2R R7, SR_TID.X ;  /* 0x0000000000077919 */ /* 0x000e220000002100 */
[----:B------:R-:W-:Y:S01]  /*0110*/  VIADD R2, R8, -UR9 ;  /* 0x8000000908027c36 */ /* 0x000fe20008000000 */
[----:B------:R-:W1:Y:S01]  /*0120*/  LDCU UR6, c[0x0][0x388] ;  /* 0x00007100ff0677ac */ /* 0x000e620008000800 */
[----:B------:R-:W-:Y:S01]  /*0130*/  BSSY.RECONVERGENT B1, `(.L_x_32) ;  /* 0x000000f000017945 */ /* 0x000fe20003800200 */
[----:B------:R-:W-:Y:S02]  /*0140*/  IMAD.MOV.U32 R0, RZ, RZ, RZ ;  /* 0x000000ffff007224 */ /* 0x000fe400078e00ff */
[----:B------:R-:W-:Y:S01]  /*0150*/  IMAD.MOV.U32 R3, RZ, RZ, RZ ;  /* 0x000000ffff037224 */ /* 0x000fe200078e00ff */
[----:B0-----:R-:W-:Y:S01]  /*0160*/  ISETP.GE.AND P0, PT, R7, R2, PT ;  /* 0x000000020700720c */ /* 0x001fe20003f06270 */
[----:B------:R-:W-:-:S12]  /*0170*/  IMAD.MOV.U32 R9, RZ, RZ, R7 ;  /* 0x000000ffff097224 */ /* 0x000fd800078e0007 */
[----:B-1----:R-:W-:Y:S05]  /*0180*/  @P0 BRA `(.L_x_33) ;  /* 0x0000000000240947 */ /* 0x002fea0003800000 */
[----:B------:R-:W0:Y:S01]  /*0190*/  LDC.64 R4, c[0x0][0x380] ;  /* 0x0000e000ff047b82 */ /* 0x000e220000000a00 */
[----:B------:R-:W-:Y:S01]  /*01a0*/  VIADD R3, R7, UR9 ;  /* 0x0000000907037c36 */ /* 0x000fe20008000000 */
[----:B------:R-:W1:Y:S03]  /*01b0*/  LDCU UR4, c[0x0][0x388] ;  /* 0x00007100ff0477ac */ /* 0x000e660008000800 */
[----:B0-----:R-:W-:-:S06]  /*01c0*/  IMAD.WIDE.U32 R4, R3, 0x4, R4 ;  /* 0x0000000403047825 */ /* 0x001fcc00078e0004 */
[----:B------:R-:W1:Y:S01]  /*01d0*/  LDG.E R4, desc[UR18][R4.64] ;  /* 0x0000001204047981 */ /* 0x000e62000c1e1900 */
[----:B------:R-:W-:Y:S02]  /*01e0*/  VIADD R9, R7, 0x200 ;  /* 0x0000020007097836 */ /* 0x000fe40000000000 */
[----:B------:R-:W-:Y:S01]  /*01f0*/  IMAD.MOV.U32 R3, RZ, RZ, RZ ;  /* 0x000000ffff037224 */ /* 0x000fe200078e00ff */
[----:B-1----:R-:W-:-:S04]  /*0200*/  ISETP.NE.AND P0, PT, R4, UR4, PT ;  /* 0x0000000404007c0c */ /* 0x002fc8000bf05270 */
[----:B------:R-:W-:-:S09]  /*0210*/  SEL R0, RZ, 0x1, P0 ;  /* 0x00000001ff007807 */ /* 0x000fd20000000000 */
.L_x_33:
[----:B------:R-:W-:Y:S05]  /*0220*/  BSYNC.RECONVERGENT B1 ;  /* 0x0000000000017941 */ /* 0x000fea0003800200 */
.L_x_32:
[----:B------:R-:W-:Y:S01]  /*0230*/  ISETP.GE.AND P0, PT, R9, R2, PT ;  /* 0x000000020900720c */ /* 0x000fe20003f06270 */
[----:B------:R-:W-:-:S12]  /*0240*/  BSSY.RECONVERGENT B1, `(.L_x_34) ;  /* 0x00000b6000017945 */ /* 0x000fd80003800200 */
[----:B------:R-:W-:Y:S05]  /*0250*/  @P0 BRA `(.L_x_35) ;  /* 0x0000000800d00947 */ /* 0x000fea0003800000 */
[----:B------:R-:W-:Y:S01]  /*0260*/  LOP3.LUT R5, RZ, R9, RZ, 0x33, !PT ;  /* 0x00000009ff057212 */ /* 0x000fe200078e33ff */
[----:B------:R-:W-:Y:S03]  /*0270*/  BSSY.RECONVERGENT B2, `(.L_x_36) ;  /* 0x0000056000027945 */ /* 0x000fe60003800200 */
[----:B------:R-:W-:-:S04]  /*0280*/  IADD3 R5, PT, PT, R8, -UR9, R5 ;  /* 0x8000000908057c10 */ /* 0x000fc8000fffe005 */
[C---:B------:R-:W-:Y:S02]  /*0290*/  ISETP.GE.U32.AND P1, PT, R5.reuse, 0x1e00, PT ;  /* 0x00001e000500780c */ /* 0x040fe40003f26070 */
[----:B------:R-:W-:-:S04]  /*02a0*/  LEA.HI R6, R5, 0x1, RZ, 0x17 ;  /* 0x0000000105067811 */ /* 0x000fc800078fb8ff */
[----:B------:R-:W-:-:S04]  /*02b0*/  LOP3.LUT R23, R6, 0xf, RZ, 0xc0, !PT ;  /* 0x0000000f06177812 */ /* 0x000fc800078ec0ff */
[----:B------:R-:W-:-:S03]  /*02c0*/  ISETP.NE.AND P0, PT, R23, RZ, PT ;  /* 0x000000ff1700720c */ /* 0x000fc60003f05270 */
[----:B------:R-:W-:Y:S10]  /*02d0*/  @!P1 BRA `(.L_x_37) ;  /* 0x00000004003c9947 */ /* 0x000ff40003800000 */
[----:B------:R-:W0:Y:S01]  /*02e0*/  LDCU.64 UR4, c[0x0][0x380] ;  /* 0x00007000ff0477ac */ /* 0x000e220008000a00 */
[----:B------:R-:W-:Y:S01]  /*02f0*/  IMAD.WIDE.U32 R4, R9, 0x4, RZ ;  /* 0x0000000409047825 */ /* 0x000fe200078e00ff */
[----:B------:R-:W-:-:S03]  /*0300*/  LOP3.LUT R8, R6, 0xfffff0, RZ, 0xc0, !PT ;  /* 0x00fffff006087812 */ /* 0x000fc600078ec0ff */
[----:B------:R-:W-:Y:S02]  /*0310*/  IMAD.U32 R11, RZ, RZ, UR17 ;  /* 0x00000011ff0b7e24 */ /* 0x000fe4000f8e00ff */
[----:B------:R-:W-:Y:S02]  /*0320*/  IMAD.MOV R8, RZ, RZ, -R8 ;  /* 0x000000ffff087224 */ /* 0x000fe400078e0a08 */
[----:B------:R-:W-:-:S03]  /*0330*/  IMAD.WIDE.U32 R4, R11, 0x3800, R4 ;  /* 0x000038000b047825 */ /* 0x000fc600078e0004 */
[----:B0-----:R-:W-:-:S04]  /*0340*/  IADD3 R4, P1, PT, R4, UR4, RZ ;  /* 0x0000000404047c10 */ /* 0x001fc8000ff3e0ff */
[----:B------:R-:W-:-:S04]  /*0350*/  IADD3 R4, P2, PT, R4, 0x4000, RZ ;  /* 0x0000400004047810 */ /* 0x000fc80007f5e0ff */
[----:B------:R-:W-:-:S09]  /*0360*/  IADD3.X R5, PT, PT, RZ, UR5, R5, P2, P1 ;  /* 0x00000005ff057c10 */ /* 0x000fd200097e2405 */
.L_x_38:
[----:B------:R-:W2:Y:S04]  /*0370*/  LDG.E R26, desc[UR18][R4.64+-0x4000] ;  /* 0xffc00012041a7981 */ /* 0x000ea8000c1e1900 */
[----:B------:R-:W3:Y:S04]  /*0380*/  LDG.E R22, desc[UR18][R4.64+-0x3800] ;  /* 0xffc8001204167981 */ /* 0x000ee8000c1e1900 */
[----:B------:R-:W4:Y:S04]  /*0390*/  LDG.E R24, desc[UR18][R4.64+-0x3000] ;  /* 0xffd0001204187981 */ /* 0x000f28000c1e1900 */
[----:B------:R-:W5:Y:S04]  /*03a0*/  LDG.E R25, desc[UR18][R4.64+-0x2800] ;  /* 0xffd8001204197981 */ /* 0x000f68000c1e1900 */
        /* <DEDUP_REMOVED lines=11> */
[----:B------:R-:W5:Y:S01]  /*0460*/  LDG.E R11, desc[UR18][R4.64+0x3000] ;  /* 0x00300012040b7981 */ /* 0x000f62000c1e1900 */
[----:B------:R-:W-:-:S02]  /*0470*/  VIADD R8, R8, 0x10 ;  /* 0x0000001008087836 */ /* 0x000fc40000000000 */
[----:B------:R-:W-:Y:S01]  /*0480*/  VIADD R9, R9, 0x2000 ;  /* 0x0000200009097836 */ /* 0x000fe20000000000 */
[----:B--2---:R-:W-:Y:S02]  /*0490*/  ISETP.NE.AND P1, PT, R26, UR6, PT ;  /* 0x000000061a007c0c */ /* 0x004fe4000bf25270 */
[----:B---3--:R-:W-:Y:S02]  /*04a0*/  ISETP.NE.AND P2, PT, R22, UR6, PT ;  /* 0x0000000616007c0c */ /* 0x008fe4000bf45270 */
[----:B------:R-:W-:Y:S02]  /*04b0*/  SEL R22, RZ, 0x1, P1 ;  /* 0x00000001ff167807 */ /* 0x000fe40000800000 */
[----:B------:R-:W-:Y:S02]  /*04c0*/  SEL R27, RZ, 0x1, P2 ;  /* 0x00000001ff1b7807 */ /* 0x000fe40001000000 */
[----:B----4-:R-:W-:Y:S02]  /*04d0*/  ISETP.NE.AND P3, PT, R24, UR6, PT ;  /* 0x0000000618007c0c */ /* 0x010fe4000bf65270 */
[----:B-----5:R-:W-:-:S02]  /*04e0*/  ISETP.NE.AND P1, PT, R25, UR6, PT ;  /* 0x0000000619007c0c */ /* 0x020fc4000bf25270 */
[----:B------:R-:W-:Y:S02]  /*04f0*/  IADD3 R22, P5, P6, R27, R0, R22 ;  /* 0x000000001b167210 */ /* 0x000fe40007ebe016 */
[----:B------:R-:W-:Y:S02]  /*0500*/  SEL R25, RZ, 0x1, P3 ;  /* 0x00000001ff197807 */ /* 0x000fe40001800000 */
[----:B------:R-:W-:Y:S02]  /*0510*/  SEL R0, RZ, 0x1, P1 ;  /* 0x00000001ff007807 */ /* 0x000fe40000800000 */
[----:B------:R-:W-:Y:S02]  /*0520*/  ISETP.NE.AND P3, PT, R20, UR6, PT ;  /* 0x0000000614007c0c */ /* 0x000fe4000bf65270 */
[----:B------:R-:W-:Y:S02]  /*0530*/  ISETP.NE.AND P4, PT, R21, UR6, PT ;  /* 0x0000000615007c0c */ /* 0x000fe4000bf85270 */
[----:B------:R-:W-:-:S02]  /*0540*/  IADD3 R20, P2, P1, R0, R22, R25 ;  /* 0x0000001600147210 */ /* 0x000fc4000795e019 */
[----:B------:R-:W-:Y:S02]  /*0550*/  SEL R21, RZ, 0x1, P3 ;  /* 0x00000001ff157807 */ /* 0x000fe40001800000 */
[----:B------:R-:W-:Y:S02]  /*0560*/  SEL R0, RZ, 0x1, P4 ;  /* 0x00000001ff007807 */ /* 0x000fe40002000000 */
[----:B------:R-:W-:Y:S02]  /*0570*/  ISETP.NE.AND P3, PT, R19, UR6, PT ;  /* 0x0000000613007c0c */ /* 0x000fe4000bf65270 */
[----:B------:R-:W-:Y:S02]  /*0580*/  ISETP.NE.AND P4, PT, R18, UR6, PT ;  /* 0x0000000612007c0c */ /* 0x000fe4000bf85270 */
[----:B------:R-:W-:Y:S02]  /*0590*/  IADD3.X R19, PT, PT, RZ, R3, RZ, P5, P6 ;  /* 0x00000003ff137210 */ /* 0x000fe40002fec4ff */
        /* <DEDUP_REMOVED lines=26> */
[----:B------:R-:W-:Y:S02]  /*0740*/  ISETP.NE.AND P3, PT, R8, RZ, PT ;  /* 0x000000ff0800720c */ /* 0x000fe40003f65270 */
[----:B------:R-:W-:Y:S02]  /*0750*/  SEL R3, RZ, 0x1, P4 ;  /* 0x00000001ff037807 */ /* 0x000fe40002000000 */
[----:B------:R-:W-:Y:S02]  /*0760*/  IADD3.X R11, PT, PT, RZ, R11, RZ, P2, P1 ;  /* 0x0000000bff0b7210 */ /* 0x000fe400017e24ff */
[----:B------:R-:W-:Y:S02]  /*0770*/  IADD3 R0, P1, P2, R0, R10, R3 ;  /* 0x0000000a00007210 */ /* 0x000fe40007a3e003 */
[----:B------:R-:W-:-:S02]  /*0780*/  IADD3 R4, P4, PT, R4, 0x8000, RZ ;  /* 0x0000800004047810 */ /* 0x000fc40007f9e0ff */
[----:B------:R-:W-:-:S03]  /*0790*/  IADD3.X R3, PT, PT, RZ, R11, RZ, P5, P6 ;  /* 0x0000000bff037210 */ /* 0x000fc60002fec4ff */
[----:B------:R-:W-:Y:S01]  /*07a0*/  IMAD.X R5, RZ, RZ, R5, P4 ;  /* 0x000000ffff057224 */ /* 0x000fe200020e0605 */
[----:B------:R-:W-:Y:S01]  /*07b0*/  IADD3.X R3, PT, PT, RZ, R3, RZ, P1, P2 ;  /* 0x00000003ff037210 */ /* 0x000fe20000fe44ff */
[----:B------:R-:W-:Y:S06]  /*07c0*/  @P3 BRA `(.L_x_38) ;  /* 0xfffffff800e83947 */ /* 0x000fec000383ffff */
.L_x_37:
[----:B------:R-:W-:Y:S05]  /*07d0*/  BSYNC.RECONVERGENT B2 ;  /* 0x0000000000027941 */ /* 0x000fea0003800200 */
.L_x_36:
[----:B------:R-:W-:Y:S05]  /*07e0*/  @!P0 BRA `(.L_x_35) ;  /* 0x00000004006c8947 */ /* 0x000fea0003800000 */
[----:B------:R-:W-:Y:S01]  /*07f0*/  ISETP.GE.U32.AND P1, PT, R23, 0x8, PT ;  /* 0x000000081700780c */ /* 0x000fe20003f26070 */
[----:B------:R-:W-:Y:S01]  /*0800*/  BSSY.RECONVERGENT B2, `(.L_x_39) ;  /* 0x000002b000027945 */ /* 0x000fe20003800200 */
[----:B------:R-:W-:-:S04]  /*0810*/  LOP3.LUT R16, R6, 0x7, RZ, 0xc0, !PT ;  /* 0x0000000706107812 */ /* 0x000fc800078ec0ff */
[----:B------:R-:W-:-:S07]  /*0820*/  ISETP.NE.AND P0, PT, R16, RZ, PT ;  /* 0x000000ff1000720c */ /* 0x000fce0003f05270 */
[----:B------:R-:W-:Y:S06]  /*0830*/  @!P1 BRA `(.L_x_40) ;  /* 0x00000000009c9947 */ /* 0x000fec0003800000 */
[----:B------:R-:W0:Y:S01]  /*0840*/  LDCU.64 UR4, c[0x0][0x380] ;  /* 0x00007000ff0477ac */ /* 0x000e220008000a00 */
[----:B------:R-:W-:-:S04]  /*0850*/  IADD3 R5, P1, PT, R9, UR9, RZ ;  /* 0x0000000909057c10 */ /* 0x000fc8000ff3e0ff */
[----:B------:R-:W-:Y:S02]  /*0860*/  LEA.HI.X.SX32 R8, R9, RZ, 0x1, P1 ;  /* 0x000000ff09087211 */ /* 0x000fe400008f0eff */
[C---:B0-----:R-:W-:Y:S01]  /*0870*/  LEA R4, P1, R5.reuse, UR4, 0x2 ;  /* 0x0000000405047c11 */ /* 0x041fe2000f8210ff */
[----:B------:R-:W0:Y:S03]  /*0880*/  LDCU UR4, c[0x0][0x388] ;  /* 0x00007100ff0477ac */ /* 0x000e260008000800 */
[----:B------:R-:W-:-:S05]  /*0890*/  LEA.HI.X R5, R5, UR5, R8, 0x2, P1 ;  /* 0x0000000505057c11 */ /* 0x000fca00088f1408 */
[----:B------:R-:W0:Y:S04]  /*08a0*/  LDG.E R17, desc[UR18][R4.64] ;  /* 0x0000001204117981 */ /* 0x000e28000c1e1900 */
[----:B------:R-:W2:Y:S04]  /*08b0*/  LDG.E R8, desc[UR18][R4.64+0x800] ;  /* 0x0008001204087981 */ /* 0x000ea8000c1e1900 */
[----:B------:R-:W3:Y:S04]  /*08c0*/  LDG.E R10, desc[UR18][R4.64+0x1000] ;  /* 0x00100012040a7981 */ /* 0x000ee8000c1e1900 */
[----:B------:R-:W4:Y:S04]  /*08d0*/  LDG.E R11, desc[UR18][R4.64+0x1800] ;  /* 0x00180012040b7981 */ /* 0x000f28000c1e1900 */
[----:B------:R-:W5:Y:S04]  /*08e0*/  LDG.E R12, desc[UR18][R4.64+0x2000] ;  /* 0x00200012040c7981 */ /* 0x000f68000c1e1900 */
[----:B------:R-:W5:Y:S04]  /*08f0*/  LDG.E R13, desc[UR18][R4.64+0x2800] ;  /* 0x00280012040d7981 */ /* 0x000f68000c1e1900 */
[----:B------:R-:W5:Y:S04]  /*0900*/  LDG.E R14, desc[UR18][R4.64+0x3000] ;  /* 0x00300012040e7981 */ /* 0x000f68000c1e1900 */
[----:B------:R1:W5:Y:S01]  /*0910*/  LDG.E R15, desc[UR18][R4.64+0x3800] ;  /* 0x00380012040f7981 */ /* 0x000362000c1e1900 */
[----:B------:R-:W-:Y:S01]  /*0920*/  VIADD R9, R9, 0x1000 ;  /* 0x0000100009097836 */ /* 0x000fe20000000000 */
[----:B0-----:R-:W-:-:S02]  /*0930*/  ISETP.NE.AND P1, PT, R17, UR4, PT ;  /* 0x0000000411007c0c */ /* 0x001fc4000bf25270 */
[----:B--2---:R-:W-:Y:S02]  /*0940*/  ISETP.NE.AND P2, PT, R8, UR4, PT ;  /* 0x0000000408007c0c */ /* 0x004fe4000bf45270 */
[----:B------:R-:W-:Y:S02]  /*0950*/  SEL R8, RZ, 0x1, P1 ;  /* 0x00000001ff087807 */ /* 0x000fe40000800000 */
[----:B------:R-:W-:Y:S02]  /*0960*/  SEL R17, RZ, 0x1, P2 ;  /* 0x00000001ff117807 */ /* 0x000fe40001000000 */
[----:B---3--:R-:W-:Y:S02]  /*0970*/  ISETP.NE.AND P1, PT, R10, UR4, PT ;  /* 0x000000040a007c0c */ /* 0x008fe4000bf25270 */
[----:B----4-:R-:W-:Y:S02]  /*0980*/  ISETP.NE.AND P2, PT, R11, UR4, PT ;  /* 0x000000040b007c0c */ /* 0x010fe4000bf45270 */
[----:B------:R-:W-:-:S02]  /*0990*/  IADD3 R8, P5, P6, R17, R0, R8 ;  /* 0x0000000011087210 */ /* 0x000fc40007ebe008 */
[----:B------:R-:W-:Y:S02]  /*09a0*/  SEL R11, RZ, 0x1, P1 ;  /* 0x00000001ff0b7807 */ /* 0x000fe40000800000 */
[----:B------:R-:W-:Y:S02]  /*09b0*/  SEL R0, RZ, 0x1, P2 ;  /* 0x00000001ff007807 */ /* 0x000fe40001000000 */
[----:B-----5:R-:W-:Y:S02]  /*09c0*/  ISETP.NE.AND P3, PT, R12, UR4, PT ;  /* 0x000000040c007c0c */ /* 0x020fe4000bf65270 */
[----:B------:R-:W-:Y:S02]  /*09d0*/  ISETP.NE.AND P4, PT, R13, UR4, PT ;  /* 0x000000040d007c0c */ /* 0x000fe4000bf85270 */
[----:B------:R-:W-:Y:S02]  /*09e0*/  IADD3 R0, P1, P2, R0, R8, R11 ;  /* 0x0000000800007210 */ /* 0x000fe40007a3e00b */
[----:B-1----:R-:W-:-:S02]  /*09f0*/  SEL R5, RZ, 0x1, P3 ;  /* 0x00000001ff057807 */ /* 0x002fc40001800000 */
[----:B------:R-:W-:Y:S02]  /*0a00*/  SEL R4, RZ, 0x1, P4 ;  /* 0x00000001ff047807 */ /* 0x000fe40002000000 */
[----:B------:R-:W-:Y:S02]  /*0a10*/  ISETP.NE.AND P4, PT, R14, UR4, PT ;  /* 0x000000040e007c0c */ /* 0x000fe4000bf85270 */
[----:B------:R-:W-:Y:S02]  /*0a20*/  ISETP.NE.AND P3, PT, R15, UR4, PT ;  /* 0x000000040f007c0c */ /* 0x000fe4000bf65270 */
[----:B------:R-:W-:Y:S02]  /*0a30*/  IADD3.X R8, PT, PT, RZ, R3, RZ, P5, P6 ;  /* 0x00000003ff087210 */ /* 0x000fe40002fec4ff */
[----:B------:R-:W-:Y:S02]  /*0a40*/  IADD3 R4, P5, P6, R4, R0, R5 ;  /* 0x0000000004047210 */ /* 0x000fe40007ebe005 */
[----:B------:R-:W-:-:S02]  /*0a50*/  SEL R3, RZ, 0x1, P4 ;  /* 0x00000001ff037807 */ /* 0x000fc40002000000 */
[----:B------:R-:W-:Y:S02]  /*0a60*/  SEL R0, RZ, 0x1, P3 ;  /* 0x00000001ff007807 */ /* 0x000fe40001800000 */
[----:B------:R-:W-:Y:S02]  /*0a70*/  IADD3.X R5, PT, PT, RZ, R8, RZ, P1, P2 ;  /* 0x00000008ff057210 */ /* 0x000fe40000fe44ff */
[----:B------:R-:W-:Y:S02]  /*0a80*/  IADD3 R0, P1, P2, R0, R4, R3 ;  /* 0x0000000400007210 */ /* 0x000fe40007a3e003 */
[----:B------:R-:W-:-:S04]  /*0a90*/  IADD3.X R3, PT, PT, RZ, R5, RZ, P5, P6 ;  /* 0x00000005ff037210 */ /* 0x000fc80002fec4ff */
[----:B------:R-:W-:-:S07]  /*0aa0*/  IADD3.X R3, PT, PT, RZ, R3, RZ, P1, P2 ;  /* 0x00000003ff037210 */ /* 0x000fce0000fe44ff */
.L_x_40:
[----:B------:R-:W-:Y:S05]  /*0ab0*/  BSYNC.RECONVERGENT B2 ;  /* 0x0000000000027941 */ /* 0x000fea0003800200 */
.L_x_39:
        /* <DEDUP_REMOVED lines=15> */
[----:B------:R-:W4:Y:S01]  /*0bb0*/  LDG.E R10, desc[UR18][R4.64+0x1000] ;  /* 0x00100012040a7981 */ /* 0x000f22000c1e1900 */
[----:B------:R-:W-:Y:S01]  /*0bc0*/  VIADD R9, R9, 0x800 ;  /* 0x0000080009097836 */ /* 0x000fe20000000000 */
[----:B0-----:R-:W-:-:S02]  /*0bd0*/  ISETP.NE.AND P1, PT, R12, UR4, PT ;  /* 0x000000040c007c0c */ /* 0x001fc4000bf25270 */
[----:B--2---:R-:W-:Y:S02]  /*0be0*/  ISETP.NE.AND P2, PT, R8, UR4, PT ;  /* 0x0000000408007c0c */ /* 0x004fe4000bf45270 */
[----:B---3--:R-:W-:Y:S02]  /*0bf0*/  ISETP.NE.AND P4, PT, R11, UR4, PT ;  /* 0x000000040b007c0c */ /* 0x008fe4000bf85270 */
[----:B------:R-:W-:Y:S02]  /*0c00*/  SEL R11, RZ, 0x1, P1 ;  /* 0x00000001ff0b7807 */ /* 0x000fe40000800000 */
[----:B----4-:R-:W-:Y:S02]  /*0c10*/  ISETP.NE.AND P3, PT, R10, UR4, PT ;  /* 0x000000040a007c0c */ /* 0x010fe4000bf65270 */
[----:B------:R-:W-:Y:S02]  /*0c20*/  SEL R8, RZ, 0x1, P2 ;  /* 0x00000001ff087807 */ /* 0x000fe40001000000 */
[----:B------:R-:W-:-:S02]  /*0c30*/  SEL R13, RZ, 0x1, P3 ;  /* 0x00000001ff0d7807 */ /* 0x000fc40001800000 */
[----:B------:R-:W-:Y:S02]  /*0c40*/  SEL R10, RZ, 0x1, P4 ;  /* 0x00000001ff0a7807 */ /* 0x000fe40002000000 */
[----:B------:R-:W-:-:S04]  /*0c50*/  IADD3 R0, P1, P2, R8, R0, R11 ;  /* 0x0000000008007210 */ /* 0x000fc80007a3e00b */
[----:B------:R-:W-:Y:S02]  /*0c60*/  IADD3 R0, P3, P4, R10, R0, R13 ;  /* 0x000000000a007210 */ /* 0x000fe40007c7e00d */
[----:B------:R-:W-:-:S04]  /*0c70*/  IADD3.X R3, PT, PT, RZ, R3, RZ, P1, P2 ;  /* 0x00000003ff037210 */ /* 0x000fc80000fe44ff */
[----:B------:R-:W-:-:S07]  /*0c80*/  IADD3.X R3, PT, PT, RZ, R3, RZ, P3, P4 ;  /* 0x00000003ff037210 */ /* 0x000fce0001fe84ff */
.L_x_42:
[----:B------:R-:W-:Y:S05]  /*0c90*/  BSYNC.RECONVERGENT B2 ;  /* 0x0000000000027941 */ /* 0x000fea0003800200 */
.L_x_41:
[----:B------:R-:W-:Y:S05]  /*0ca0*/  @!P0 BRA `(.L_x_35) ;  /* 0x00000000003c8947 */ /* 0x000fea0003800000 */
[----:B------:R-:W0:Y:S01]  /*0cb0*/  LDC.64 R4, c[0x0][0x380] ;  /* 0x0000e000ff047b82 */ /* 0x000e220000000a00 */
[----:B------:R-:W-:Y:S02]  /*0cc0*/  IMAD.U32 R11, RZ, RZ, UR17 ;  /* 0x00000011ff0b7e24 */ /* 0x000fe4000f8e00ff */
[----:B------:R-:W-:Y:S02]  /*0cd0*/  IMAD.MOV R6, RZ, RZ, -R6 ;  /* 0x000000ffff067224 */ /* 0x000fe400078e0a06 */
[----:B0-----:R-:W-:-:S07]  /*0ce0*/  IMAD.WIDE.U32 R4, R11, 0x3800, R4 ;  /* 0x000038000b047825 */ /* 0x001fce00078e0004 */
.L_x_43:
[C---:B------:R-:W-:Y:S01]  /*0cf0*/  IMAD.WIDE R10, R9.reuse, 0x4, R4 ;  /* 0x00000004090a7825 */ /* 0x040fe200078e0204 */
[----:B------:R-:W0:Y:S05]  /*0d00*/  LDCU UR4, c[0x0][0x388] ;  /* 0x00007100ff0477ac */ /* 0x000e2a0008000800 */
[----:B------:R-:W0:Y:S01]  /*0d10*/  LDG.E R10, desc[UR18][R10.64] ;  /* 0x000000120a0a7981 */ /* 0x000e22000c1e1900 */
[----:B------:R-:W-:Y:S02]  /*0d20*/  VIADD R6, R6, 0x1 ;  /* 0x0000000106067836 */ /* 0x000fe40000000000 */
[----:B------:R-:W-:Y:S01]  /*0d30*/  VIADD R9, R9, 0x200 ;  /* 0x0000020009097836 */ /* 0x000fe20000000000 */
[----:B0-----:R-:W-:-:S04]  /*0d40*/  ISETP.NE.AND P0, PT, R10, UR4, PT ;  /* 0x000000040a007c0c */ /* 0x001fc8000bf05270 */
[----:B------:R-:W-:Y:S02]  /*0d50*/  SEL R13, RZ, 0x1, P0 ;  /* 0x00000001ff0d7807 */ /* 0x000fe40000000000 */
[----:B------:R-:W-:Y:S02]  /*0d60*/  ISETP.NE.AND P0, PT, R6, RZ, PT ;  /* 0x000000ff0600720c */ /* 0x000fe40003f05270 */
[----:B------:R-:W-:-:S05]  /*0d70*/  IADD3 R0, P1, PT, R0, R13, RZ ;  /* 0x0000000d00007210 */ /* 0x000fca0007f3e0ff */
[----:B------:R-:W-:-:S06]  /*0d80*/  IMAD.X R3, RZ, RZ, R3, P1 ;  /* 0x000000ffff037224 */ /* 0x000fcc00008e0603 */
[----:B------:R-:W-:Y:S05]  /*0d90*/  @P0 BRA `(.L_x_43) ;  /* 0xfffffffc00d40947 */ /* 0x000fea000383ffff */
.L_x_35:
[----:B------:R-:W-:Y:S05]  /*0da0*/  BSYNC.RECONVERGENT B1 ;  /* 0x0000000000017941 */ /* 0x000fea0003800200 */
.L_x_34:
[----:B------:R-:W-:-:S13]  /*0db0*/  ISETP.GE.AND P0, PT, R2, 0x200, PT ;  /* 0x000002000200780c */ /* 0x000fda0003f06270 */
[----:B------:R-:W-:Y:S05]  /*0dc0*/  @!P0 BRA `(.L_x_44) ;  /* 0x0000000400308947 */ /* 0x000fea0003800000 */
[----:B------:R-:W0:Y:S01]  /*0dd0*/  S2R R6, SR_LANEID ;  /* 0x0000000000067919 */ /* 0x000e220000000000 */
[----:B------:R-:W1:Y:S04]  /*0de0*/  SHFL.DOWN PT, R2, R0, 0x1, 0x1f ;  /* 0x08201f0000027f89 */ /* 0x000e6800000e0000 */
        /* <DEDUP_REMOVED lines=25> */
[----:B------:R-:W-:-:S02]  /*0f80*/  @!P1 MOV R4, 0x400 ;  /* 0x0000040000049802 */ /* 0x000fc40000000f00 */
[----:B0-----:R-:W-:-:S04]  /*0f90*/  SEL R0, R0, RZ, !P0 ;  /* 0x000000ff00007207 */ /* 0x001fc80004000000 */
[----:B------:R-:W-:Y:S02]  /*0fa0*/  IADD3 R9, P2, PT, R0, R3, RZ ;  /* 0x0000000300097210 */ /* 0x000fe40007f5e0ff */
[----:B------:R-:W-:Y:S02]  /*0fb0*/  @!P1 SHF.R.U32.HI R3, RZ, 0x2, R7 ;  /* 0x00000002ff039819 */ /* 0x000fe40000011607 */
[----:B-1----:R-:W-:Y:S01]  /*0fc0*/  SEL R2, R2, RZ, !P0 ;  /* 0x000000ff02027207 */ /* 0x002fe20004000000 */
[----:B------:R-:W0:Y:S01]  /*0fd0*/  SHFL.DOWN PT, R0, R9, 0x10, 0x1f ;  /* 0x0a001f0009007f89 */ /* 0x000e2200000e0000 */
[----:B------:R-:W-:-:S03]  /*0fe0*/  ISETP.GT.AND P0, PT, R6, 0xf, PT ;  /* 0x0000000f0600780c */ /* 0x000fc60003f04270 */
[----:B------:R-:W-:-:S05]  /*0ff0*/  IMAD.X R11, R2, 0x1, R13, P2 ;  /* 0x00000001020b7824 */ /* 0x000fca00010e060d */
[----:B------:R-:W1:Y:S01]  /*1000*/  SHFL.DOWN PT, R2, R11, 0x10, 0x1f ;  /* 0x0a001f000b027f89 */ /* 0x000e6200000e0000 */
[----:B--2---:R-:W-:Y:S02]  /*1010*/  @!P1 LEA R5, R5, R4, 0x18 ;  /* 0x0000000405059211 */ /* 0x004fe400078ec0ff */
[----:B0-----:R-:W-:-:S04]  /*1020*/  SEL R0, R0, RZ, !P0 ;  /* 0x000000ff00007207 */ /* 0x001fc80004000000 */
[----:B------:R-:W-:Y:S02]  /*1030*/  IADD3 R0, P2, PT, R0, R9, RZ ;  /* 0x0000000900007210 */ /* 0x000fe40007f5e0ff */
[----:B-1----:R-:W-:Y:S02]  /*1040*/  SEL R4, R2, RZ, !P0 ;  /* 0x000000ff02047207 */ /* 0x002fe40004000000 */
[----:B------:R-:W-:Y:S02]  /*1050*/  @!P1 LOP3.LUT R2, R3, 0xf8, RZ, 0xc0, !PT ;  /* 0x000000f803029812 */ /* 0x000fe400078ec0ff */
[----:B------:R-:W-:Y:S01]  /*1060*/  ISETP.NE.AND P0, PT, R7, RZ, PT ;  /* 0x000000ff0700720c */ /* 0x000fe20003f05270 */
[----:B------:R-:W-:Y:S02]  /*1070*/  IMAD.X R3, R4, 0x1, R11, P2 ;  /* 0x0000000104037824 */ /* 0x000fe400010e060b */
[----:B------:R-:W-:Y:S02]  /*1080*/  @!P1 IMAD.IADD R5, R2, 0x1, R5 ;  /* 0x0000000102059824 */ /* 0x000fe400078e0205 */
[----:B------:R-:W-:-:S05]  /*1090*/  @!P1 IMAD.MOV.U32 R2, RZ, RZ, R0 ;  /* 0x000000ffff029224 */ /* 0x000fca00078e0000 */
        /* <DEDUP_REMOVED lines=8> */
[----:B--2---:R-:W1:Y:S04]  /*1120*/  LDS.128 R4, [UR4+0x30] ;  /* 0x00003004ff047984 */ /* 0x004e680008000c00 */
[----:B------:R-:W2:Y:S04]  /*1130*/  LDS.128 R20, [UR4+0x40] ;  /* 0x00004004ff147984 */ /* 0x000ea80008000c00 */
[----:B------:R-:W3:Y:S04]  /*1140*/  LDS.128 R16, [UR4+0x50] ;  /* 0x00005004ff107984 */ /* 0x000ee80008000c00 */
[----:B------:R-:W4:Y:S01]  /*1150*/  LDS.128 R12, [UR4+0x60] ;  /* 0x00006004ff0c7984 */ /* 0x000f220008000c00 */
[----:B0-----:R-:W-:-:S04]  /*1160*/  IADD3 R11, P1, P2, R24, R8, R0 ;  /* 0x00000008180b7210 */ /* 0x001fc80007a3e000 */
[----:B------:R-:W-:Y:S02]  /*1170*/  IADD3.X R25, PT, PT, R25, R9, R3, P1, P2 ;  /* 0x0000000919197210 */ /* 0x000fe40000fe4403 */
[----:B-1----:R-:W-:Y:S02]  /*1180*/  IADD3 R3, P1, P2, R4, R11, R26 ;  /* 0x0000000b04037210 */ /* 0x002fe40007a3e01a */
[----:B------:R-:W0:Y:S02]  /*1190*/  LDS.128 R8, [UR4+0x70] ;  /* 0x00007004ff087984 */ /* 0x000e240008000c00 */
[----:B------:R-:W-:Y:S02]  /*11a0*/  IADD3.X R5, PT, PT, R5, R25, R27, P1, P2 ;  /* 0x0000001905057210 */ /* 0x000fe40000fe441b */
[----:B------:R-:W1:Y:S01]  /*11b0*/  LDS.128 R24, [UR4+0x80] ;  /* 0x00008004ff187984 */ /* 0x000e620008000c00 */
[----:B--2---:R-:W-:-:S04]  /*11c0*/  IADD3 R3, P1, P2, R20, R3, R6 ;  /* 0x0000000314037210 */ /* 0x004fc80007a3e006 */
[----:B---3--:R-:W-:Y:S02]  /*11d0*/  IADD3 R3, P3, P4, R16, R3, R22 ;  /* 0x0000000310037210 */ /* 0x008fe40007c7e016 */
[----:B------:R-:W-:Y:S02]  /*11e0*/  IADD3.X R7, PT, PT, R21, R5, R7, P1, P2 ;  /* 0x0000000515077210 */ /* 0x000fe40000fe4407 */
[----:B----4-:R-:W-:Y:S02]  /*11f0*/  IADD3 R3, P1, P2, R12, R3, R18 ;  /* 0x000000030c037210 */ /* 0x010fe40007a3e012 */
[----:B------:R-:W-:-:S04]  /*1200*/  IADD3.X R17, PT, PT, R17, R7, R23, P3, P4 ;  /* 0x0000000711117210 */ /* 0x000fc80001fe8417 */
[----:B------:R-:W-:Y:S02]  /*1210*/  IADD3.X R13, PT, PT, R13, R17, R19, P1, P2 ;  /* 0x000000110d0d7210 */ /* 0x000fe40000fe4413 */
[----:B0-----:R-:W-:-:S04]  /*1220*/  IADD3 R3, P3, P4, R8, R3, R14 ;  /* 0x0000000308037210 */ /* 0x001fc80007c7e00e */
[----:B-1----:R-:W-:Y:S02]  /*1230*/  IADD3 R3, P1, P2, R24, R3, R10 ;  /* 0x0000000318037210 */ /* 0x002fe40007a3e00a */
[----:B------:R-:W-:Y:S02]  /*1240*/  IADD3.X R9, PT, PT, R9, R13, R15, P3, P4 ;  /* 0x0000000d09097210 */ /* 0x000fe40001fe840f */
[----:B------:R-:W-:Y:S02]  /*1250*/  IADD3 R0, P3, PT, R3, R26, RZ ;  /* 0x0000001a03007210 */ /* 0x000fe40007f7e0ff */
[----:B------:R-:W-:-:S05]  /*1260*/  IADD3.X R3, PT, PT, R25, R9, R11, P1, P2 ;  /* 0x0000000919037210 */ /* 0x000fca0000fe440b */
[----:B------:R-:W-:Y:S01]  /*1270*/  IMAD.X R3, R3, 0x1, R27, P3 ;  /* 0x0000000103037824 */ /* 0x000fe200018e061b */
[----:B------:R-:W-:Y:S06]  /*1280*/  BRA `(.L_x_45) ;  /* 0x0000002000047947 */ /* 0x000fec0003800000 */
.L_x_44:
[----:B------:R-:W-:-:S04]  /*1290*/  LOP3.LUT R4, R7, 0x3e0, RZ, 0xc0, !PT ;  /* 0x000003e007047812 */ /* 0x000fc800078ec0ff */
[----:B------:R-:W-:Y:S01]  /*12a0*/  LOP3.LUT R9, RZ, R4, RZ, 0x33, !PT ;  /* 0x00000004ff097212 */ /* 0x000fe200078e33ff */
[----:B------:R-:W-:Y:S02]  /*12b0*/  VIADD R5, R4, 0x20 ;  /* 0x0000002004057836 */ /* 0x000fe40000000000 */
[----:B------:R-:W0:Y:S03]  /*12c0*/  S2R R4, SR_LANEID ;  /* 0x0000000000047919 */ /* 0x000e260000000000 */
[----:B------:R-:W-:Y:S01]  /*12d0*/  ISETP.GT.AND P0, PT, R5, R2, PT ;  /* 0x000000020500720c */ /* 0x000fe20003f04270 */
[----:B------:R-:W-:-:S05]  /*12e0*/  IMAD.IADD R5, R2, 0x1, R9 ;  /* 0x0000000102057824 */ /* 0x000fca00078e0209 */
[----:B------:R-:W-:-:S05]  /*12f0*/  SEL R5, R5, 0x1f, P0 ;  /* 0x0000001f05057807 */ /* 0x000fca0000000000 */
[----:B------:R-:W1:Y:S04]  /*1300*/  SHFL.DOWN PT, R6, R0, 0x1, R5 ;  /* 0x0820000000067989 */ /* 0x000e6800000e0005 */
        /* <DEDUP_REMOVED lines=12> */
[----:B------:R-:W-:Y:S01]  /*13d0*/  IADD3 R11, P1, PT, R6, R9, RZ ;  /* 0x00000009060b7210 */ /* 0x000fe20007f3e0ff */
[----:B------:R-:W-:Y:S01]  /*13e0*/  VIADD R6, R4, 0x4 ;  /* 0x0000000404067836 */ /* 0x000fe20000000000 */
[----:B-1----:R-:W-:-:S03]  /*13f0*/  SEL R8, R8, RZ, !P0 ;  /* 0x000000ff08087207 */ /* 0x002fc60004000000 */
[----:B------:R-:W0:Y:S01]  /*1400*/  SHFL.DOWN PT, R0, R11, 0x4, R5 ;  /* 0x088000000b007989 */ /* 0x000e2200000e0005 */
[----:B------:R-:W-:Y:S01]  /*1410*/  ISETP.GT.AND P0, PT, R6, R5, PT ;  /* 0x000000050600720c */ /* 0x000fe20003f04270 */
[----:B------:R-:W-:Y:S02]  /*1420*/  IMAD.X R8, R8, 0x1, R12, P1 ;  /* 0x0000000108087824 */ /* 0x000fe400008e060c */
[C---:B------:R-:W-:Y:S01]  /*1430*/  VIADD R6, R4.reuse, 0x8 ;  /* 0x0000000804067836 */ /* 0x040fe20000000000 */
[----:B------:R-:W1:Y:S01]  /*1440*/  @!P2 S2R R12, SR_CgaCtaId ;  /* 0x00000000000ca919 */ /* 0x000e620000008800 */
[----:B------:R-:W-:Y:S01]  /*1450*/  VIADD R4, R4, 0x10 ;  /* 0x0000001004047836 */ /* 0x000fe20000000000 */
[----:B------:R-:W2:Y:S01]  /*1460*/  SHFL.DOWN PT, R3, R8, 0x4, R5 ;  /* 0x0880000008037989 */ /* 0x000ea200000e0005 */
        /* <DEDUP_REMOVED lines=9> */
[----:B------:R-:W-:Y:S02]  /*1500*/  @!P2 MOV R9, 0x400 ;  /* 0x000004000009a802 */ /* 0x000fe40000000f00 */
[----:B--2---:R-:W-:Y:S01]  /*1510*/  SEL R3, R3, RZ, !P0 ;  /* 0x000000ff03037207 */ /* 0x004fe20004000000 */
[----:B------:R-:W0:Y:S01]  /*1520*/  SHFL.DOWN PT, R0, R6, 0x10, R5 ;  /* 0x0a00000006007989 */ /* 0x000e2200000e0005 */
[----:B------:R-:W-:Y:S02]  /*1530*/  ISETP.GT.AND P0, PT, R4, R5, PT ;  /* 0x000000050400720c */ /* 0x000fe40003f04270 */
[----:B------:R-:W-:Y:S01]  /*1540*/  @!P2 SHF.R.U32.HI R4, RZ, 0x2, R7 ;  /* 0x00000002ff04a819 */ /* 0x000fe20000011607 */
[----:B------:R-:W-:Y:S01]  /*1550*/  IMAD.X R8, R3, 0x1, R10, P1 ;  /* 0x0000000103087824 */ /* 0x000fe200008e060a */
[----:B-1----:R-:W-:-:S02]  /*1560*/  @!P2 LEA R9, R12, R9, 0x18 ;  /* 0x000000090c09a211 */ /* 0x002fc400078ec0ff */
[----:B------:R-:W-:Y:S02]  /*1570*/  @!P2 LOP3.LUT R4, R4, 0xf8, RZ, 0xc0, !PT ;  /* 0x000000f80404a812 */ /* 0x000fe400078ec0ff */
[----:B------:R-:W1:Y:S03]  /*1580*/  SHFL.DOWN PT, R3, R8, 0x10, R5 ;  /* 0x0a00000008037989 */ /* 0x000e6600000e0005 */
[----:B------:R-:W-:Y:S01]  /*1590*/  @!P2 IMAD.IADD R9, R4, 0x1, R9 ;  /* 0x000000010409a824 */ /* 0x000fe200078e0209 */
[----:B0-----:R-:W-:-:S04]  /*15a0*/  SEL R0, R0, RZ, !P0 ;  /* 0x000000ff00007207 */ /* 0x001fc80004000000 */
[----:B------:R-:W-:Y:S02]  /*15b0*/  IADD3 R0, P1, PT, R0, R6, RZ ;  /* 0x0000000600007210 */ /* 0x000fe40007f3e0ff */
[----:B-1----:R-:W-:-:S03]  /*15c0*/  SEL R3, R3, RZ, !P0 ;  /* 0x000000ff03037207 */ /* 0x002fc60004000000 */
[----:B------:R-:W-:Y:S01]  /*15d0*/  @!P2 IMAD.MOV.U32 R4, RZ, RZ, R0 ;  /* 0x000000ffff04a224 */ /* 0x000fe200078e0000 */
[----:B------:R-:W-:Y:S01]  /*15e0*/  ISETP.NE.AND P0, PT, R7, RZ, PT ;  /* 0x000000ff0700720c */ /* 0x000fe20003f05270 */
[----:B------:R-:W-:-:S04]  /*15f0*/  IMAD.X R3, R3, 0x1, R8, P1 ;  /* 0x0000000103037824 */ /* 0x000fc800008e0608 */
[----:B------:R-:W-:-:S05]  /*1600*/  @!P2 IMAD.MOV.U32 R5, RZ, RZ, R3 ;  /* 0x000000ffff05a224 */ /* 0x000fca00078e0003 */
[----:B------:R1:W-:Y:S01]  /*1610*/  @!P2 STS.64 [R9+0x10], R4 ;  /* 0x000010040900a388 */ /* 0x0003e20000000a00 */
[----:B------:R-:W-:Y:S06]  /*1620*/  BAR.SYNC.DEFER_BLOCKING 0x0 ;  /* 0x0000000000007b1d */ /* 0x000fec0000010000 */
[----:B------:R-:W-:Y:S05]  /*1630*/  @P0 BRA `(.L_x_45) ;  /* 0x0000001c00180947 */ /* 0x000fea0003800000 */
[----:B------:R-:W0:Y:S01]  /*1640*/  S2UR UR5, SR_CgaCtaId ;  /* 0x00000000000579c3 */ /* 0x000e220000008800 */
[----:B------:R-:W-:Y:S01]  /*1650*/  UMOV UR4, 0x400 ;  /* 0x0000040000047882 */ /* 0x000fe20000000000 */
[C---:B------:R-:W-:Y:S02]  /*1660*/  ISETP.GT.AND P1, PT, R2.reuse, 0x20, PT ;  /* 0x000000200200780c */ /* 0x040fe40003f24270 */
[C---:B------:R-:W-:Y:S02]  /*1670*/  ISETP.GT.AND P2, PT, R2.reuse, 0x40, PT ;  /* 0x000000400200780c */ /* 0x040fe40003f44270 */
[----:B------:R-:W-:Y:S01]  /*1680*/  ISETP.GT.AND P6, PT, R2, 0x1a0, PT ;  /* 0x000001a00200780c */ /* 0x000fe20003fc4270 */
[----:B0-----:R-:W-:-:S09]  /*1690*/  ULEA UR4, UR5, UR4, 0x18 ;  /* 0x0000000405047291 */ /* 0x001fd2000f8ec0ff */
[----:B------:R-:W0:Y:S04]  /*16a0*/  LDS.64 R20, [UR4+0x18] ;  /* 0x00001804ff147984 */ /* 0x000e280008000a00 */
[----:B-1----:R-:W1:Y:S04]  /*16b0*/  LDS.128 R4, [UR4+0x20] ;  /* 0x00002004ff047984 */ /* 0x002e680008000c00 */
[----:B------:R-:W2:Y:S04]  /*16c0*/  LDS.128 R16, [UR4+0x30] ;  /* 0x00003004ff107984 */ /* 0x000ea80008000c00 */
[----:B------:R-:W3:Y:S04]  /*16d0*/  LDS.128 R8, [UR4+0x40] ;  /* 0x00004004ff087984 */ /* 0x000ee80008000c00 */
[----:B------:R-:W4:Y:S04]  /*16e0*/  LDS.128 R12, [UR4+0x50] ;  /* 0x00005004ff0c7984 */ /* 0x000f280008000c00 */
[----:B------:R-:W-:Y:S01]  /*16f0*/  LDS.128 R24, [UR4+0x70] ;  /* 0x00007004ff187984 */ /* 0x000fe20008000c00 */
[----:B0-----:R-:W-:-:S02]  /*1700*/  SEL R22, R20, RZ, P1 ;  /* 0x000000ff14167207 */ /* 0x001fc40000800000 */
[----:B------:R-:W-:Y:S02]  /*1710*/  SEL R20, R21, RZ, P1 ;  /* 0x000000ff15147207 */ /* 0x000fe40000800000 */
[----:B-1----:R-:W-:Y:S02]  /*1720*/  SEL R23, R4, RZ, P2 ;  /* 0x000000ff04177207 */ /* 0x002fe40001000000 */
[----:B------:R-:W-:Y:S02]  /*1730*/  SEL R4, R5, RZ, P2 ;  /* 0x000000ff05047207 */ /* 0x000fe40001000000 */
[C---:B------:R-:W-:Y:S02]  /*1740*/  ISETP.GT.AND P1, PT, R2.reuse, 0x60, PT ;  /* 0x000000600200780c */ /* 0x040fe40003f24270 */
[----:B------:R-:W-:Y:S02]  /*1750*/  IADD3 R22, P3, P4, R23, R22, R0 ;  /* 0x0000001617167210 */ /* 0x000fe40007c7e000 */
[----:B------:R-:W-:-:S02]  /*1760*/  ISETP.GT.AND P2, PT, R2, 0x80, PT ;  /* 0x000000800200780c */ /* 0x000fc40003f44270 */
[----:B------:R-:W-:Y:S02]  /*1770*/  SEL R21, R6, RZ, P1 ;  /* 0x000000ff06157207 */ /* 0x000fe40000800000 */
[----:B------:R-:W-:Y:S02]  /*1780*/  SEL R0, R7, RZ, P1 ;  /* 0x000000ff07007207 */ /* 0x000fe40000800000 */
[----:B------:R-:W-:Y:S02]  /*1790*/  IADD3.X R3, PT, PT, R4, R20, R3, P3, P4 ;  /* 0x0000001404037210 */ /* 0x000fe40001fe8403 */
[----:B------:R-:W0:Y:S01]  /*17a0*/  LDS.128 R4, [UR4+0x60] ;  /* 0x00006004ff047984 */ /* 0x000e220008000c00 */
[----:B--2---:R-:W-:Y:S02]  /*17b0*/  SEL R16, R16, RZ, P2 ;  /* 0x000000ff10107207 */ /* 0x004fe40001000000 */
[----:B------:R-:W-:Y:S02]  /*17c0*/  SEL R20, R17, RZ, P2 ;  /* 0x000000ff11147207 */ /* 0x000fe40001000000 */
[----:B------:R-:W-:-:S02]  /*17d0*/  IADD3 R16, P3, P4, R16, R22, R21 ;  /* 0x0000001610107210 */ /* 0x000fc40007c7e015 */
[----:B------:R-:W-:Y:S02]  /*17e0*/  ISETP.GT.AND P2, PT, R2, 0xa0, PT ;  /* 0x000000a00200780c */ /* 0x000fe40003f44270 */
[----:B------:R-:W-:Y:S02]  /*17f0*/  IADD3.X R3, PT, PT, R20, R3, R0, P3, P4 ;  /* 0x0000000314037210 */ /* 0x000fe40001fe8400 */
[----:B------:R-:W1:Y:S01]  /*1800*/  LDS.128 R20, [UR4+0x80] ;  /* 0x00008004ff147984 */ /* 0x000e620008000c00 */
[----:B------:R-:W-:Y:S02]  /*1810*/  ISETP.GT.AND P1, PT, R2, 0xc0, PT ;  /* 0x000000c00200780c */ /* 0x000fe40003f24270 */
[----:B------:R-:W-:Y:S02]  /*1820*/  SEL R17, R18, RZ, P2 ;  /* 0x000000ff12117207 */ /* 0x000fe40001000000 */
[----:B---3--:R-:W-:Y:S02]  /*1830*/  SEL R8, R8, RZ, P1 ;  /* 0x000000ff08087207 */ /* 0x008fe40000800000 */
[----:B------:R-:W-:-:S02]  /*1840*/  SEL R18, R19, RZ, P2 ;  /* 0x000000ff13127207 */ /* 0x000fc40001000000 */
[C---:B------:R-:W-:Y:S02]  /*1850*/  ISETP.GT.AND P2, PT, R2.reuse, 0xe0, PT ;  /* 0x000000e00200780c */ /* 0x040fe40003f44270 */
[----:B------:R-:W-:Y:S02]  /*1860*/  ISETP.GT.AND P3, PT, R2, 0x100, PT ;  /* 0x000001000200780c */ /* 0x000fe40003f64270 */
[----:B------:R-:W-:Y:S02]  /*1870*/  IADD3 R0, P4, P5, R8, R16, R17 ;  /* 0x0000001008007210 */ /* 0x000fe40007d9e011 */
[----:B------:R-:W-:Y:S02]  /*1880*/  SEL R16, R9, RZ, P1 ;  /* 0x000000ff09107207 */ /* 0x000fe40000800000 */
[----:B------:R-:W-:Y:S02]  /*1890*/  SEL R8, R10, RZ, P2 ;  /* 0x000000ff0a087207 */ /* 0x000fe40001000000 */
[----:B----4-:R-:W-:-:S02]  /*18a0*/  SEL R9, R12, RZ, P3 ;  /* 0x000000ff0c097207 */ /* 0x010fc40001800000 */
[----:B------:R-:W-:Y:S02]  /*18b0*/  ISETP.GT.AND P1, PT, R2, 0x120, PT ;  /* 0x000001200200780c */ /* 0x000fe40003f24270 */
[----:B------:R-:W-:Y:S02]  /*18c0*/  SEL R11, R11, RZ, P2 ;  /* 0x000000ff0b0b7207 */ /* 0x000fe40001000000 */
[----:B------:R-:W-:Y:S02]  /*18d0*/  IADD3.X R3, PT, PT, R16, R3, R18, P4, P5 ;  /* 0x0000000310037210 */ /* 0x000fe400027ea412 */
[----:B------:R-:W-:Y:S02]  /*18e0*/  SEL R10, R13, RZ, P3 ;  /* 0x000000ff0d0a7207 */ /* 0x000fe40001800000 */
[----:B------:R-:W-:Y:S02]  /*18f0*/  IADD3 R8, P3, P4, R9, R0, R8 ;  /* 0x0000000009087210 */ /* 0x000fe40007c7e008 */
[----:B------:R-:W-:-:S02]  /*1900*/  ISETP.GT.AND P2, PT, R2, 0x140, PT ;  /* 0x000001400200780c */ /* 0x000fc40003f44270 */
[----:B------:R-:W-:Y:S02]  /*1910*/  SEL R9, R14, RZ, P1 ;  /* 0x000000ff0e097207 */ /* 0x000fe40000800000 */
[----:B------:R-:W-:Y:S02]  /*1920*/  SEL R14, R15, RZ, P1 ;  /* 0x000000ff0f0e7207 */ /* 0x000fe40000800000 */
[----:B------:R-:W-:Y:S02]  /*1930*/  ISETP.GT.AND P1, PT, R2, 0x160, PT ;  /* 0x000001600200780c */ /* 0x000fe40003f24270 */
[----:B0-----:R-:W-:Y:S02]  /*1940*/  SEL R0, R4, RZ, P2 ;  /* 0x000000ff04007207 */ /* 0x001fe40001000000 */
[----:B------:R-:W-:Y:S02]  /*1950*/  ISETP.GT.AND P5, PT, R2, 0x180, PT ;  /* 0x000001800200780c */ /* 0x000fe40003fa4270 */
[----:B------:R-:W-:-:S02]  /*1960*/  IADD3.X R10, PT, PT, R10, R3, R11, P3, P4 ;  /* 0x000000030a0a7210 */ /* 0x000fc40001fe840b */
[----:B------:R-:W-:Y:S02]  /*1970*/  SEL R3, R6, RZ, P1 ;  /* 0x000000ff06037207 */ /* 0x000fe40000800000 */
[----:B------:R-:W-:Y:S02]  /*1980*/  SEL R7, R7, RZ, P1 ;  /* 0x000000ff07077207 */ /* 0x000fe40000800000 */
[----:B------:R-:W-:Y:S02]  /*1990*/  SEL R5, R5, RZ, P2 ;  /* 0x000000ff05057207 */ /* 0x000fe40001000000 */
[----:B------:R-:W-:Y:S02]  /*19a0*/  IADD3 R0, P1, P3, R0, R8, R9 ;  /* 0x0000000800007210 */ /* 0x000fe40007b3e009 */
[----:B------:R-:W-:Y:S02]  /*19b0*/  SEL R4, R24, RZ, P5 ;  /* 0x000000ff18047207 */ /* 0x000fe40002800000 */
[----:B------:R-:W-:-:S02]  /*19c0*/  ISETP.GT.AND P2, PT, R2, 0x1c0, PT ;  /* 0x000001c00200780c */ /* 0x000fc40003f44270 */
[----:B------:R-:W-:Y:S02]  /*19d0*/  IADD3.X R5, PT, PT, R5, R10, R14, P1, P3 ;  /* 0x0000000a05057210 */ /* 0x000fe40000fe640e */
[----:B------:R-:W-:Y:S02]  /*19e0*/  IADD3 R4, P3, P4, R4, R0, R3 ;  /* 0x0000000004047210 */ /* 0x000fe40007c7e003 */
[----:B------:R-:W-:Y:S02]  /*19f0*/  SEL R0, R26, RZ, P6 ;  /* 0x000000ff1a007207 */ /* 0x000fe40003000000 */
[----:B-1----:R-:W-:Y:S02]  /*1a00*/  SEL R3, R20, RZ, P2 ;  /* 0x000000ff14037207 */ /* 0x002fe40001000000 */
[----:B------:R-:W-:Y:S02]  /*1a10*/  ISETP.GT.AND P1, PT, R2, 0x1e0, PT ;  /* 0x000001e00200780c */ /* 0x000fe40003f24270 */
[----:B------:R-:W-:-:S02]  /*1a20*/  SEL R24, R25, RZ, P5 ;  /* 0x000000ff19187207 */ /* 0x000fc40002800000 */
[----:B------:R-:W-:Y:S02]  /*1a30*/  SEL R27, R27, RZ, P6 ;  /* 0x000000ff1b1b7207 */ /* 0x000fe40003000000 */
[----:B------:R-:W-:Y:S02]  /*1a40*/  IADD3 R3, P5, P6, R3, R4, R0 ;  /* 0x0000000403037210 */ /* 0x000fe40007ebe000 */
[----:B------:R-:W-:Y:S02]  /*1a50*/  SEL R0, R22, RZ, P1 ;  /* 0x000000ff16007207 */ /* 0x000fe40000800000 */
[----:B------:R-:W-:Y:S02]  /*1a60*/  IADD3.X R4, PT, PT, R24, R5, R7, P3, P4 ;  /* 0x0000000518047210 */ /* 0x000fe40001fe8407 */
[----:B------:R-:W-:Y:S02]  /*1a70*/  SEL R2, R21, RZ, P2 ;  /* 0x000000ff15027207 */ /* 0x000fe40001000000 */
[----:B------:R-:W-:-:S02]  /*1a80*/  IADD3 R0, P2, PT, R0, R3, RZ ;  /* 0x0000000300007210 */ /* 0x000fc40007f5e0ff */
[----:B------:R-:W-:Y:S02]  /*1a90*/  SEL R3, R23, RZ, P1 ;  /* 0x000000ff17037207 */ /* 0x000fe40000800000 */
[----:B------:R-:W-:-:S05]  /*1aa0*/  IADD3.X R2, PT, PT, R2, R4, R27, P5, P6 ;  /* 0x0000000402027210 */ /* 0x000fca0002fec41b */
[----:B------:R-:W-:Y:S01]  /*1ab0*/  IMAD.X R3, R3, 0x1, R2, P2 ;  /* 0x0000000103037824 */ /* 0x000fe200010e0602 */
[----:B------:R-:W-:Y:S06]  /*1ac0*/  BRA `(.L_x_45) ;  /* 0x0000001400f47947 */ /* 0x000fec0003800000 */
.L_x_31:
[----:B------:R-:W0:Y:S01]  /*1ad0*/  S2R R4, SR_TID.X ;  /* 0x0000000000047919 */ /* 0x000e220000002100 */
[----:B------:R-:W1:Y:S01]  /*1ae0*/  LDC.64 R2, c[0x0][0x380] ;  /* 0x0000e000ff027b82 */ /* 0x000e620000000a00 */
[----:B------:R-:W2:Y:S01]  /*1af0*/  LDCU UR12, c[0x0][0x388] ;  /* 0x00007100ff0c77ac */ /* 0x000ea20008000800 */
[----:B0-----:R-:W-:-:S04]  /*1b00*/  VIADD R5, R4, UR9 ;  /* 0x0000000904057c36 */ /* 0x001fc80008000000 */
[----:B-1----:R-:W-:-:S05]  /*1b10*/  IMAD.WIDE.U32 R2, R5, 0x4, R2 ;  /* 0x0000000405027825 */ /* 0x002fca00078e0002 */
[----:B------:R-:W2:Y:S04]  /*1b20*/  LDG.E R12, desc[UR18][R2.64] ;  /* 0x00000012020c7981 */ /* 0x000ea8000c1e1900 */
[----:B------:R-:W3:Y:S04]  /*1b30*/  LDG.E R6, desc[UR18][R2.64+0x1800] ;  /* 0x0018001202067981 */ /* 0x000ee8000c1e1900 */
[----:B------:R-:W4:Y:S04]  /*1b40*/  LDG.E R0, desc[UR18][R2.64+0x800] ;  /* 0x0008001202007981 */ /* 0x000f28000c1e1900 */
[----:B------:R-:W5:Y:S04]  /*1b50*/  LDG.E R5, desc[UR18][R2.64+0x1000] ;  /* 0x0010001202057981 */ /* 0x000f68000c1e1900 */
[----:B------:R-:W5:Y:S04]  /*1b60*/  LDG.E R7, desc[UR18][R2.64+0x2000] ;  /* 0x0020001202077981 */ /* 0x000f68000c1e1900 */
[----:B------:R-:W5:Y:S04]  /*1b70*/  LDG.E R10, desc[UR18][R2.64+0x2800] ;  /* 0x00280012020a7981 */ /* 0x000f68000c1e1900 */
[----:B------:R0:W5:Y:S01]  /*1b80*/  LDG.E R11, desc[UR18][R2.64+0x3000] ;  /* 0x00300012020b7981 */ /* 0x000162000c1e1900 */
[----:B--2---:R-:W-:-:S04]  /*1b90*/  ISETP.NE.AND P0, PT, R12, UR12, PT ;  /* 0x0000000c0c007c0c */ /* 0x004fc8000bf05270 */
[----:B------:R-:W-:Y:S02]  /*1ba0*/  SEL R12, RZ, 0x1, P0 ;  /* 0x00000001ff0c7807 */ /* 0x000fe40000000000 */
[----:B---3--:R-:W-:Y:S02]  /*1bb0*/  ISETP.NE.AND P0, PT, R6, UR12, PT ;  /* 0x0000000c06007c0c */ /* 0x008fe4000bf05270 */
[----:B----4-:R-:W-:Y:S02]  /*1bc0*/  ISETP.NE.AND P1, PT, R0, UR12, PT ;  /* 0x0000000c00007c0c */ /* 0x010fe4000bf25270 */
[----:B0-----:R-:W-:Y:S02]  /*1bd0*/  SEL R2, RZ, 0x1, P0 ;  /* 0x00000001ff027807 */ /* 0x001fe40000000000 */
[----:B-----5:R-:W-:Y:S02]  /*1be0*/  ISETP.NE.AND P2, PT, R5, UR12, PT ;  /* 0x0000000c05007c0c */ /* 0x020fe4000bf45270 */
[----:B------:R-:W-:-:S02]  /*1bf0*/  ISETP.GE.U32.AND P0, PT, R13, UR5, PT ;  /* 0x000000050d007c0c */ /* 0x000fc4000bf06070 */
[----:B------:R-:W-:Y:S02]  /*1c00*/  SEL R5, RZ, 0x1, P1 ;  /* 0x00000001ff057807 */ /* 0x000fe40000800000 */
[----:B------:R-:W-:Y:S02]  /*1c10*/  SEL R0, RZ, 0x1, P2 ;  /* 0x00000001ff007807 */ /* 0x000fe40001000000 */
[----:B------:R-:W-:Y:S02]  /*1c20*/  ISETP.NE.AND P3, PT, R7, UR12, PT ;  /* 0x0000000c07007c0c */ /* 0x000fe4000bf65270 */
[----:B------:R-:W-:Y:S02]  /*1c30*/  ISETP.GE.U32.AND.EX P0, PT, R14, UR4, PT, P0 ;  /* 0x000000040e007c0c */ /* 0x000fe4000bf06100 */
[----:B------:R-:W-:Y:S02]  /*1c40*/  IADD3 R0, P1, P2, R0, R5, R12 ;  /* 0x0000000500007210 */ /* 0x000fe40007a3e00c */
[----:B------:R-:W-:-:S02]  /*1c50*/  SEL R3, RZ, 0x1, P3 ;  /* 0x00000001ff037807 */ /* 0x000fc40001800000 */
[----:B------:R-:W-:Y:S02]  /*1c60*/  ISETP.NE.AND P5, PT, R10, UR12, PT ;  /* 0x0000000c0a007c0c */ /* 0x000fe4000bfa5270 */
[----:B------:R-:W-:Y:S02]  /*1c70*/  ISETP.NE.AND P6, PT, R11, UR12, PT ;  /* 0x0000000c0b007c0c */ /* 0x000fe4000bfc5270 */
[----:B------:R-:W-:Y:S02]  /*1c80*/  IADD3 R0, P3, P4, R3, R0, R2 ;  /* 0x0000000003007210 */ /* 0x000fe40007c7e002 */
[----:B------:R-:W-:Y:S02]  /*1c90*/  SEL R2, RZ, 0x1, P5 ;  /* 0x00000001ff027807 */ /* 0x000fe40002800000 */
[----:B------:R-:W-:Y:S02]  /*1ca0*/  SEL R3, RZ, 0x1, P6 ;  /* 0x00000001ff037807 */ /* 0x000fe40003000000 */
[----:B------:R-:W-:-:S02]  /*1cb0*/  IADD3.X R5, PT, PT, RZ, RZ, RZ, P1, P2 ;  /* 0x000000ffff057210 */ /* 0x000fc40000fe44ff */
[----:B------:R-:W-:Y:S02]  /*1cc0*/  IADD3 R0, P1, P2, R3, R0, R2 ;  /* 0x0000000003007210 */ /* 0x000fe40007a3e002 */
[----:B------:R-:W-:-:S04]  /*1cd0*/  IADD3.X R5, PT, PT, RZ, R5, RZ, P3, P4 ;  /* 0x00000005ff057210 */ /* 0x000fc80001fe84ff */
[----:B------:R-:W-:Y:S01]  /*1ce0*/  IADD3.X R5, PT, PT, RZ, R5, RZ, P1, P2 ;  /* 0x00000005ff057210 */ /* 0x000fe20000fe44ff */
[----:B------:R-:W-:Y:S06]  /*1cf0*/  @!P0 BRA `(.L_x_46) ;  /* 0x00000010003c8947 */ /* 0x000fec0003800000 */
[----:B------:R-:W-:Y:S01]  /*1d00*/  UIADD3 UR7, UP0, UPT, UR5, UR9, URZ ;  /* 0x0000000905077290 */ /* 0x000fe2000ff1e0ff */
[----:B------:R-:W-:Y:S01]  /*1d10*/  IADD3 R18, P2, PT, R8, -0xe00, RZ ;  /* 0xfffff20008127810 */ /* 0x000fe20007f5e0ff */
[----:B------:R-:W0:Y:S01]  /*1d20*/  LDCU.64 UR14, c[0x0][0x380] ;  /* 0x00007000ff0e77ac */ /* 0x000e220008000a00 */
[----:B------:R-:W-:Y:S02]  /*1d30*/  LOP3.LUT R3, RZ, R4, RZ, 0x33, !PT ;  /* 0x00000004ff037212 */ /* 0x000fe400078e33ff */
[----:B------:R-:W-:Y:S01]  /*1d40*/  IADD3.X R7, PT, PT, R9, -0x1, RZ, P2, !PT ;  /* 0xffffffff09077810 */ /* 0x000fe200017fe4ff */
[----:B------:R-:W-:Y:S01]  /*1d50*/  UIADD3.X UR8, UPT, UPT, URZ, UR4, URZ, UP0, !UPT ;  /* 0x00000004ff087290 */ /* 0x000fe200087fe4ff */
[----:B------:R-:W-:Y:S01]  /*1d60*/  ISETP.LT.U32.AND P0, PT, R18, UR7, PT ;  /* 0x0000000712007c0c */ /* 0x000fe2000bf01070 */
[----:B------:R-:W-:Y:S01]  /*1d70*/  UMOV UR6, UR5 ;  /* 0x0000000500067c82 */ /* 0x000fe20008000000 */
[----:B------:R-:W-:Y:S01]  /*1d80*/  IADD3 R10, P1, PT, R4, UR7, RZ ;  /* 0x00000007040a7c10 */ /* 0x000fe2000ff3e0ff */
[----:B------:R-:W-:Y:S01]  /*1d90*/  UMOV UR4, URZ ;  /* 0x000000ff00047c82 */ /* 0x000fe20008000000 */
[----:B------:R-:W-:Y:S01]  /*1da0*/  IADD3 R3, PT, PT, R8, -UR5, R3 ;  /* 0x8000000508037c10 */ /* 0x000fe2000fffe003 */
[----:B------:R-:W-:Y:S01]  /*1db0*/  IMAD.U32 R6, RZ, RZ, UR8 ;  /* 0x00000008ff067e24 */ /* 0x000fe2000f8e00ff */
[----:B------:R-:W-:Y:S01]  /*1dc0*/  UMOV UR10, UR8 ;  /* 0x00000008000a7c82 */ /* 0x000fe20008000000 */
[----:B------:R-:W-:-:S03]  /*1dd0*/  IMAD.X R11, RZ, RZ, UR8, P1 ;  /* 0x00000008ff0b7e24 */ /* 0x000fc600088e06ff */
[----:B------:R-:W-:Y:S01]  /*1de0*/  ISETP.GT.U32.AND.EX P0, PT, R6, R7, PT, P0 ;  /* 0x000000070600720c */ /* 0x000fe20003f04100 */
[----:B------:R-:W-:Y:S01]  /*1df0*/  VIADD R6, R3, -UR9 ;  /* 0x8000000903067c36 */ /* 0x000fe20008000000 */
[----:B------:R-:W-:Y:S01]  /*1e00*/  UMOV UR9, UR7 ;  /* 0x0000000700097c82 */ /* 0x000fe20008000000 */
[----:B0-----:R-:W-:-:S04]  /*1e10*/  LEA R2, P2, R10, UR14, 0x2 ;  /* 0x0000000e0a027c11 */ /* 0x001fc8000f8410ff */
[----:B------:R-:W-:Y:S02]  /*1e20*/  IADD3 R2, P1, PT, R2, 0x4000, RZ ;  /* 0x0000400002027810 */ /* 0x000fe40007f3e0ff */
[----:B------:R-:W-:-:S05]  /*1e30*/  LEA.HI.X R10, R10, UR15, R11, 0x2, P2 ;  /* 0x0000000f0a0a7c11 */ /* 0x000fca00090f140b */
[----:B------:R-:W-:Y:S01]  /*1e40*/  IMAD.X R3, RZ, RZ, R10, P1 ;  /* 0x000000ffff037224 */ /* 0x000fe200008e060a */
[----:B------:R-:W-:Y:S06]  /*1e50*/  @P0 BRA `(.L_x_47) ;  /* 0x0000000000f00947 */ /* 0x000fec0003800000 */
[----:B------:R-:W0:Y:S01]  /*1e60*/  LDC.64 R8, c[0x0][0x3c0] ;  /* 0x0000f000ff087b82 */ /* 0x000e220000000a00 */
[----:B------:R-:W1:Y:S01]  /*1e70*/  LDCU UR11, c[0x0][0x3c8] ;  /* 0x00007900ff0b77ac */ /* 0x000e620008000800 */
[----:B------:R-:W2:Y:S01]  /*1e80*/  LDCU UR12, c[0x0][0x388] ;  /* 0x00007100ff0c77ac */ /* 0x000ea20008000800 */
[----:B------:R-:W3:Y:S01]  /*1e90*/  LDCU.64 UR14, c[0x0][0x380] ;  /* 0x00007000ff0e77ac */ /* 0x000ee20008000a00 */
[----:B------:R-:W-:Y:S01]  /*1ea0*/  NOP ;  /* 0x0000000000007918 */ /* 0x000fe20000000000 */
.L_x_48:
[----:B------:R-:W-:-:S05]  /*1eb0*/  IADD3 R11, P0, PT, R4, UR7, RZ ;  /* 0x00000007040b7c10 */ /* 0x000fca000ff1e0ff */
[----:B------:R-:W-:Y:S01]  /*1ec0*/  IMAD.X R12, RZ, RZ, UR8, P0 ;  /* 0x00000008ff0c7e24 */ /* 0x000fe200080e06ff */
[----:B---3--:R-:W-:-:S04]  /*1ed0*/  LEA R10, P0, R11, UR14, 0x2 ;  /* 0x0000000e0b0a7c11 */ /* 0x008fc8000f8010ff */
[----:B------:R-:W-:-:S05]  /*1ee0*/  LEA.HI.X R11, R11, UR15, R12, 0x2, P0 ;  /* 0x0000000f0b0b7c11 */ /* 0x000fca00080f140c */
[----:B------:R-:W2:Y:S04]  /*1ef0*/  LDG.E R19, desc[UR18][R10.64] ;  /* 0x000000120a137981 */ /* 0x000ea8000c1e1900 */
[----:B------:R-:W3:Y:S04]  /*1f00*/  LDG.E R12, desc[UR18][R10.64+0x800] ;  /* 0x000800120a0c7981 */ /* 0x000ee8000c1e1900 */
[----:B------:R-:W4:Y:S04]  /*1f10*/  LDG.E R13, desc[UR18][R10.64+0x1000] ;  /* 0x001000120a0d7981 */ /* 0x000f28000c1e1900 */
[----:B------:R-:W5:Y:S04]  /*1f20*/  LDG.E R14, desc[UR18][R10.64+0x1800] ;  /* 0x001800120a0e7981 */ /* 0x000f68000c1e1900 */
[----:B------:R-:W5:Y:S04]  /*1f30*/  LDG.E R15, desc[UR18][R10.64+0x2000] ;  /* 0x002000120a0f7981 */ /* 0x000f68000c1e1900 */
[----:B------:R-:W5:Y:S04]  /*1f40*/  LDG.E R16, desc[UR18][R10.64+0x2800] ;  /* 0x002800120a107981 */ /* 0x000f68000c1e1900 */
[----:B------:R0:W5:Y:S01]  /*1f50*/  LDG.E R17, desc[UR18][R10.64+0x3000] ;  /* 0x003000120a117981 */ /* 0x000162000c1e1900 */
[----:B-1----:R-:W-:-:S04]  /*1f60*/  UIMAD UR13, UR11, 0xe00, URZ ;  /* 0x00000e000b0d78a4 */ /* 0x002fc8000f8e02ff */
[----:B------:R-:W-:Y:S02]  /*1f70*/  USHF.R.S32.HI UR16, URZ, 0x1f, UR13 ;  /* 0x0000001fff107899 */ /* 0x000fe4000801140d */
[----:B------:R-:W-:Y:S01]  /*1f80*/  UIADD3 UR5, UP0, UPT, UR13, UR9, URZ ;  /* 0x000000090d057290 */ /* 0x000fe2000ff1e0ff */
[----:B0-----:R-:W-:-:S03]  /*1f90*/  IADD3 R10, P3, PT, R8, -UR7, RZ ;  /* 0x80000007080a7c10 */ /* 0x001fc6000ff7e0ff */
[----:B------:R-:W-:Y:S01]  /*1fa0*/  UIADD3.X UR6, UPT, UPT, UR16, UR10, URZ, UP0, !UPT ;  /* 0x0000000a10067290 */ /* 0x000fe200087fe4ff */
[----:B--2---:R-:W-:Y:S02]  /*1fb0*/  ISETP.NE.AND P0, PT, R19, UR12, PT ;  /* 0x0000000c13007c0c */ /* 0x004fe4000bf05270 */
[----:B---3--:R-:W-:Y:S02]  /*1fc0*/  ISETP.NE.AND P1, PT, R12, UR12, PT ;  /* 0x0000000c0c007c0c */ /* 0x008fe4000bf25270 */
[----:B------:R-:W-:Y:S02]  /*1fd0*/  SEL R12, RZ, 0x1, P0 ;  /* 0x00000001ff0c7807 */ /* 0x000fe40000000000 */
[----:B------:R-:W-:Y:S02]  /*1fe0*/  SEL R19, RZ, 0x1, P1 ;  /* 0x00000001ff137807 */ /* 0x000fe40000800000 */
[----:B----4-:R-:W-:Y:S02]  /*1ff0*/  ISETP.NE.AND P0, PT, R13, UR12, PT ;  /* 0x0000000c0d007c0c */ /* 0x010fe4000bf05270 */
[----:B-----5:R-:W-:-:S02]  /*2000*/  ISETP.NE.AND P5, PT, R14, UR12, PT ;  /* 0x0000000c0e007c0c */ /* 0x020fc4000bfa5270 */
[----:B------:R-:W-:Y:S02]  /*2010*/  IADD3 R0, P2, P1, R19, R0, R12 ;  /* 0x0000000013007210 */ /* 0x000fe4000795e00c */
[----:B------:R-:W-:Y:S02]  /*2020*/  ISETP.NE.AND P4, PT, R15, UR12, PT ;  /* 0x0000000c0f007c0c */ /* 0x000fe4000bf85270 */
[----:B------:R-:W-:Y:S02]  /*2030*/  SEL R12, RZ, 0x1, P0 ;  /* 0x00000001ff0c7807 */ /* 0x000fe40000000000 */
[----:B------:R-:W-:Y:S02]  /*2040*/  SEL R11, RZ, 0x1, P5 ;  /* 0x00000001ff0b7807 */ /* 0x000fe40002800000 */
[----:B------:R-:W-:Y:S02]  /*2050*/  ISETP.NE.AND P6, PT, R16, UR12, PT ;  /* 0x0000000c10007c0c */ /* 0x000fe4000bfc5270 */
[----:B------:R-:W-:-:S02]  /*2060*/  ISETP.GE.U32.AND P0, PT, R10, UR13, PT ;  /* 0x0000000d0a007c0c */ /* 0x000fc4000bf06070 */
[----:B------:R-:W-:Y:S02]  /*2070*/  SEL R10, RZ, 0x1, P4 ;  /* 0x00000001ff0a7807 */ /* 0x000fe40002000000 */
[----:B------:R-:W-:Y:S02]  /*2080*/  IADD3 R0, P4, P5, R11, R0, R12 ;  /* 0x000000000b007210 */ /* 0x000fe40007d9e00c */
[----:B------:R-:W-:Y:S02]  /*2090*/  SEL R11, RZ, 0x1, P6 ;  /* 0x00000001ff0b7807 */ /* 0x000fe40003000000 */
[----:B------:R-:W-:Y:S02]  /*20a0*/  IADD3.X R5, PT, PT, RZ, R5, RZ, P2, P1 ;  /* 0x00000005ff057210 */ /* 0x000fe400017e24ff */
[----:B------:R-:W-:Y:S02]  /*20b0*/  IADD3 R0, P1, P2, R11, R0, R10 ;  /* 0x000000000b007210 */ /* 0x000fe40007a3e00a */
[----:B------:R-:W-:-:S02]  /*20c0*/  IADD3.X R10, PT, PT, R9, ~UR8, RZ, P3, !PT ;  /* 0x80000008090a7c10 */ /* 0x000fc40009ffe4ff */
[----:B------:R-:W-:Y:S02]  /*20d0*/  ISETP.NE.AND P6, PT, R17, UR12, PT ;  /* 0x0000000c11007c0c */ /* 0x000fe4000bfc5270 */
[----:B------:R-:W-:Y:S02]  /*20e0*/  ISETP.GE.U32.AND.EX P0, PT, R10, UR16, PT, P0 ;  /* 0x000000100a007c0c */ /* 0x000fe4000bf06100 */
[----:B------:R-:W-:Y:S02]  /*20f0*/  SEL R11, RZ, 0x1, P6 ;  /* 0x00000001ff0b7807 */ /* 0x000fe40003000000 */
[----:B------:R-:W-:Y:S02]  /*2100*/  IADD3.X R5, PT, PT, RZ, R5, RZ, P4, P5 ;  /* 0x00000005ff057210 */ /* 0x000fe400027ea4ff */
[----:B------:R-:W-:Y:S02]  /*2110*/  IADD3 R0, P3, PT, R0, R11, RZ ;  /* 0x0000000b00007210 */ /* 0x000fe40007f7e0ff */
[----:B------:R-:W-:-:S05]  /*2120*/  IADD3.X R5, PT, PT, RZ, R5, RZ, P1, P2 ;  /* 0x00000005ff057210 */ /* 0x000fca0000fe44ff */
[----:B------:R-:W-:Y:S01]  /*2130*/  IMAD.X R5, RZ, RZ, R5, P3 ;  /* 0x000000ffff057224 */ /* 0x000fe200018e0605 */
[----:B------:R-:W-:Y:S06]  /*2140*/  @!P0 BRA `(.L_x_46) ;  /* 0x0000000c00288947 */ /* 0x000fec0003800000 */
[----:B------:R-:W-:Y:S02]  /*2150*/  UIADD3 UR7, UP0, UPT, UR13, UR7, URZ ;  /* 0x000000070d077290 */ /* 0x000fe4000ff1e0ff */
[----:B------:R-:W-:Y:S01]  /*2160*/  IMAD.U32 R11, RZ, RZ, UR13 ;  /* 0x0000000dff0b7e24 */ /* 0x000fe2000f8e00ff */
[----:B------:R-:W-:Y:S01]  /*2170*/  UIADD3 UR4, UPT, UPT, UR4, 0x1, URZ ;  /* 0x0000000104047890 */ /* 0x000fe2000fffe0ff */
[----:B------:R-:W-:Y:S01]  /*2180*/  VIADD R6, R6, -UR13 ;  /* 0x8000000d06067c36 */ /* 0x000fe20008000000 */
[----:B------:R-:W-:Y:S01]  /*2190*/  UIADD3.X UR8, UPT, UPT, UR16, UR8, URZ, UP0, !UPT ;  /* 0x0000000810087290 */ /* 0x000fe200087fe4ff */
[----:B------:R-:W-:Y:S01]  /*21a0*/  IMAD.WIDE R2, R11, 0x4, R2 ;  /* 0x000000040b027825 */ /* 0x000fe200078e0202 */
[----:B------:R-:W-:Y:S01]  /*21b0*/  ISETP.LT.U32.AND P0, PT, R18, UR7, PT ;  /* 0x0000000712007c0c */ /* 0x000fe2000bf01070 */
[----:B------:R-:W-:Y:S01]  /*21c0*/  UMOV UR9, UR5 ;  /* 0x0000000500097c82 */ /* 0x000fe20008000000 */
[----:B------:R-:W-:Y:S02]  /*21d0*/  UMOV UR10, UR6 ;  /* 0x00000006000a7c82 */ /* 0x000fe40008000000 */
[----:B------:R-:W-:-:S05]  /*21e0*/  IMAD.U32 R10, RZ, RZ, UR8 ;  /* 0x00000008ff0a7e24 */ /* 0x000fca000f8e00ff */
[----:B------:R-:W-:-:S13]  /*21f0*/  ISETP.GT.U32.AND.EX P0, PT, R10, R7, PT, P0 ;  /* 0x000000070a00720c */ /* 0x000fda0003f04100 */
[----:B------:R-:W-:Y:S05]  /*2200*/  @!P0 BRA `(.L_x_48) ;  /* 0xfffffffc00288947 */ /* 0x000fea000383ffff */
[----:B------:R-:W-:-:S05]  /*2210*/  UMOV UR6, UR13 ;  /* 0x0000000d00067c82 */ /* 0x000fca0008000000 */
.L_x_47:
[C---:B------:R-:W-:Y:S01]  /*2220*/  VIADD R7, R8.reuse, -UR7 ;  /* 0x8000000708077c36 */ /* 0x040fe20008000000 */
[----:B------:R-:W-:Y:S01]  /*2230*/  ISETP.LE.U32.AND P1, PT, R8, UR7, PT ;  /* 0x0000000708007c0c */ /* 0x000fe2000bf23070 */
[----:B------:R-:W-:Y:S01]  /*2240*/  IMAD.U32 R10, RZ, RZ, UR8 ;  /* 0x00000008ff0a7e24 */ /* 0x000fe2000f8e00ff */
[----:B------:R-:W-:Y:S02]  /*2250*/  BSSY.RECONVERGENT B1, `(.L_x_46) ;  /* 0x00000b9000017945 */ /* 0x000fe40003800200 */
[----:B------:R-:W-:-:S04]  /*2260*/  ISETP.GE.AND P0, PT, R4, R7, PT ;  /* 0x000000070400720c */ /* 0x000fc80003f06270 */
[----:B------:R-:W-:-:S13]  /*2270*/  ISETP.GE.U32.OR.EX P0, PT, R10, R9, P0, P1 ;  /* 0x000000090a00720c */ /* 0x000fda0000706510 */
[----:B------:R-:W-:Y:S05]  /*2280*/  @P0 BRA `(.L_x_49) ;  /* 0x0000000800d40947 */ /* 0x000fea0003800000 */
[----:B------:R-:W-:Y:S01]  /*2290*/  UIMAD UR5, UR17, 0xe00, URZ ;  /* 0x00000e00110578a4 */ /* 0x000fe2000f8e02ff */
[----:B------:R-:W-:Y:S01]  /*22a0*/  LOP3.LUT R7, RZ, R4, RZ, 0x33, !PT ;  /* 0x00000004ff077212 */ /* 0x000fe200078e33ff */
[----:B------:R-:W-:Y:S01]  /*22b0*/  UIMAD UR13, UR4, UR11, URZ ;  /* 0x0000000b040d72a4 */ /* 0x000fe2000f8e02ff */
[----:B------:R-:W-:Y:S01]  /*22c0*/  BSSY.RECONVERGENT B2, `(.L_x_50) ;  /* 0x0000055000027945 */ /* 0x000fe20003800200 */
[----:B------:R-:W-:-:S04]  /*22d0*/  UIADD3 UR5, UPT, UPT, UR5, UR6, URZ ;  /* 0x0000000605057290 */ /* 0x000fc8000fffe0ff */
[----:B------:R-:W-:Y:S02]  /*22e0*/  IMAD.U32 R9, RZ, RZ, UR13 ;  /* 0x0000000dff097e24 */ /* 0x000fe4000f8e00ff */
[----:B------:R-:W-:Y:S01]  /*22f0*/  IADD3 R8, PT, PT, R8, -UR5, R7 ;  /* 0x8000000508087c10 */ /* 0x000fe2000fffe007 */
[----:B------:R-:W-:-:S04]  /*2300*/  IMAD.MOV.U32 R7, RZ, RZ, R4 ;  /* 0x000000ffff077224 */ /* 0x000fc800078e0004 */
[----:B------:R-:W-:-:S05]  /*2310*/  IMAD R8, R9, -0xe00, R8 ;  /* 0xfffff20009087824 */ /* 0x000fca00078e0208 */
[C---:B------:R-:W-:Y:S02]  /*2320*/  ISETP.GE.U32.AND P1, PT, R8.reuse, 0x1e00, PT ;  /* 0x00001e000800780c */ /* 0x040fe40003f26070 */
[----:B------:R-:W-:-:S04]  /*2330*/  LEA.HI R22, R8, 0x1, RZ, 0x17 ;  /* 0x0000000108167811 */ /* 0x000fc800078fb8ff */
[----:B------:R-:W-:-:S04]  /*2340*/  LOP3.LUT R24, R22, 0xf, RZ, 0xc0, !PT ;  /* 0x0000000f16187812 */ /* 0x000fc800078ec0ff */
[----:B------:R-:W-:-:S03]  /*2350*/  ISETP.NE.AND P0, PT, R24, RZ, PT ;  /* 0x000000ff1800720c */ /* 0x000fc60003f05270 */
[----:B------:R-:W-:Y:S10]  /*2360*/  @!P1 BRA `(.L_x_51) ;  /* 0x0000000400289947 */ /* 0x000ff40003800000 */
[----:B------:R-:W-:-:S04]  /*2370*/  LEA.HI R7, R6, 0x1, RZ, 0x17 ;  /* 0x0000000106077811 */ /* 0x000fc800078fb8ff */
[----:B------:R-:W-:Y:S01]  /*2380*/  LOP3.LUT R8, R7, 0xfffff0, RZ, 0xc0, !PT ;  /* 0x00fffff007087812 */ /* 0x000fe200078ec0ff */
[----:B------:R-:W-:-:S04]  /*2390*/  IMAD.MOV.U32 R7, RZ, RZ, R4 ;  /* 0x000000ffff077224 */ /* 0x000fc800078e0004 */
[----:B------:R-:W-:-:S07]  /*23a0*/  IMAD.MOV R8, RZ, RZ, -R8 ;  /* 0x000000ffff087224 */ /* 0x000fce00078e0a08 */
.L_x_52:
        /* <DEDUP_REMOVED lines=21> */
[----:B----4-:R-:W-:Y:S02]  /*2500*/  ISETP.NE.AND P3, PT, R23, UR12, PT ;  /* 0x0000000c17007c0c */ /* 0x010fe4000bf65270 */
[----:B------:R-:W-:Y:S02]  /*2510*/  SEL R23, RZ, 0x1, P2 ;  /* 0x00000001ff177807 */ /* 0x000fe40001000000 */
        /* <DEDUP_REMOVED lines=47> */
.L_x_51:
[----:B------:R-:W-:Y:S05]  /*2810*/  BSYNC.RECONVERGENT B2 ;  /* 0x0000000000027941 */ /* 0x000fea0003800200 */
.L_x_50:
[----:B------:R-:W-:Y:S05]  /*2820*/  @!P0 BRA `(.L_x_49) ;  /* 0x00000004006c8947 */ /* 0x000fea0003800000 */
[----:B------:R-:W-:Y:S01]  /*2830*/  ISETP.GE.U32.AND P1, PT, R24, 0x8, PT ;  /* 0x000000081800780c */ /* 0x000fe20003f26070 */
[----:B------:R-:W-:Y:S01]  /*2840*/  BSSY.RECONVERGENT B2, `(.L_x_53) ;  /* 0x0000029000027945 */ /* 0x000fe20003800200 */
[----:B------:R-:W-:-:S04]  /*2850*/  LOP3.LUT R15, R22, 0x7, RZ, 0xc0, !PT ;  /* 0x00000007160f7812 */ /* 0x000fc800078ec0ff */
[----:B------:R-:W-:-:S07]  /*2860*/  ISETP.NE.AND P0, PT, R15, RZ, PT ;  /* 0x000000ff0f00720c */ /* 0x000fce0003f05270 */
[----:B------:R-:W-:Y:S06]  /*2870*/  @!P1 BRA `(.L_x_54) ;  /* 0x0000000000949947 */ /* 0x000fec0003800000 */
[----:B------:R-:W-:-:S05]  /*2880*/  IADD3 R3, P1, PT, R7, UR7, RZ ;  /* 0x0000000707037c10 */ /* 0x000fca000ff3e0ff */
[----:B------:R-:W-:Y:S01]  /*2890*/  IMAD.X R8, RZ, RZ, UR8, P1 ;  /* 0x00000008ff087e24 */ /* 0x000fe200088e06ff */
[----:B------:R-:W-:-:S04]  /*28a0*/  LEA R2, P1, R3, UR14, 0x2 ;  /* 0x0000000e03027c11 */ /* 0x000fc8000f8210ff */
[----:B------:R-:W-:-:S05]  /*28b0*/  LEA.HI.X R3, R3, UR15, R8, 0x2, P1 ;  /* 0x0000000f03037c11 */ /* 0x000fca00088f1408 */
[----:B------:R-:W2:Y:S04]  /*28c0*/  LDG.E R16, desc[UR18][R2.64] ;  /* 0x0000001202107981 */ /* 0x000ea8000c1e1900 */
[----:B------:R-:W3:Y:S04]  /*28d0*/  LDG.E R8, desc[UR18][R2.64+0x800] ;  /* 0x0008001202087981 */ /* 0x000ee8000c1e1900 */
[----:B------:R-:W4:Y:S04]  /*28e0*/  LDG.E R9, desc[UR18][R2.64+0x1000] ;  /* 0x0010001202097981 */ /* 0x000f28000c1e1900 */
[----:B------:R-:W5:Y:S04]  /*28f0*/  LDG.E R10, desc[UR18][R2.64+0x1800] ;  /* 0x00180012020a7981 */ /* 0x000f68000c1e1900 */
[----:B------:R-:W5:Y:S04]  /*2900*/  LDG.E R11, desc[UR18][R2.64+0x2000] ;  /* 0x00200012020b7981 */ /* 0x000f68000c1e1900 */
[----:B------:R-:W5:Y:S04]  /*2910*/  LDG.E R12, desc[UR18][R2.64+0x2800] ;  /* 0x00280012020c7981 */ /* 0x000f68000c1e1900 */
[----:B------:R-:W5:Y:S04]  /*2920*/  LDG.E R13, desc[UR18][R2.64+0x3000] ;  /* 0x00300012020d7981 */ /* 0x000f68000c1e1900 */
[----:B------:R0:W5:Y:S01]  /*2930*/  LDG.E R14, desc[UR18][R2.64+0x3800] ;  /* 0x00380012020e7981 */ /* 0x000162000c1e1900 */
[----:B------:R-:W-:Y:S01]  /*2940*/  VIADD R7, R7, 0x1000 ;  /* 0x0000100007077836 */ /* 0x000fe20000000000 */
[----:B--2---:R-:W-:-:S02]  /*2950*/  ISETP.NE.AND P1, PT, R16, UR12, PT ;  /* 0x0000000c10007c0c */ /* 0x004fc4000bf25270 */
[----:B---3--:R-:W-:Y:S02]  /*2960*/  ISETP.NE.AND P2, PT, R8, UR12, PT ;  /* 0x0000000c08007c0c */ /* 0x008fe4000bf45270 */
[----:B------:R-:W-:Y:S02]  /*2970*/  SEL R8, RZ, 0x1, P1 ;  /* 0x00000001ff087807 */ /* 0x000fe40000800000 */
[----:B------:R-:W-:Y:S02]  /*2980*/  SEL R17, RZ, 0x1, P2 ;  /* 0x00000001ff117807 */ /* 0x000fe40001000000 */
[----:B----4-:R-:W-:Y:S02]  /*2990*/  ISETP.NE.AND P1, PT, R9, UR12, PT ;  /* 0x0000000c09007c0c */ /* 0x010fe4000bf25270 */
[----:B-----5:R-:W-:Y:S02]  /*29a0*/  ISETP.NE.AND P2, PT, R10, UR12, PT ;  /* 0x0000000c0a007c0c */ /* 0x020fe4000bf45270 */
[----:B------:R-:W-:-:S02]  /*29b0*/  IADD3 R8, P5, P6, R17, R0, R8 ;  /* 0x0000000011087210 */ /* 0x000fc40007ebe008 */
[----:B------:R-:W-:Y:S02]  /*29c0*/  SEL R9, RZ, 0x1, P1 ;  /* 0x00000001ff097807 */ /* 0x000fe40000800000 */
[----:B------:R-:W-:Y:S02]  /*29d0*/  SEL R0, RZ, 0x1, P2 ;  /* 0x00000001ff007807 */ /* 0x000fe40001000000 */
[----:B------:R-:W-:Y:S02]  /*29e0*/  ISETP.NE.AND P3, PT, R11, UR12, PT ;  /* 0x0000000c0b007c0c */ /* 0x000fe4000bf65270 */
[----:B------:R-:W-:Y:S02]  /*29f0*/  ISETP.NE.AND P4, PT, R12, UR12, PT ;  /* 0x0000000c0c007c0c */ /* 0x000fe4000bf85270 */
[----:B------:R-:W-:Y:S02]  /*2a00*/  IADD3 R0, P1, P2, R0, R8, R9 ;  /* 0x0000000800007210 */ /* 0x000fe40007a3e009 */
[----:B0-----:R-:W-:-:S02]  /*2a10*/  SEL R3, RZ, 0x1, P3 ;  /* 0x00000001ff037807 */ /* 0x001fc40001800000 */
        /* <DEDUP_REMOVED lines=11> */
.L_x_54:
[----:B------:R-:W-:Y:S05]  /*2ad0*/  BSYNC.RECONVERGENT B2 ;  /* 0x0000000000027941 */ /* 0x000fea0003800200 */
.L_x_53:
[----:B------:R-:W-:Y:S05]  /*2ae0*/  @!P0 BRA `(.L_x_49) ;  /* 0x0000000000bc8947 */ /* 0x000fea0003800000 */
[----:B------:R-:W-:Y:S01]  /*2af0*/  ISETP.GE.U32.AND P1, PT, R15, 0x4, PT ;  /* 0x000000040f00780c */ /* 0x000fe20003f26070 */
[----:B------:R-:W-:Y:S01]  /*2b00*/  BSSY.RECONVERGENT B2, `(.L_x_55) ;  /* 0x0000018000027945 */ /* 0x000fe20003800200 */
[----:B------:R-:W-:-:S11]  /*2b10*/  LOP3.LUT P0, RZ, R22, 0x3, RZ, 0xc0, !PT ;  /* 0x0000000316ff7812 */ /* 0x000fd6000780c0ff */
[----:B------:R-:W-:Y:S05]  /*2b20*/  @!P1 BRA `(.L_x_56) ;  /* 0x0000000000549947 */ /* 0x000fea0003800000 */
[----:B------:R-:W-:-:S05]  /*2b30*/  IADD3 R3, P1, PT, R7, UR7, RZ ;  /* 0x0000000707037c10 */ /* 0x000fca000ff3e0ff */
[----:B------:R-:W-:Y:S01]  /*2b40*/  IMAD.X R8, RZ, RZ, UR8, P1 ;  /* 0x00000008ff087e24 */ /* 0x000fe200088e06ff */
[----:B------:R-:W-:-:S04]  /*2b50*/  LEA R2, P1, R3, UR14, 0x2 ;  /* 0x0000000e03027c11 */ /* 0x000fc8000f8210ff */
[----:B------:R-:W-:-:S05]  /*2b60*/  LEA.HI.X R3, R3, UR15, R8, 0x2, P1 ;  /* 0x0000000f03037c11 */ /* 0x000fca00088f1408 */
[----:B------:R-:W2:Y:S04]  /*2b70*/  LDG.E R11, desc[UR18][R2.64] ;  /* 0x00000012020b7981 */ /* 0x000ea8000c1e1900 */
[----:B------:R-:W3:Y:S04]  /*2b80*/  LDG.E R8, desc[UR18][R2.64+0x800] ;  /* 0x0008001202087981 */ /* 0x000ee8000c1e1900 */
[----:B------:R-:W4:Y:S04]  /*2b90*/  LDG.E R9, desc[UR18][R2.64+0x1000] ;  /* 0x0010001202097981 */ /* 0x000f28000c1e1900 */
[----:B------:R-:W5:Y:S01]  /*2ba0*/  LDG.E R10, desc[UR18][R2.64+0x1800] ;  /* 0x00180012020a7981 */ /* 0x000f62000c1e1900 */
[----:B------:R-:W-:Y:S01]  /*2bb0*/  VIADD R7, R7, 0x800 ;  /* 0x0000080007077836 */ /* 0x000fe20000000000 */
[----:B--2---:R-:W-:-:S02]  /*2bc0*/  ISETP.NE.AND P1, PT, R11, UR12, PT ;  /* 0x0000000c0b007c0c */ /* 0x004fc4000bf25270 */
[----:B---3--:R-:W-:Y:S02]  /*2bd0*/  ISETP.NE.AND P2, PT, R8, UR12, PT ;  /* 0x0000000c08007c0c */ /* 0x008fe4000bf45270 */
[----:B----4-:R-:W-:Y:S02]  /*2be0*/  ISETP.NE.AND P3, PT, R9, UR12, PT ;  /* 0x0000000c09007c0c */ /* 0x010fe4000bf65270 */
[----:B------:R-:W-:Y:S02]  /*2bf0*/  SEL R9, RZ, 0x1, P1 ;  /* 0x00000001ff097807 */ /* 0x000fe40000800000 */
[----:B-----5:R-:W-:Y:S02]  /*2c00*/  ISETP.NE.AND P4, PT, R10, UR12, PT ;  /* 0x0000000c0a007c0c */ /* 0x020fe4000bf85270 */
[----:B------:R-:W-:Y:S02]  /*2c10*/  SEL R8, RZ, 0x1, P2 ;  /* 0x00000001ff087807 */ /* 0x000fe40001000000 */
[----:B------:R-:W-:-:S02]  /*2c20*/  SEL R11, RZ, 0x1, P3 ;  /* 0x00000001ff0b7807 */ /* 0x000fc40001800000 */
[----:B------:R-:W-:Y:S02]  /*2c30*/  SEL R10, RZ, 0x1, P4 ;  /* 0x00000001ff0a7807 */ /* 0x000fe40002000000 */
[----:B------:R-:W-:-:S04]  /*2c40*/  IADD3 R0, P1, P2, R8, R0, R9 ;  /* 0x0000000008007210 */ /* 0x000fc80007a3e009 */
[----:B------:R-:W-:Y:S02]  /*2c50*/  IADD3 R0, P3, P4, R10, R0, R11 ;  /* 0x000000000a007210 */ /* 0x000fe40007c7e00b */
[----:B------:R-:W-:-:S04]  /*2c60*/  IADD3.X R5, PT, PT, RZ, R5, RZ, P1, P2 ;  /* 0x00000005ff057210 */ /* 0x000fc80000fe44ff */
[----:B------:R-:W-:-:S07]  /*2c70*/  IADD3.X R5, PT, PT, RZ, R5, RZ, P3, P4 ;  /* 0x00000005ff057210 */ /* 0x000fce0001fe84ff */
.L_x_56:
[----:B------:R-:W-:Y:S05]  /*2c80*/  BSYNC.RECONVERGENT B2 ;  /* 0x0000000000027941 */ /* 0x000fea0003800200 */
.L_x_55:
[----:B------:R-:W-:Y:S05]  /*2c90*/  @!P0 BRA `(.L_x_49) ;  /* 0x0000000000508947 */ /* 0x000fea0003800000 */
[----:B------:R-:W-:Y:S02]  /*2ca0*/  LOP3.LUT R2, R6, 0xffff, RZ, 0xc0, !PT ;  /* 0x0000ffff06027812 */ /* 0x000fe400078ec0ff */
[----:B------:R-:W-:Y:S02]  /*2cb0*/  IADD3 R9, P0, PT, R7, UR9, RZ ;  /* 0x0000000907097c10 */ /* 0x000fe4000ff1e0ff */
[----:B------:R-:W-:Y:S02]  /*2cc0*/  LEA.HI R2, R2, 0x1, RZ, 0x17 ;  /* 0x0000000102027811 */ /* 0x000fe400078fb8ff */
[----:B------:R-:W-:Y:S01]  /*2cd0*/  LEA R8, P1, R9, UR14, 0x2 ;  /* 0x0000000e09087c11 */ /* 0x000fe2000f8210ff */
[----:B------:R-:W-:Y:S01]  /*2ce0*/  IMAD.X R6, RZ, RZ, UR10, P0 ;  /* 0x0000000aff067e24 */ /* 0x000fe200080e06ff */
[----:B------:R-:W-:-:S04]  /*2cf0*/  LOP3.LUT R2, R2, 0x3, RZ, 0xc0, !PT ;  /* 0x0000000302027812 */ /* 0x000fc800078ec0ff */
[----:B------:R-:W-:Y:S01]  /*2d00*/  LEA.HI.X R9, R9, UR15, R6, 0x2, P1 ;  /* 0x0000000f09097c11 */ /* 0x000fe200088f1406 */
[----:B------:R-:W-:-:S07]  /*2d10*/  IMAD.MOV R6, RZ, RZ, -R2 ;  /* 0x000000ffff067224 */ /* 0x000fce00078e0a02 */
.L_x_57:
[----:B------:R-:W-:Y:S02]  /*2d20*/  IMAD.MOV.U32 R2, RZ, RZ, R8 ;  /* 0x000000ffff027224 */ /* 0x000fe400078e0008 */
[----:B------:R-:W-:-:S05]  /*2d30*/  IMAD.MOV.U32 R3, RZ, RZ, R9 ;  /* 0x000000ffff037224 */ /* 0x000fca00078e0009 */
[----:B------:R-:W2:Y:S01]  /*2d40*/  LDG.E R2, desc[UR18][R2.64] ;  /* 0x0000001202027981 */ /* 0x000ea2000c1e1900 */
[----:B------:R-:W-:Y:S01]  /*2d50*/  VIADD R6, R6, 0x1 ;  /* 0x0000000106067836 */ /* 0x000fe20000000000 */
[----:B------:R-:W-:-:S05]  /*2d60*/  IADD3 R8, P2, PT, R8, 0x800, RZ ;  /* 0x0000080008087810 */ /* 0x000fca0007f5e0ff */
[----:B------:R-:W-:Y:S01]  /*2d70*/  IMAD.X R9, RZ, RZ, R9, P2 ;  /* 0x000000ffff097224 */ /* 0x000fe200010e0609 */
[----:B--2---:R-:W-:-:S04]  /*2d80*/  ISETP.NE.AND P0, PT, R2, UR12, PT ;  /* 0x0000000c02007c0c */ /* 0x004fc8000bf05270 */
[----:B------:R-:W-:Y:S02]  /*2d90*/  SEL R7, RZ, 0x1, P0 ;  /* 0x00000001ff077807 */ /* 0x000fe40000000000 */
[----:B------:R-:W-:Y:S02]  /*2da0*/  ISETP.NE.AND P0, PT, R6, RZ, PT ;  /* 0x000000ff0600720c */ /* 0x000fe40003f05270 */
[----:B------:R-:W-:-:S05]  /*2db0*/  IADD3 R0, P1, PT, R0, R7, RZ ;  /* 0x0000000700007210 */ /* 0x000fca0007f3e0ff */
[----:B------:R-:W-:-:S06]  /*2dc0*/  IMAD.X R5, RZ, RZ, R5, P1 ;  /* 0x000000ffff057224 */ /* 0x000fcc00008e0605 */
[----:B------:R-:W-:Y:S05]  /*2dd0*/  @P0 BRA `(.L_x_57) ;  /* 0xfffffffc00d00947 */ /* 0x000fea000383ffff */
.L_x_49:
[----:B------:R-:W-:Y:S05]  /*2de0*/  BSYNC.RECONVERGENT B1 ;  /* 0x0000000000017941 */ /* 0x000fea0003800200 */
.L_x_46:
        /* <DEDUP_REMOVED lines=18> */
[----:B------:R-:W-:Y:S01]  /*2f10*/  IMAD.X R5, R3, 0x1, R6, P0 ;  /* 0x0000000103057824 */ /* 0x000fe200000e0606 */
[----:B------:R-:W-:-:S04]  /*2f20*/  @!P2 MOV R6, 0x400 ;  /* 0x000004000006a802 */ /* 0x000fc80000000f00 */
[----:B------:R-:W1:Y:S01]  /*2f30*/  SHFL.DOWN PT, R2, R5, 0x4, 0x1f ;  /* 0x08801f0005027f89 */ /* 0x000e6200000e0000 */
[----:B--2---:R-:W-:Y:S02]  /*2f40*/  @!P2 LEA R11, R11, R6, 0x18 ;  /* 0x000000060b0ba211 */ /* 0x004fe400078ec0ff */
        /* <DEDUP_REMOVED lines=9> */
[----:B------:R-:W-:Y:S02]  /*2fe0*/  @!P2 SHF.R.U32.HI R3, RZ, 0x2, R4 ;  /* 0x00000002ff03a819 */ /* 0x000fe40000011604 */
[----:B-1----:R-:W-:Y:S01]  /*2ff0*/  SEL R2, R2, RZ, !P1 ;  /* 0x000000ff02027207 */ /* 0x002fe20004800000 */
[----:B------:R-:W0:Y:S01]  /*3000*/  SHFL.DOWN PT, R0, R5, 0x10, 0x1f ;  /* 0x0a001f0005007f89 */ /* 0x000e2200000e0000 */
[----:B------:R-:W-:Y:S02]  /*3010*/  ISETP.GT.AND P1, PT, R8, 0xf, PT ;  /* 0x0000000f0800780c */ /* 0x000fe40003f24270 */
[----:B------:R-:W-:Y:S01]  /*3020*/  @!P2 LOP3.LUT R6, R3, 0xf8, RZ, 0xc0, !PT ;  /* 0x000000f80306a812 */ /* 0x000fe200078ec0ff */
[----:B------:R-:W-:-:S04]  /*3030*/  IMAD.X R7, R2, 0x1, R9, P0 ;  /* 0x0000000102077824 */ /* 0x000fc800000e0609 */
[----:B------:R-:W-:Y:S01]  /*3040*/  @!P2 IMAD.IADD R11, R6, 0x1, R11 ;  /* 0x00000001060ba824 */ /* 0x000fe200078e020b */
[----:B------:R-:W1:Y:S01]  /*3050*/  SHFL.DOWN PT, R2, R7, 0x10, 0x1f ;  /* 0x0a001f0007027f89 */ /* 0x000e6200000e0000 */
[----:B0-----:R-:W-:-:S04]  /*3060*/  SEL R0, R0, RZ, !P1 ;  /* 0x000000ff00007207 */ /* 0x001fc80004800000 */
[----:B------:R-:W-:Y:S02]  /*3070*/  IADD3 R0, P0, PT, R0, R5, RZ ;  /* 0x0000000500007210 */ /* 0x000fe40007f1e0ff */
[----:B-1----:R-:W-:-:S05]  /*3080*/  SEL R2, R2, RZ, !P1 ;  /* 0x000000ff02027207 */ /* 0x002fca0004800000 */
[----:B------:R-:W-:Y:S01]  /*3090*/  IMAD.X R3, R2, 0x1, R7, P0 ;  /* 0x0000000102037824 */ /* 0x000fe200000e0607 */
[----:B------:R-:W-:Y:S01]  /*30a0*/  ISETP.NE.AND P0, PT, R4, RZ, PT ;  /* 0x000000ff0400720c */ /* 0x000fe20003f05270 */
[----:B------:R-:W-:-:S05]  /*30b0*/  @!P2 IMAD.MOV.U32 R2, RZ, RZ, R0 ;  /* 0x000000ffff02a224 */ /* 0x000fca00078e0000 */
[----:B------:R0:W-:Y:S01]  /*30c0*/  @!P2 STS.64 [R11+0x10], R2 ;  /* 0x000010020b00a388 */ /* 0x0001e20000000a00 */
[----:B------:R-:W-:Y:S06]  /*30d0*/  BAR.SYNC.DEFER_BLOCKING 0x0 ;  /* 0x0000000000007b1d */ /* 0x000fec0000010000 */
[----:B------:R-:W-:Y:S05]  /*30e0*/  @P0 BRA `(.L_x_45) ;  /* 0x00000000006c0947 */ /* 0x000fea0003800000 */
[----:B------:R-:W1:Y:S01]  /*30f0*/  S2UR UR5, SR_CgaCtaId ;  /* 0x00000000000579c3 */ /* 0x000e620000008800 */
[----:B------:R-:W-:Y:S02]  /*3100*/  UMOV UR4, 0x400 ;  /* 0x0000040000047882 */ /* 0x000fe40000000000 */
[----:B-1----:R-:W-:-:S09]  /*3110*/  ULEA UR4, UR5, UR4, 0x18 ;  /* 0x0000000405047291 */ /* 0x002fd2000f8ec0ff */
[----:B------:R-:W-:Y:S04]  /*3120*/  LDS.64 R8, [UR4+0x18] ;  /* 0x00001804ff087984 */ /* 0x000fe80008000a00 */
[----:B------:R-:W0:Y:S04]  /*3130*/  LDS.128 R24, [UR4+0x20] ;  /* 0x00002004ff187984 */ /* 0x000e280008000c00 */
[----:B------:R-:W1:Y:S04]  /*3140*/  LDS.128 R4, [UR4+0x30] ;  /* 0x00003004ff047984 */ /* 0x000e680008000c00 */
        /* <DEDUP_REMOVED lines=20> */
[----:B------:R-:W-:-:S07]  /*3290*/  IMAD.X R3, R3, 0x1, R27, P3 ;  /* 0x0000000103037824 */ /* 0x000fce00018e061b */
.L_x_45:
[----:B------:R-:W-:Y:S05]  /*32a0*/  BSYNC.RECONVERGENT B0 ;  /* 0x0000000000007941 */ /* 0x000fea0003800200 */
.L_x_30:
[----:B------:R-:W-:Y:S05]  /*32b0*/  @P0 EXIT ;  /* 0x000000000000094d */ /* 0x000fea0003800000 */
[----:B------:R-:W3:Y:S01]  /*32c0*/  LDCU.64 UR4, c[0x0][0x390] ;  /* 0x00007200ff0477ac */ /* 0x000ee20008000a00 */
[----:B0-2---:R-:W-:Y:S01]  /*32d0*/  IMAD.MOV.U32 R2, RZ, RZ, R0 ;  /* 0x000000ffff027224 */ /* 0x005fe200078e0000 */
[----:B---3--:R-:W-:-:S06]  /*32e0*/  UIMAD.WIDE.U32 UR4, UR17, 0x8, UR4 ;  /* 0x00000008110478a5 */ /* 0x008fcc000f8e0004 */
[----:B-1----:R-:W-:Y:S02]  /*32f0*/  IMAD.U32 R4, RZ, RZ, UR4 ;  /* 0x00000004ff047e24 */ /* 0x002fe4000f8e00ff */
[----:B------:R-:W-:-:S05]  /*3300*/  IMAD.U32 R5, RZ, RZ, UR5 ;  /* 0x00000005ff057e24 */ /* 0x000fca000f8e00ff */
[----:B------:R-:W-:Y:S01]  /*3310*/  STG.E.64 desc[UR18][R4.64], R2 ;  /* 0x0000000204007986 */ /* 0x000fe2000c101b12 */
[----:B------:R-:W-:Y:S05]  /*3320*/  EXIT ;  /* 0x000000000000794d */ /* 0x000fea0003800000 */
.L_x_58:
        /* <DEDUP_REMOVED lines=13> */
.L_x_1428:


//--------------------- .text._ZN3cub18CUB_300001_SM_10006detail6reduce28DeviceReduceSingleTileKernelINS2_10policy_hubIlyN4cuda3std3__44plusIlEEE10Policy1000EN6thrust24THRUST_300001_SM_1000_NS18transform_iteratorINSD_6detail14equal_to_valueIiEEPillEEPlyS9_llNS7_10__identityEEEvT0_T1_T2_T3_T4_T6_ --------------------------
	.section	.text._ZN3cub18CUB_300001_SM_10006detail6reduce28DeviceReduceSingleTileKernelINS2_10policy_hubIlyN4cuda3std3__44plusIlEEE10Policy1000EN6thrust24THRUST_300001_SM_1000_NS18transform_iteratorINSD_6detail14equal_to_valueIiEEPillEEPlyS9_llNS7_10__identityEEEvT0_T1_T2_T3_T4_T6_,"ax",@progbits
	.align	128
        .global         _ZN3cub18CUB_300001_SM_10006detail6reduce28DeviceReduceSingleTileKernelINS2_10policy_hubIlyN4cuda3std3__44plusIlEEE10Policy1000EN6thrust24THRUST_300001_SM_1000_NS18transform_iteratorINSD_6detail14equal_to_valueIiEEPillEEPlyS9_llNS7_10__identityEEEvT0_T1_T2_T3_T4_T6_
        .type           _ZN3cub18CUB_300001_SM_10006detail6reduce28DeviceReduceSingleTileKernelINS2_10policy_hubIlyN4cuda3std3__44plusIlEEE10Policy1000EN6thrust24THRUST_300001_SM_1000_NS18transform_iteratorINSD_6detail14equal_to_valueIiEEPillEEPlyS9_llNS7_10__identityEEEvT0_T1_T2_T3_T4_T6_,@function
        .size           _ZN3cub18CUB_300001_SM_10006detail6reduce28DeviceReduceSingleTileKernelINS2_10policy_hubIlyN4cuda3std3__44plusIlEEE10Policy1000EN6thrust24THRUST_300001_SM_1000_NS18transform_iteratorINSD_6detail14equal_to_valueIiEEPillEEPlyS9_llNS7_10__identityEEEvT0_T1_T2_T3_T4_T6_,(.L_x_1429 - _ZN3cub18CUB_300001_SM_10006detail6reduce28DeviceReduceSingleTileKernelINS2_10policy_hubIlyN4cuda3std3__44plusIlEEE10Policy1000EN6thrust24THRUST_300001_SM_1000_NS18transform_iteratorINSD_6detail14equal_to_valueIiEEPillEEPlyS9_llNS7_10__identityEEEvT0_T1_T2_T3_T4_T6_)
        .other          _ZN3cub18CUB_300001_SM_10006detail6reduce28DeviceReduceSingleTileKernelINS2_10policy_hubIlyN4cuda3std3__44plusIlEEE10Policy1000EN6thrust24THRUST_300001_SM_1000_NS18transform_iteratorINSD_6detail14equal_to_valueIiEEPillEEPlyS9_llNS7_10__identityEEEvT0_T1_T2_T3_T4_T6_,@"STO_CUDA_ENTRY STV_DEFAULT"
_ZN3cub18CUB_300001_SM_10006detail6reduce28DeviceReduceSingleTileKernelINS2_10policy_hubIlyN4cuda3std3__44plusIlEEE10Policy1000EN6thrust24THRUST_300001_SM_1000_NS18transform_iteratorINSD_6detail14equal_to_valueIiEEPillEEPlyS9_llNS7_10__identityEEEvT0_T1_T2_T3_T4_T6_:
.text._ZN3cub18CUB_300001_SM_10006detail6reduce28DeviceReduceSingleTileKernelINS2_10policy_hubIlyN4cuda3std3__44plusIlEEE10Policy1000EN6thrust24THRUST_300001_SM_1000_NS18transform_iteratorINSD_6detail14equal_to_valueIiEEPillEEPlyS9_llNS7_10__identityEEEvT0_T1_T2_T3_T4_T6_:
[----:B------:R-:W-:Y:S01]  /*0000*/  LDC R1, c[0x0][0x37c] ;  /* 0x0000df00ff017b82 */ /* 0x000fe20000000800 */
[----:B------:R-:W0:Y:S01]  /*0010*/  LDCU.64 UR4, c[0x0][0x398] ;  /* 0x00007300ff0477ac */ /* 0x000e220008000a00 */
[----:B------:R-:W1:Y:S01]  /*0020*/  LDCU.64 UR6, c[0x0][0x358] ;  /* 0x00006b00ff0677ac */ /* 0x000e620008000a00 */
[----:B0-----:R-:W-:Y:S02]  /*0030*/  IMAD.U32 R16, RZ, RZ, UR4 ;  /* 0x00000004ff107e24 */ /* 0x001fe4000f8e00ff */
[----:B------:R-:W-:-:S03]  /*0040*/  IMAD.U32 R0, RZ, RZ, UR5 ;  /* 0x00000005ff007e24 */ /* 0x000fc6000f8e00ff */
[----:B------:R-:W-:-:S04]  /*0050*/  ISETP.NE.U32.AND P0, PT, R16, RZ, PT ;  /* 0x000000ff1000720c */ /* 0x000fc80003f05070 */
[----:B------:R-:W-:-:S13]  /*0060*/  ISETP.NE.AND.EX P0, PT, R0, RZ, PT, P0 ;  /* 0x000000ff0000720c */ /* 0x000fda0003f05300 */
        /* <DEDUP_REMOVED lines=8> */
.L_x_59:
[----:B------:R-:W-:Y:S01]  /*00f0*/  ISETP.GT.U32.AND P0, PT, R16, 0xdff, PT ;  /* 0x00000dff1000780c */ /* 0x000fe20003f04070 */
[----:B------:R-:W-:Y:S03]  /*0100*/  BSSY.RECONVERGENT B0, `(.L_x_60) ;  /* 0x00002f9000007945 */ /* 0x000fe60003800200 */
[----:B------:R-:W-:-:S13]  /*0110*/  ISETP.GT.U32.AND.EX P0, PT, R0, RZ, PT, P0 ;  /* 0x000000ff0000720c */ /* 0x000fda0003f04100 */
[----:B------:R-:W-:Y:S05]  /*0120*/  @P0 BRA `(.L_x_61) ;  /* 0x0000001800700947 */ /* 0x000fea0003800000 */
[----:B------:R-:W0:Y:S01]  /*0130*/  S2R R5, SR_TID.X ;  /* 0x0000000000057919 */ /* 0x000e220000002100 */
[----:B------:R-:W1:Y:S01]  /*0140*/  LDCU UR5, c[0x0][0x388] ;  /* 0x00007100ff0577ac */ /* 0x000e620008000800 */
[----:B------:R-:W-:Y:S01]  /*0150*/  BSSY.RECONVERGENT B1, `(.L_x_62) ;  /* 0x000000d000017945 */ /* 0x000fe20003800200 */
[----:B------:R-:W-:Y:S02]  /*0160*/  CS2R R2, SRZ ;  /* 0x0000000000027805 */ /* 0x000fe4000001ff00 */
[----:B0-----:R-:W-:Y:S01]  /*0170*/  ISETP.GE.U32.AND P0, PT, R5, R16, PT ;  /* 0x000000100500720c */ /* 0x001fe20003f06070 */
[----:B------:R-:W-:-:S12]  /*0180*/  IMAD.MOV.U32 R7, RZ, RZ, R5 ;  /* 0x000000ffff077224 */ /* 0x000fd800078e0005 */
[----:B-1----:R-:W-:Y:S05]  /*0190*/  @P0 BRA `(.L_x_63) ;  /* 0x0000000000200947 */ /* 0x002fea0003800000 */
[----:B------:R-:W0:Y:S01]  /*01a0*/  LDC.64 R8, c[0x0][0x380] ;  /* 0x0000e000ff087b82 */ /* 0x000e220000000a00 */
[----:B------:R-:W1:Y:S01]  /*01b0*/  LDCU UR4, c[0x0][0x388] ;  /* 0x00007100ff0477ac */ /* 0x000e620008000800 */
[----:B0-----:R-:W-:-:S06]  /*01c0*/  IMAD.WIDE.U32 R8, R5, 0x4, R8 ;  /* 0x0000000405087825 */ /* 0x001fcc00078e0008 */
[----:B------:R-:W1:Y:S01]  /*01d0*/  LDG.E R8, desc[UR6][R8.64] ;  /* 0x0000000608087981 */ /* 0x000e62000c1e1900 */
[----:B------:R-:W-:Y:S02]  /*01e0*/  VIADD R7, R5, 0x200 ;  /* 0x0000020005077836 */ /* 0x000fe40000000000 */
[----:B------:R-:W-:Y:S01]  /*01f0*/  IMAD.MOV.U32 R3, RZ, RZ, RZ ;  /* 0x000000ffff037224 */ /* 0x000fe200078e00ff */
[----:B-1----:R-:W-:-:S04]  /*0200*/  ISETP.NE.AND P0, PT, R8, UR4, PT ;  /* 0x0000000408007c0c */ /* 0x002fc8000bf05270 */
[----:B------:R-:W-:-:S09]  /*0210*/  SEL R2, RZ, 0x1, P0 ;  /* 0x00000001ff027807 */ /* 0x000fd20000000000 */
.L_x_63:
[----:B------:R-:W-:Y:S05]  /*0220*/  BSYNC.RECONVERGENT B1 ;  /* 0x0000000000017941 */ /* 0x000fea0003800200 */
.L_x_62:
[----:B------:R-:W-:Y:S01]  /*0230*/  ISETP.GE.U32.AND P0, PT, R7, R16, PT ;  /* 0x000000100700720c */ /* 0x000fe20003f06070 */
[----:B------:R-:W-:-:S12]  /*0240*/  BSSY.RECONVERGENT B1, `(.L_x_64) ;  /* 0x00000ab000017945 */ /* 0x000fd80003800200 */
[----:B------:R-:W-:Y:S05]  /*0250*/  @P0 BRA `(.L_x_65) ;  /* 0x0000000800a40947 */ /* 0x000fea0003800000 */
[----:B------:R-:W-:Y:S01]  /*0260*/  LOP3.LUT R9, RZ, R7, RZ, 0x33, !PT ;  /* 0x00000007ff097212 */ /* 0x000fe200078e33ff */
[----:B------:R-:W-:Y:S04]  /*0270*/  BSSY.RECONVERGENT B2, `(.L_x_66) ;  /* 0x0000053000027945 */ /* 0x000fe80003800200 */
[----:B------:R-:W-:-:S05]  /*0280*/  IMAD.IADD R9, R9, 0x1, R16 ;  /* 0x0000000109097824 */ /* 0x000fca00078e0210 */
[C---:B------:R-:W-:Y:S02]  /*0290*/  ISETP.GE.U32.AND P1, PT, R9.reuse, 0x1e00, PT ;  /* 0x00001e000900780c */ /* 0x040fe40003f26070 */
[----:B------:R-:W-:-:S04]  /*02a0*/  LEA.HI R4, R9, 0x1, RZ, 0x17 ;  /* 0x0000000109047811 */ /* 0x000fc800078fb8ff */
[----:B------:R-:W-:-:S04]  /*02b0*/  LOP3.LUT R26, R4, 0xf, RZ, 0xc0, !PT ;  /* 0x0000000f041a7812 */ /* 0x000fc800078ec0ff */
[----:B------:R-:W-:-:S03]  /*02c0*/  ISETP.NE.AND P0, PT, R26, RZ, PT ;  /* 0x000000ff1a00720c */ /* 0x000fc60003f05270 */
[----:B------:R-:W-:Y:S10]  /*02d0*/  @!P1 BRA `(.L_x_67) ;  /* 0x0000000400309947 */ /* 0x000ff40003800000 */
[----:B------:R-:W0:Y:S01]  /*02e0*/  LDC.64 R8, c[0x0][0x380] ;  /* 0x0000e000ff087b82 */ /* 0x000e220000000a00 */
[----:B------:R-:W-:-:S05]  /*02f0*/  LOP3.LUT R6, R4, 0xfffff0, RZ, 0xc0, !PT ;  /* 0x00fffff004067812 */ /* 0x000fca00078ec0ff */
[----:B------:R-:W-:Y:S02]  /*0300*/  IMAD.MOV R6, RZ, RZ, -R6 ;  /* 0x000000ffff067224 */ /* 0x000fe400078e0a06 */
[----:B0-----:R-:W-:-:S03]  /*0310*/  IMAD.WIDE.U32 R8, R7, 0x4, R8 ;  /* 0x0000000407087825 */ /* 0x001fc600078e0008 */
[----:B------:R-:W-:-:S05]  /*0320*/  IADD3 R8, P1, PT, R8, 0x4000, RZ ;  /* 0x0000400008087810 */ /* 0x000fca0007f3e0ff */
[----:B------:R-:W-:-:S08]  /*0330*/  IMAD.X R9, RZ, RZ, R9, P1 ;  /* 0x000000ffff097224 */ /* 0x000fd000008e0609 */
.L_x_68:
        /* <DEDUP_REMOVED lines=70> */
.L_x_67:
[----:B------:R-:W-:Y:S05]  /*07a0*/  BSYNC.RECONVERGENT B2 ;  /* 0x0000000000027941 */ /* 0x000fea0003800200 */
.L_x_66:
[----:B------:R-:W-:Y:S05]  /*07b0*/  @!P0 BRA `(.L_x_65) ;  /* 0x00000004004c8947 */ /* 0x000fea0003800000 */
[----:B------:R-:W-:Y:S01]  /*07c0*/  ISETP.GE.U32.AND P1, PT, R26, 0x8, PT ;  /* 0x000000081a00780c */ /* 0x000fe20003f26070 */
[----:B------:R-:W-:Y:S01]  /*07d0*/  BSSY.RECONVERGENT B2, `(.L_x_69) ;  /* 0x0000028000027945 */ /* 0x000fe20003800200 */
[----:B------:R-:W-:-:S04]  /*07e0*/  LOP3.LUT R18, R4, 0x7, RZ, 0xc0, !PT ;  /* 0x0000000704127812 */ /* 0x000fc800078ec0ff */
[----:B------:R-:W-:-:S07]  /*07f0*/  ISETP.NE.AND P0, PT, R18, RZ, PT ;  /* 0x000000ff1200720c */ /* 0x000fce0003f05270 */
[----:B------:R-:W-:Y:S06]  /*0800*/  @!P1 BRA `(.L_x_70) ;  /* 0x0000000000909947 */ /* 0x000fec0003800000 */
[----:B------:R-:W0:Y:S01]  /*0810*/  LDC.64 R8, c[0x0][0x380] ;  /* 0x0000e000ff087b82 */ /* 0x000e220000000a00 */
[----:B------:R-:W1:Y:S01]  /*0820*/  LDCU UR4, c[0x0][0x388] ;  /* 0x00007100ff0477ac */ /* 0x000e620008000800 */
[----:B0-----:R-:W-:-:S05]  /*0830*/  IMAD.WIDE R8, R7, 0x4, R8 ;  /* 0x0000000407087825 */ /* 0x001fca00078e0208 */
[----:B------:R-:W1:Y:S04]  /*0840*/  LDG.E R17, desc[UR6][R8.64] ;  /* 0x0000000608117981 */ /* 0x000e68000c1e1900 */
        /* <DEDUP_REMOVED lines=8> */
[----:B-1----:R-:W-:-:S02]  /*08d0*/  ISETP.NE.AND P1, PT, R17, UR4, PT ;  /* 0x0000000411007c0c */ /* 0x002fc4000bf25270 */
        /* <DEDUP_REMOVED lines=23> */
.L_x_70:
[----:B------:R-:W-:Y:S05]  /*0a50*/  BSYNC.RECONVERGENT B2 ;  /* 0x0000000000027941 */ /* 0x000fea0003800200 */
.L_x_69:
        /* <DEDUP_REMOVED lines=12> */
[----:B------:R-:W4:Y:S01]  /*0b20*/  LDG.E R10, desc[UR6][R8.64+0x1000] ;  /* 0x00100006080a7981 */ /* 0x000f22000c1e1900 */
[----:B------:R-:W-:Y:S01]  /*0b30*/  VIADD R7, R7, 0x800 ;  /* 0x0000080007077836 */ /* 0x000fe20000000000 */
[----:B-1----:R-:W-:-:S02]  /*0b40*/  ISETP.NE.AND P1, PT, R12, UR4, PT ;  /* 0x000000040c007c0c */ /* 0x002fc4000bf25270 */
        /* <DEDUP_REMOVED lines=11> */
.L_x_72:
[----:B------:R-:W-:Y:S05]  /*0c00*/  BSYNC.RECONVERGENT B2 ;  /* 0x0000000000027941 */ /* 0x000fea0003800200 */
.L_x_71:
[----:B------:R-:W-:Y:S05]  /*0c10*/  @!P0 BRA `(.L_x_65) ;  /* 0x0000000000348947 */ /* 0x000fea0003800000 */
[----:B------:R-:W0:Y:S01]  /*0c20*/  LDC.64 R10, c[0x0][0x380] ;  /* 0x0000e000ff0a7b82 */ /* 0x000e220000000a00 */
[----:B------:R-:W-:-:S07]  /*0c30*/  IMAD.MOV R4, RZ, RZ, -R4 ;  /* 0x000000ffff047224 */ /* 0x000fce00078e0a04 */
.L_x_73:
[C---:B0-----:R-:W-:Y:S01]  /*0c40*/  IMAD.WIDE R8, R7.reuse, 0x4, R10 ;  /* 0x0000000407087825 */ /* 0x041fe200078e020a */
        /* <DEDUP_REMOVED lines=10> */
.L_x_65:
[----:B------:R-:W-:Y:S05]  /*0cf0*/  BSYNC.RECONVERGENT B1 ;  /* 0x0000000000017941 */ /* 0x000fea0003800200 */
.L_x_64:
[----:B------:R-:W-:-:S04]  /*0d00*/  ISETP.GE.U32.AND P0, PT, R16, 0x200, PT ;  /* 0x000002001000780c */ /* 0x000fc80003f06070 */
[----:B------:R-:W-:-:S13]  /*0d10*/  ISETP.GE.U32.AND.EX P0, PT, R0, RZ, PT, P0 ;  /* 0x000000ff0000720c */ /* 0x000fda0003f06100 */
[----:B------:R-:W-:Y:S05]  /*0d20*/  @!P0 BRA `(.L_x_74) ;  /* 0x00000004002c8947 */ /* 0x000fea0003800000 */
[----:B------:R-:W0:Y:S01]  /*0d30*/  S2R R8, SR_LANEID ;  /* 0x0000000000087919 */ /* 0x000e220000000000 */
[----:B------:R-:W-:Y:S01]  /*0d40*/  ISETP.NE.AND P5, PT, R5, RZ, PT ;  /* 0x000000ff0500720c */ /* 0x000fe20003fa5270 */
        /* <DEDUP_REMOVED lines=39> */
[----:B-1----:R-:W-:-:S03]  /*0fc0*/  SEL R3, R3, RZ, !P0 ;  /* 0x000000ff03037207 */ /* 0x002fc60004000000 */
        /* <DEDUP_REMOVED lines=9> */
[----:B-1----:R-:W0:Y:S04]  /*1060*/  LDS.128 R4, [UR4+0x20] ;  /* 0x00002004ff047984 */ /* 0x002e280008000c00 */
[----:B------:R-:W1:Y:S04]  /*1070*/  LDS.128 R8, [UR4+0x30] ;  /* 0x00003004ff087984 */ /* 0x000e680008000c00 */
[----:B------:R-:W2:Y:S04]  /*1080*/  LDS.128 R12, [UR4+0x40] ;  /* 0x00004004ff0c7984 */ /* 0x000ea80008000c00 */
[----:B------:R-:W3:Y:S04]  /*1090*/  LDS.128 R16, [UR4+0x50] ;  /* 0x00005004ff107984 */ /* 0x000ee80008000c00 */
[----:B------:R-:W4:Y:S04]  /*10a0*/  LDS.128 R20, [UR4+0x60] ;  /* 0x00006004ff147984 */ /* 0x000f280008000c00 */
[----:B------:R-:W5:Y:S04]  /*10b0*/  LDS.128 R24, [UR4+0x70] ;  /* 0x00007004ff187984 */ /* 0x000f680008000c00 */
[----:B------:R-:W5:Y:S01]  /*10c0*/  LDS.128 R28, [UR4+0x80] ;  /* 0x00008004ff1c7984 */ /* 0x000f620008000c00 */
[----:B0-----:R-:W-:-:S04]  /*10d0*/  IADD3 R35, P0, P1, R4, R32, R2 ;  /* 0x0000002004237210 */ /* 0x001fc8000791e002 */
[----:B-1----:R-:W-:Y:S02]  /*10e0*/  IADD3 R35, P2, P3, R8, R35, R6 ;  /* 0x0000002308237210 */ /* 0x002fe40007b5e006 */
[----:B------:R-:W-:Y:S02]  /*10f0*/  IADD3.X R5, PT, PT, R5, R33, R3, P0, P1 ;  /* 0x0000002105057210 */ /* 0x000fe400007e2403 */
[----:B--2---:R-:W-:Y:S02]  /*1100*/  IADD3 R3, P0, P1, R12, R35, R10 ;  /* 0x000000230c037210 */ /* 0x004fe4000791e00a */
[----:B------:R-:W-:Y:S02]  /*1110*/  IADD3.X R7, PT, PT, R9, R5, R7, P2, P3 ;  /* 0x0000000509077210 */ /* 0x000fe400017e6407 */
[----:B---3--:R-:W-:Y:S02]  /*1120*/  IADD3 R3, P2, P3, R16, R3, R14 ;  /* 0x0000000310037210 */ /* 0x008fe40007b5e00e */
[----:B------:R-:W-:-:S02]  /*1130*/  IADD3.X R11, PT, PT, R13, R7, R11, P0, P1 ;  /* 0x000000070d0b7210 */ /* 0x000fc400007e240b */
[----:B----4-:R-:W-:Y:S02]  /*1140*/  IADD3 R3, P0, P1, R20, R3, R18 ;  /* 0x0000000314037210 */ /* 0x010fe4000791e012 */
[----:B------:R-:W-:Y:S02]  /*1150*/  IADD3.X R15, PT, PT, R17, R11, R15, P2, P3 ;  /* 0x0000000b110f7210 */ /* 0x000fe400017e640f */
[----:B-----5:R-:W-:Y:S02]  /*1160*/  IADD3 R3, P2, P3, R24, R3, R22 ;  /* 0x0000000318037210 */ /* 0x020fe40007b5e016 */
[----:B------:R-:W-:Y:S02]  /*1170*/  IADD3.X R19, PT, PT, R21, R15, R19, P0, P1 ;  /* 0x0000000f15137210 */ /* 0x000fe400007e2413 */
[----:B------:R-:W-:Y:S02]  /*1180*/  IADD3 R3, P0, P1, R28, R3, R26 ;  /* 0x000000031c037210 */ /* 0x000fe4000791e01a */
[----:B------:R-:W-:-:S02]  /*1190*/  IADD3.X R23, PT, PT, R25, R19, R23, P2, P3 ;  /* 0x0000001319177210 */ /* 0x000fc400017e6417 */
[----:B------:R-:W-:Y:S02]  /*11a0*/  IADD3 R2, P2, PT, R3, R30, RZ ;  /* 0x0000001e03027210 */ /* 0x000fe40007f5e0ff */
[----:B------:R-:W-:-:S05]  /*11b0*/  IADD3.X R3, PT, PT, R29, R23, R27, P0, P1 ;  /* 0x000000171d037210 */ /* 0x000fca00007e241b */
[----:B------:R-:W-:Y:S01]  /*11c0*/  IMAD.X R3, R3, 0x1, R31, P2 ;  /* 0x0000000103037824 */ /* 0x000fe200010e061f */
[----:B------:R-:W-:Y:S06]  /*11d0*/  BRA `(.L_x_75) ;  /* 0x0000001c00ac7947 */ /* 0x000fec0003800000 */
.L_x_74:
[C---:B------:R-:W-:Y:S02]  /*11e0*/  LOP3.LUT R4, R5.reuse, 0x3e0, RZ, 0xc0, !PT ;  /* 0x000003e005047812 */ /* 0x040fe400078ec0ff */
[----:B------:R-:W-:Y:S02]  /*11f0*/  ISETP.NE.AND P5, PT, R5, RZ, PT ;  /* 0x000000ff0500720c */ /* 0x000fe40003fa5270 */
[----:B------:R-:W-:Y:S01]  /*1200*/  LOP3.LUT R9, RZ, R4, RZ, 0x33, !PT ;  /* 0x00000004ff097212 */ /* 0x000fe200078e33ff */
[----:B------:R-:W-:Y:S02]  /*1210*/  VIADD R7, R4, 0x20 ;  /* 0x0000002004077836 */ /* 0x000fe40000000000 */
[----:B------:R-:W0:Y:S03]  /*1220*/  S2R R4, SR_LANEID ;  /* 0x0000000000047919 */ /* 0x000e260000000000 */
[----:B------:R-:W-:Y:S01]  /*1230*/  ISETP.GT.U32.AND P0, PT, R7, R16, PT ;  /* 0x000000100700720c */ /* 0x000fe20003f04070 */
        /* <DEDUP_REMOVED lines=46> */
[----:B-1----:R-:W-:-:S05]  /*1520*/  SEL R3, R3, RZ, !P0 ;  /* 0x000000ff03037207 */ /* 0x002fca0004000000 */
[----:B------:R-:W-:-:S05]  /*1530*/  IMAD.X R3, R3, 0x1, R8, P1 ;  /* 0x0000000103037824 */ /* 0x000fca00008e0608 */
[----:B------:R0:W-:Y:S01]  /*1540*/  @!P2 STS.64 [R9+0x10], R2 ;  /* 0x000010020900a388 */ /* 0x0001e20000000a00 */
[----:B------:R-:W-:Y:S06]  /*1550*/  BAR.SYNC.DEFER_BLOCKING 0x0 ;  /* 0x0000000000007b1d */ /* 0x000fec0000010000 */
[----:B------:R-:W-:Y:S05]  /*1560*/  @P5 BRA `(.L_x_75) ;  /* 0x0000001800c85947 */ /* 0x000fea0003800000 */
[----:B------:R-:W1:Y:S01]  /*1570*/  S2UR UR5, SR_CgaCtaId ;  /* 0x00000000000579c3 */ /* 0x000e620000008800 */
[----:B------:R-:W-:Y:S01]  /*1580*/  UMOV UR4, 0x400 ;  /* 0x0000040000047882 */ /* 0x000fe20000000000 */
[C---:B------:R-:W-:Y:S02]  /*1590*/  ISETP.GT.U32.AND P0, PT, R16.reuse, 0x20, PT ;  /* 0x000000201000780c */ /* 0x040fe40003f04070 */
[----:B------:R-:W-:Y:S02]  /*15a0*/  ISETP.GT.U32.AND P1, PT, R16, 0x40, PT ;  /* 0x000000401000780c */ /* 0x000fe40003f24070 */
[----:B------:R-:W-:Y:S02]  /*15b0*/  ISETP.GT.U32.AND.EX P0, PT, R0, RZ, PT, P0 ;  /* 0x000000ff0000720c */ /* 0x000fe40003f04100 */
[----:B------:R-:W-:Y:S02]  /*15c0*/  ISETP.GT.U32.AND P2, PT, R16, 0x60, PT ;  /* 0x000000601000780c */ /* 0x000fe40003f44070 */
[----:B------:R-:W-:-:S02]  /*15d0*/  ISETP.GT.U32.AND.EX P1, PT, R0, RZ, PT, P1 ;  /* 0x000000ff0000720c */ /* 0x000fc40003f24110 */
[----:B------:R-:W-:-:S04]  /*15e0*/  ISETP.GT.U32.AND P6, PT, R16, 0x140, PT ;  /* 0x000001401000780c */ /* 0x000fc80003fc4070 */
[----:B------:R-:W-:Y:S01]  /*15f0*/  ISETP.GT.U32.AND.EX P6, PT, R0, RZ, PT, P6 ;  /* 0x000000ff0000720c */ /* 0x000fe20003fc4160 */
[----:B-1----:R-:W-:-:S09]  /*1600*/  ULEA UR4, UR5, UR4, 0x18 ;  /* 0x0000000405047291 */ /* 0x002fd2000f8ec0ff */
[----:B------:R-:W1:Y:S04]  /*1610*/  LDS.64 R18, [UR4+0x18] ;  /* 0x00001804ff127984 */ /* 0x000e680008000a00 */
[----:B------:R-:W2:Y:S04]  /*1620*/  LDS.128 R20, [UR4+0x20] ;  /* 0x00002004ff147984 */ /* 0x000ea80008000c00 */
[----:B------:R-:W3:Y:S04]  /*1630*/  LDS.128 R4, [UR4+0x30] ;  /* 0x00003004ff047984 */ /* 0x000ee80008000c00 */
[----:B0-----:R-:W0:Y:S04]  /*1640*/  LDS.128 R8, [UR4+0x40] ;  /* 0x00004004ff087984 */ /* 0x001e280008000c00 */
[----:B------:R-:W4:Y:S01]  /*1650*/  LDS.128 R12, [UR4+0x50] ;  /* 0x00005004ff0c7984 */ /* 0x000f220008000c00 */
[----:B-1----:R-:W-:-:S02]  /*1660*/  SEL R25, R18, RZ, P0 ;  /* 0x000000ff12197207 */ /* 0x002fc40000000000 */
[----:B------:R-:W-:Y:S02]  /*1670*/  SEL R29, R19, RZ, P0 ;  /* 0x000000ff131d7207 */ /* 0x000fe40000000000 */
[----:B------:R-:W-:Y:S02]  /*1680*/  ISETP.GT.U32.AND.EX P0, PT, R0, RZ, PT, P2 ;  /* 0x000000ff0000720c */ /* 0x000fe40003f04120 */
[----:B--2---:R-:W-:Y:S02]  /*1690*/  SEL R19, R20, RZ, P1 ;  /* 0x000000ff14137207 */ /* 0x004fe40000800000 */
[----:B------:R-:W-:Y:S02]  /*16a0*/  SEL R24, R21, RZ, P1 ;  /* 0x000000ff15187207 */ /* 0x000fe40000800000 */
[----:B------:R-:W-:Y:S02]  /*16b0*/  ISETP.GT.U32.AND P1, PT, R16, 0x80, PT ;  /* 0x000000801000780c */ /* 0x000fe40003f24070 */
[----:B------:R-:W-:-:S02]  /*16c0*/  SEL R18, R22, RZ, P0 ;  /* 0x000000ff16127207 */ /* 0x000fc40000000000 */
[----:B------:R-:W-:Y:S02]  /*16d0*/  SEL R17, R23, RZ, P0 ;  /* 0x000000ff17117207 */ /* 0x000fe40000000000 */
[----:B------:R-:W-:Y:S01]  /*16e0*/  IADD3 R2, P2, P3, R19, R25, R2 ;  /* 0x0000001913027210 */ /* 0x000fe20007b5e002 */
[----:B------:R-:W1:Y:S01]  /*16f0*/  LDS.128 R20, [UR4+0x60] ;  /* 0x00006004ff147984 */ /* 0x000e620008000c00 */
[----:B------:R-:W-:Y:S02]  /*1700*/  ISETP.GT.U32.AND.EX P0, PT, R0, RZ, PT, P1 ;  /* 0x000000ff0000720c */ /* 0x000fe40003f04110 */
[----:B------:R-:W-:Y:S02]  /*1710*/  ISETP.GT.U32.AND P1, PT, R16, 0xa0, PT ;  /* 0x000000a01000780c */ /* 0x000fe40003f24070 */
[----:B------:R-:W-:Y:S02]  /*1720*/  IADD3.X R29, PT, PT, R24, R29, R3, P2, P3 ;  /* 0x0000001d181d7210 */ /* 0x000fe400017e6403 */
[----:B---3--:R-:W-:Y:S01]  /*1730*/  SEL R19, R4, RZ, P0 ;  /* 0x000000ff04137207 */ /* 0x008fe20000000000 */
[----:B------:R-:W2:Y:S01]  /*1740*/  LDS.128 R24, [UR4+0x70] ;  /* 0x00007004ff187984 */ /* 0x000ea20008000c00 */
[----:B------:R-:W-:-:S02]  /*1750*/  SEL R28, R5, RZ, P0 ;  /* 0x000000ff051c7207 */ /* 0x000fc40000000000 */
[----:B------:R-:W-:Y:S02]  /*1760*/  ISETP.GT.U32.AND.EX P0, PT, R0, RZ, PT, P1 ;  /* 0x000000ff0000720c */ /* 0x000fe40003f04110 */
[----:B------:R-:W-:Y:S02]  /*1770*/  IADD3 R19, P2, P3, R19, R2, R18 ;  /* 0x0000000213137210 */ /* 0x000fe40007b5e012 */
[----:B------:R-:W-:Y:S02]  /*1780*/  SEL R3, R6, RZ, P0 ;  /* 0x000000ff06037207 */ /* 0x000fe40000000000 */
[----:B------:R-:W-:Y:S02]  /*1790*/  SEL R18, R7, RZ, P0 ;  /* 0x000000ff07127207 */ /* 0x000fe40000000000 */
[----:B------:R-:W3:Y:S01]  /*17a0*/  LDS.128 R4, [UR4+0x80] ;  /* 0x00008004ff047984 */ /* 0x000ee20008000c00 */
[----:B------:R-:W-:Y:S02]  /*17b0*/  ISETP.GT.U32.AND P1, PT, R16, 0xc0, PT ;  /* 0x000000c01000780c */ /* 0x000fe40003f24070 */
[----:B------:R-:W-:-:S02]  /*17c0*/  IADD3.X R28, PT, PT, R28, R29, R17, P2, P3 ;  /* 0x0000001d1c1c7210 */ /* 0x000fc400017e6411 */
[----:B------:R-:W-:Y:S02]  /*17d0*/  ISETP.GT.U32.AND.EX P0, PT, R0, RZ, PT, P1 ;  /* 0x000000ff0000720c */ /* 0x000fe40003f04110 */
[C---:B------:R-:W-:Y:S02]  /*17e0*/  ISETP.GT.U32.AND P1, PT, R16.reuse, 0xe0, PT ;  /* 0x000000e01000780c */ /* 0x040fe40003f24070 */
[----:B------:R-:W-:Y:S02]  /*17f0*/  ISETP.GT.U32.AND P2, PT, R16, 0x100, PT ;  /* 0x000001001000780c */ /* 0x000fe40003f44070 */
[----:B0-----:R-:W-:Y:S02]  /*1800*/  SEL R2, R8, RZ, P0 ;  /* 0x000000ff08027207 */ /* 0x001fe40000000000 */
[----:B------:R-:W-:Y:S02]  /*1810*/  SEL R17, R9, RZ, P0 ;  /* 0x000000ff09117207 */ /* 0x000fe40000000000 */
[----:B------:R-:W-:-:S02]  /*1820*/  ISETP.GT.U32.AND.EX P0, PT, R0, RZ, PT, P1 ;  /* 0x000000ff0000720c */ /* 0x000fc40003f04110 */
[----:B------:R-:W-:Y:S02]  /*1830*/  ISETP.GT.U32.AND.EX P1, PT, R0, RZ, PT, P2 ;  /* 0x000000ff0000720c */ /* 0x000fe40003f24120 */
[----:B------:R-:W-:Y:S02]  /*1840*/  ISETP.GT.U32.AND P2, PT, R16, 0x120, PT ;  /* 0x000001201000780c */ /* 0x000fe40003f44070 */
[----:B------:R-:W-:Y:S02]  /*1850*/  IADD3 R2, P3, P4, R2, R19, R3 ;  /* 0x0000001302027210 */ /* 0x000fe40007c7e003 */
[----:B------:R-:W-:Y:S02]  /*1860*/  SEL R3, R10, RZ, P0 ;  /* 0x000000ff0a037207 */ /* 0x000fe40000000000 */
[----:B------:R-:W-:Y:S02]  /*1870*/  SEL R9, R11, RZ, P0 ;  /* 0x000000ff0b097207 */ /* 0x000fe40000000000 */
[----:B------:R-:W-:-:S02]  /*1880*/  ISETP.GT.U32.AND.EX P0, PT, R0, RZ, PT, P2 ;  /* 0x000000ff0000720c */ /* 0x000fc40003f04120 */
[----:B----4-:R-:W-:Y:S02]  /*1890*/  SEL R8, R12, RZ, P1 ;  /* 0x000000ff0c087207 */ /* 0x010fe40000800000 */
[----:B------:R-:W-:Y:S02]  /*18a0*/  IADD3.X R12, PT, PT, R17, R28, R18, P3, P4 ;  /* 0x0000001c110c7210 */ /* 0x000fe40001fe8412 */
[----:B------:R-:W-:Y:S02]  /*18b0*/  SEL R11, R14, RZ, P0 ;  /* 0x000000ff0e0b7207 */ /* 0x000fe40000000000 */
[----:B------:R-:W-:Y:S02]  /*18c0*/  ISETP.GT.U32.AND P4, PT, R16, 0x160, PT ;  /* 0x000001601000780c */ /* 0x000fe40003f84070 */
[----:B------:R-:W-:Y:S02]  /*18d0*/  SEL R10, R13, RZ, P1 ;  /* 0x000000ff0d0a7207 */ /* 0x000fe40000800000 */
[----:B------:R-:W-:-:S02]  /*18e0*/  SEL R14, R15, RZ, P0 ;  /* 0x000000ff0f0e7207 */ /* 0x000fc40000000000 */
[----:B------:R-:W-:Y:S02]  /*18f0*/  IADD3 R8, P1, P2, R8, R2, R3 ;  /* 0x0000000208087210 */ /* 0x000fe40007a3e003 */
[----:B------:R-:W-:Y:S02]  /*1900*/  ISETP.GT.U32.AND P0, PT, R16, 0x180, PT ;  /* 0x000001801000780c */ /* 0x000fe40003f04070 */
[----:B------:R-:W-:Y:S02]  /*1910*/  ISETP.GT.U32.AND.EX P4, PT, R0, RZ, PT, P4 ;  /* 0x000000ff0000720c */ /* 0x000fe40003f84140 */
[----:B-1----:R-:W-:Y:S02]  /*1920*/  SEL R2, R20, RZ, P6 ;  /* 0x000000ff14027207 */ /* 0x002fe40003000000 */
[----:B------:R-:W-:Y:S02]  /*1930*/  IADD3.X R10, PT, PT, R10, R12, R9, P1, P2 ;  /* 0x0000000c0a0a7210 */ /* 0x000fe40000fe4409 */
[----:B------:R-:W-:-:S02]  /*1940*/  ISETP.GT.U32.AND.EX P0, PT, R0, RZ, PT, P0 ;  /* 0x000000ff0000720c */ /* 0x000fc40003f04100 */
[C---:B------:R-:W-:Y:S02]  /*1950*/  ISETP.GT.U32.AND P3, PT, R16.reuse, 0x1a0, PT ;  /* 0x000001a01000780c */ /* 0x040fe40003f64070 */
[----:B------:R-:W-:Y:S02]  /*1960*/  ISETP.GT.U32.AND P1, PT, R16, 0x1c0, PT ;  /* 0x000001c01000780c */ /* 0x000fe40003f24070 */
[----:B------:R-:W-:Y:S02]  /*1970*/  SEL R9, R21, RZ, P6 ;  /* 0x000000ff15097207 */ /* 0x000fe40003000000 */
[----:B------:R-:W-:Y:S02]  /*1980*/  SEL R3, R22, RZ, P4 ;  /* 0x000000ff16037207 */ /* 0x000fe40002000000 */
[----:B------:R-:W-:Y:S02]  /*1990*/  SEL R23, R23, RZ, P4 ;  /* 0x000000ff17177207 */ /* 0x000fe40002000000 */
[----:B------:R-:W-:-:S02]  /*19a0*/  IADD3 R2, P6, P4, R2, R8, R11 ;  /* 0x0000000802027210 */ /* 0x000fc40007cde00b */
[----:B--2---:R-:W-:Y:S02]  /*19b0*/  SEL R8, R24, RZ, P0 ;  /* 0x000000ff18087207 */ /* 0x004fe40000000000 */
[C---:B------:R-:W-:Y:S02]  /*19c0*/  ISETP.GT.U32.AND.EX P3, PT, R0.reuse, RZ, PT, P3 ;  /* 0x000000ff0000720c */ /* 0x040fe40003f64130 */
[----:B------:R-:W-:Y:S02]  /*19d0*/  ISETP.GT.U32.AND.EX P1, PT, R0, RZ, PT, P1 ;  /* 0x000000ff0000720c */ /* 0x000fe40003f24110 */
[----:B------:R-:W-:Y:S02]  /*19e0*/  ISETP.GT.U32.AND P2, PT, R16, 0x1e0, PT ;  /* 0x000001e01000780c */ /* 0x000fe40003f44070 */
[----:B------:R-:W-:Y:S02]  /*19f0*/  IADD3.X R9, PT, PT, R9, R10, R14, P6, P4 ;  /* 0x0000000a09097210 */ /* 0x000fe400037e840e */
[----:B------:R-:W-:-:S02]  /*1a00*/  IADD3 R8, P6, P4, R8, R2, R3 ;  /* 0x0000000208087210 */ /* 0x000fc40007cde003 */
[----:B------:R-:W-:Y:S02]  /*1a10*/  SEL R2, R26, RZ, P3 ;  /* 0x000000ff1a027207 */ /* 0x000fe40001800000 */
[----:B---3--:R-:W-:Y:S02]  /*1a20*/  SEL R3, R4, RZ, P1 ;  /* 0x000000ff04037207 */ /* 0x008fe40000800000 */
[----:B------:R-:W-:Y:S02]  /*1a30*/  ISETP.GT.U32.AND.EX P2, PT, R0, RZ, PT, P2 ;  /* 0x000000ff0000720c */ /* 0x000fe40003f44120 */
[----:B------:R-:W-:Y:S02]  /*1a40*/  SEL R4, R25, RZ, P0 ;  /* 0x000000ff19047207 */ /* 0x000fe40000000000 */
[----:B------:R-:W-:Y:S02]  /*1a50*/  SEL R27, R27, RZ, P3 ;  /* 0x000000ff1b1b7207 */ /* 0x000fe40001800000 */
[----:B------:R-:W-:-:S02]  /*1a60*/  IADD3 R3, P0, P3, R3, R8, R2 ;  /* 0x0000000803037210 */ /* 0x000fc40007b1e002 */
[----:B------:R-:W-:Y:S02]  /*1a70*/  SEL R2, R6, RZ, P2 ;  /* 0x000000ff06027207 */ /* 0x000fe40001000000 */
[----:B------:R-:W-:Y:S02]  /*1a80*/  IADD3.X R4, PT, PT, R4, R9, R23, P6, P4 ;  /* 0x0000000904047210 */ /* 0x000fe400037e8417 */
[----:B------:R-:W-:Y:S02]  /*1a90*/  SEL R0, R5, RZ, P1 ;  /* 0x000000ff05007207 */ /* 0x000fe40000800000 */
[----:B------:R-:W-:Y:S02]  /*1aa0*/  IADD3 R2, P1, PT, R2, R3, RZ ;  /* 0x0000000302027210 */ /* 0x000fe40007f3e0ff */
[----:B------:R-:W-:Y:S02]  /*1ab0*/  SEL R3, R7, RZ, P2 ;  /* 0x000000ff07037207 */ /* 0x000fe40001000000 */
[----:B------:R-:W-:-:S05]  /*1ac0*/  IADD3.X R0, PT, PT, R0, R4, R27, P0, P3 ;  /* 0x0000000400007210 */ /* 0x000fca00007e641b */
[----:B------:R-:W-:Y:S01]  /*1ad0*/  IMAD.X R3, R3, 0x1, R0, P1 ;  /* 0x0000000103037824 */ /* 0x000fe200008e0600 */
[----:B------:R-:W-:Y:S06]  /*1ae0*/  BRA `(.L_x_75) ;  /* 0x0000001400687947 */ /* 0x000fec0003800000 */
.L_x_61:
[----:B------:R-:W0:Y:S01]  /*1af0*/  S2R R4, SR_TID.X ;  /* 0x0000000000047919 */ /* 0x000e220000002100 */
[----:B------:R-:W0:Y:S01]  /*1b00*/  LDC.64 R2, c[0x0][0x380] ;  /* 0x0000e000ff027b82 */ /* 0x000e220000000a00 */
[----:B------:R-:W1:Y:S01]  /*1b10*/  LDCU UR4, c[0x0][0x388] ;  /* 0x00007100ff0477ac */ /* 0x000e620008000800 */
[----:B0-----:R-:W-:-:S05]  /*1b20*/  IMAD.WIDE.U32 R2, R4, 0x4, R2 ;  /* 0x0000000404027825 */ /* 0x001fca00078e0002 */
[----:B------:R-:W1:Y:S04]  /*1b30*/  LDG.E R11, desc[UR6][R2.64] ;  /* 0x00000006020b7981 */ /* 0x000e68000c1e1900 */
[----:B------:R-:W2:Y:S04]  /*1b40*/  LDG.E R5, desc[UR6][R2.64+0x800] ;  /* 0x0008000602057981 */ /* 0x000ea8000c1e1900 */
[----:B------:R-:W3:Y:S04]  /*1b50*/  LDG.E R7, desc[UR6][R2.64+0x1800] ;  /* 0x0018000602077981 */ /* 0x000ee8000c1e1900 */
[----:B------:R-:W4:Y:S04]  /*1b60*/  LDG.E R8, desc[UR6][R2.64+0x2000] ;  /* 0x0020000602087981 */ /* 0x000f28000c1e1900 */
[----:B------:R-:W5:Y:S04]  /*1b70*/  LDG.E R9, desc[UR6][R2.64+0x2800] ;  /* 0x0028000602097981 */ /* 0x000f68000c1e1900 */
[----:B------:R-:W5:Y:S04]  /*1b80*/  LDG.E R6, desc[UR6][R2.64+0x1000] ;  /* 0x0010000602067981 */ /* 0x000f68000c1e1900 */
[----:B------:R-:W5:Y:S01]  /*1b90*/  LDG.E R10, desc[UR6][R2.64+0x3000] ;  /* 0x00300006020a7981 */ /* 0x000f62000c1e1900 */
[----:B-1----:R-:W-:-:S04]  /*1ba0*/  ISETP.NE.AND P0, PT, R11, UR4, PT ;  /* 0x000000040b007c0c */ /* 0x002fc8000bf05270 */
[----:B------:R-:W-:Y:S02]  /*1bb0*/  SEL R11, RZ, 0x1, P0 ;  /* 0x00000001ff0b7807 */ /* 0x000fe40000000000 */
[----:B--2---:R-:W-:Y:S02]  /*1bc0*/  ISETP.NE.AND P1, PT, R5, UR4, PT ;  /* 0x0000000405007c0c */ /* 0x004fe4000bf25270 */
[----:B---3--:R-:W-:Y:S02]  /*1bd0*/  ISETP.NE.AND P0, PT, R7, UR4, PT ;  /* 0x0000000407007c0c */ /* 0x008fe4000bf05270 */
[----:B------:R-:W-:Y:S02]  /*1be0*/  SEL R5, RZ, 0x1, P1 ;  /* 0x00000001ff057807 */ /* 0x000fe40000800000 */
[----:B------:R-:W-:Y:S02]  /*1bf0*/  SEL R7, RZ, 0x1, P0 ;  /* 0x00000001ff077807 */ /* 0x000fe40000000000 */
[----:B----4-:R-:W-:-:S02]  /*1c00*/  ISETP.NE.AND P1, PT, R8, UR4, PT ;  /* 0x0000000408007c0c */ /* 0x010fc4000bf25270 */
[----:B-----5:R-:W-:Y:S02]  /*1c10*/  ISETP.NE.AND P0, PT, R9, UR4, PT ;  /* 0x0000000409007c0c */ /* 0x020fe4000bf05270 */
[----:B------:R-:W-:Y:S02]  /*1c20*/  IADD3 R8, P5, PT, R16, -0xe00, RZ ;  /* 0xfffff20010087810 */ /* 0x000fe40007fbe0ff */
[----:B------:R-:W-:Y:S02]  /*1c30*/  ISETP.NE.AND P2, PT, R6, UR4, PT ;  /* 0x0000000406007c0c */ /* 0x000fe4000bf45270 */
[----:B------:R-:W-:Y:S02]  /*1c40*/  SEL R9, RZ, 0x1, P0 ;  /* 0x00000001ff097807 */ /* 0x000fe40000000000 */
[----:B------:R-:W-:Y:S02]  /*1c50*/  ISETP.NE.AND P6, PT, R10, UR4, PT ;  /* 0x000000040a007c0c */ /* 0x000fe4000bfc5270 */
[----:B------:R-:W-:-:S02]  /*1c60*/  ISETP.GE.U32.AND P0, PT, R8, 0xe00, PT ;  /* 0x00000e000800780c */ /* 0x000fc40003f06070 */
[----:B------:R-:W-:Y:S02]  /*1c70*/  IADD3.X R10, PT, PT, R0, -0x1, RZ, P5, !PT ;  /* 0xffffffff000a7810 */ /* 0x000fe40002ffe4ff */
[----:B------:R-:W-:Y:S02]  /*1c80*/  SEL R6, RZ, 0x1, P2 ;  /* 0x00000001ff067807 */ /* 0x000fe40001000000 */
[----:B------:R-:W-:Y:S02]  /*1c90*/  ISETP.GE.U32.AND.EX P0, PT, R10, RZ, PT, P0 ;  /* 0x000000ff0a00720c */ /* 0x000fe40003f06100 */
[----:B------:R-:W-:Y:S02]  /*1ca0*/  IADD3 R6, P3, P4, R6, R5, R11 ;  /* 0x0000000506067210 */ /* 0x000fe40007c7e00b */
[----:B------:R-:W-:-:S04]  /*1cb0*/  SEL R5, RZ, 0x1, P1 ;  /* 0x00000001ff057807 */ /* 0x000fc80000800000 */
[----:B------:R-:W-:Y:S02]  /*1cc0*/  IADD3 R6, P1, P2, R5, R6, R7 ;  /* 0x0000000605067210 */ /* 0x000fe40007a3e007 */
[----:B------:R-:W-:Y:S02]  /*1cd0*/  SEL R7, RZ, 0x1, P6 ;  /* 0x00000001ff077807 */ /* 0x000fe40003000000 */
[----:B------:R-:W-:Y:S02]  /*1ce0*/  IADD3.X R5, PT, PT, RZ, RZ, RZ, P3, P4 ;  /* 0x000000ffff057210 */ /* 0x000fe40001fe84ff */
[----:B------:R-:W-:Y:S02]  /*1cf0*/  IADD3 R6, P3, P4, R7, R6, R9 ;  /* 0x0000000607067210 */ /* 0x000fe40007c7e009 */
[----:B------:R-:W-:Y:S01]  /*1d00*/  IADD3.X R5, PT, PT, RZ, R5, RZ, P1, P2 ;  /* 0x00000005ff057210 */ /* 0x000fe20000fe44ff */
[----:B------:R-:W-:Y:S02]  /*1d10*/  IMAD.MOV.U32 R7, RZ, RZ, 0xe00 ;  /* 0x00000e00ff077424 */ /* 0x000fe400078e00ff */
[----:B------:R-:W-:Y:S01]  /*1d20*/  IMAD.MOV.U32 R9, RZ, RZ, RZ ;  /* 0x000000ffff097224 */ /* 0x000fe200078e00ff */
[----:B------:R-:W-:Y:S01]  /*1d30*/  IADD3.X R5, PT, PT, RZ, R5, RZ, P3, P4 ;  /* 0x00000005ff057210 */ /* 0x000fe20001fe84ff */
[----:B------:R-:W-:Y:S06]  /*1d40*/  @!P0 BRA `(.L_x_76) ;  /* 0x0000000000b88947 */ /* 0x000fec0003800000 */
[----:B------:R-:W0:Y:S01]  /*1d50*/  LDC.64 R16, c[0x0][0x398] ;  /* 0x0000e600ff107b82 */ /* 0x000e220000000a00 */
[----:B------:R-:W-:Y:S01]  /*1d60*/  IMAD.MOV.U32 R7, RZ, RZ, 0xe00 ;  /* 0x00000e00ff077424 */ /* 0x000fe200078e00ff */
[----:B------:R-:W1:Y:S01]  /*1d70*/  LDCU UR4, c[0x0][0x388] ;  /* 0x00007100ff0477ac */ /* 0x000e620008000800 */
[----:B------:R-:W-:-:S07]  /*1d80*/  IMAD.MOV.U32 R9, RZ, RZ, RZ ;  /* 0x000000ffff097224 */ /* 0x000fce00078e00ff */
.L_x_78:
[----:B------:R-:W-:-:S04]  /*1d90*/  LEA R12, P0, R7, R2, 0x2 ;  /* 0x00000002070c7211 */ /* 0x000fc800078010ff */
[----:B------:R-:W-:-:S05]  /*1da0*/  LEA.HI.X R13, R7, R3, R9, 0x2, P0 ;  /* 0x00000003070d7211 */ /* 0x000fca00000f1409 */
[----:B------:R-:W1:Y:S04]  /*1db0*/  LDG.E R20, desc[UR6][R12.64] ;  /* 0x000000060c147981 */ /* 0x000e68000c1e1900 */
[----:B------:R-:W2:Y:S04]  /*1dc0*/  LDG.E R0, desc[UR6][R12.64+0x800] ;  /* 0x000800060c007981 */ /* 0x000ea8000c1e1900 */
[----:B------:R-:W3:Y:S04]  /*1dd0*/  LDG.E R11, desc[UR6][R12.64+0x1000] ;  /* 0x001000060c0b7981 */ /* 0x000ee8000c1e1900 */
[----:B------:R-:W4:Y:S04]  /*1de0*/  LDG.E R14, desc[UR6][R12.64+0x1800] ;  /* 0x001800060c0e7981 */ /* 0x000f28000c1e1900 */
[----:B------:R-:W5:Y:S04]  /*1df0*/  LDG.E R15, desc[UR6][R12.64+0x2000] ;  /* 0x002000060c0f7981 */ /* 0x000f68000c1e1900 */
[----:B------:R-:W5:Y:S04]  /*1e00*/  LDG.E R18, desc[UR6][R12.64+0x2800] ;  /* 0x002800060c127981 */ /* 0x000f68000c1e1900 */
[----:B------:R0:W5:Y:S02]  /*1e10*/  LDG.E R19, desc[UR6][R12.64+0x3000] ;  /* 0x003000060c137981 */ /* 0x000164000c1e1900 */
[----:B0-----:R-:W-:-:S02]  /*1e20*/  IADD3 R12, P3, PT, -R7, R16, RZ ;  /* 0x00000010070c7210 */ /* 0x001fc40007f7e1ff */
[----:B-1----:R-:W-:Y:S02]  /*1e30*/  ISETP.NE.AND P0, PT, R20, UR4, PT ;  /* 0x0000000414007c0c */ /* 0x002fe4000bf05270 */
[----:B--2---:R-:W-:Y:S02]  /*1e40*/  ISETP.NE.AND P1, PT, R0, UR4, PT ;  /* 0x0000000400007c0c */ /* 0x004fe4000bf25270 */
[----:B------:R-:W-:Y:S02]  /*1e50*/  SEL R0, RZ, 0x1, P0 ;  /* 0x00000001ff007807 */ /* 0x000fe40000000000 */
[----:B------:R-:W-:Y:S02]  /*1e60*/  SEL R21, RZ, 0x1, P1 ;  /* 0x00000001ff157807 */ /* 0x000fe40000800000 */
[----:B---3--:R-:W-:Y:S02]  /*1e70*/  ISETP.NE.AND P0, PT, R11, UR4, PT ;  /* 0x000000040b007c0c */ /* 0x008fe4000bf05270 */
[----:B----4-:R-:W-:-:S02]  /*1e80*/  ISETP.NE.AND P5, PT, R14, UR4, PT ;  /* 0x000000040e007c0c */ /* 0x010fc4000bfa5270 */
[----:B------:R-:W-:Y:S02]  /*1e90*/  IADD3 R6, P2, P1, R21, R6, R0 ;  /* 0x0000000615067210 */ /* 0x000fe4000795e000 */
[----:B-----5:R-:W-:Y:S02]  /*1ea0*/  ISETP.NE.AND P4, PT, R15, UR4, PT ;  /* 0x000000040f007c0c */ /* 0x020fe4000bf85270 */
[----:B------:R-:W-:Y:S02]  /*1eb0*/  SEL R0, RZ, 0x1, P0 ;  /* 0x00000001ff007807 */ /* 0x000fe40000000000 */
[----:B------:R-:W-:Y:S02]  /*1ec0*/  SEL R11, RZ, 0x1, P5 ;  /* 0x00000001ff0b7807 */ /* 0x000fe40002800000 */
[----:B------:R-:W-:Y:S02]  /*1ed0*/  ISETP.NE.AND P6, PT, R18, UR4, PT ;  /* 0x0000000412007c0c */ /* 0x000fe4000bfc5270 */
[----:B------:R-:W-:-:S02]  /*1ee0*/  ISETP.GE.U32.AND P0, PT, R12, 0xe00, PT ;  /* 0x00000e000c00780c */ /* 0x000fc40003f06070 */
[----:B------:R-:W-:Y:S02]  /*1ef0*/  SEL R12, RZ, 0x1, P4 ;  /* 0x00000001ff0c7807 */ /* 0x000fe40002000000 */
[----:B------:R-:W-:Y:S01]  /*1f00*/  IADD3 R6, P4, P5, R11, R6, R0 ;  /* 0x000000060b067210 */ /* 0x000fe20007d9e000 */
[----:B------:R-:W-:Y:S01]  /*1f10*/  IMAD.MOV.U32 R0, RZ, RZ, R17 ;  /* 0x000000ffff007224 */ /* 0x000fe200078e0011 */
[----:B------:R-:W-:Y:S02]  /*1f20*/  SEL R11, RZ, 0x1, P6 ;  /* 0x00000001ff0b7807 */ /* 0x000fe40003000000 */
[----:B------:R-:W-:Y:S02]  /*1f30*/  IADD3.X R5, PT, PT, RZ, R5, RZ, P2, P1 ;  /* 0x00000005ff057210 */ /* 0x000fe400017e24ff */
[----:B------:R-:W-:Y:S01]  /*1f40*/  IADD3 R6, P1, P2, R11, R6, R12 ;  /* 0x000000060b067210 */ /* 0x000fe20007a3e00c */
[----:B------:R-:W-:Y:S01]  /*1f50*/  IMAD.X R12, R0, 0x1, ~R9, P3 ;  /* 0x00000001000c7824 */ /* 0x000fe200018e0e09 */
[----:B------:R-:W-:-:S02]  /*1f60*/  ISETP.NE.AND P6, PT, R19, UR4, PT ;  /* 0x0000000413007c0c */ /* 0x000fc4000bfc5270 */
[----:B------:R-:W-:Y:S02]  /*1f70*/  IADD3.X R5, PT, PT, RZ, R5, RZ, P4, P5 ;  /* 0x00000005ff057210 */ /* 0x000fe400027ea4ff */
[----:B------:R-:W-:Y:S02]  /*1f80*/  ISETP.GE.U32.AND.EX P0, PT, R12, RZ, PT, P0 ;  /* 0x000000ff0c00720c */ /* 0x000fe40003f06100 */
[----:B------:R-:W-:Y:S02]  /*1f90*/  SEL R11, RZ, 0x1, P6 ;  /* 0x00000001ff0b7807 */ /* 0x000fe40003000000 */
[----:B------:R-:W-:Y:S02]  /*1fa0*/  IADD3.X R5, PT, PT, RZ, R5, RZ, P1, P2 ;  /* 0x00000005ff057210 */ /* 0x000fe40000fe44ff */
[----:B------:R-:W-:-:S05]  /*1fb0*/  IADD3 R6, P3, PT, R6, R11, RZ ;  /* 0x0000000b06067210 */ /* 0x000fca0007f7e0ff */
[----:B------:R-:W-:Y:S02]  /*1fc0*/  IMAD.X R5, RZ, RZ, R5, P3 ;  /* 0x000000ffff057224 */ /* 0x000fe400018e0605 */
[----:B------:R-:W-:Y:S06]  /*1fd0*/  @!P0 BRA `(.L_x_77) ;  /* 0x0000000c00048947 */ /* 0x000fec0003800000 */
[----:B------:R-:W-:-:S05]  /*1fe0*/  IADD3 R7, P0, PT, R7, 0xe00, RZ ;  /* 0x00000e0007077810 */ /* 0x000fca0007f1e0ff */
[----:B------:R-:W-:Y:S01]  /*1ff0*/  IMAD.X R9, RZ, RZ, R9, P0 ;  /* 0x000000ffff097224 */ /* 0x000fe200000e0609 */
[----:B------:R-:W-:-:S04]  /*2000*/  ISETP.GT.U32.AND P0, PT, R7, R8, PT ;  /* 0x000000080700720c */ /* 0x000fc80003f04070 */
[----:B------:R-:W-:-:S13]  /*2010*/  ISETP.GT.U32.AND.EX P0, PT, R9, R10, PT, P0 ;  /* 0x0000000a0900720c */ /* 0x000fda0003f04100 */
[----:B------:R-:W-:Y:S05]  /*2020*/  @!P0 BRA `(.L_x_78) ;  /* 0xfffffffc00588947 */ /* 0x000fea000383ffff */
.L_x_76:
[----:B------:R-:W-:Y:S01]  /*2030*/  IMAD.IADD R3, R16, 0x1, -R7 ;  /* 0x0000000110037824 */ /* 0x000fe200078e0a07 */
[----:B------:R-:W-:Y:S01]  /*2040*/  ISETP.GE.U32.AND P1, PT, R7, R16, PT ;  /* 0x000000100700720c */ /* 0x000fe20003f26070 */
[----:B------:R-:W-:Y:S03]  /*2050*/  BSSY.RECONVERGENT B1, `(.L_x_77) ;  /* 0x00000b9000017945 */ /* 0x000fe60003800200 */
[----:B------:R-:W-:-:S04]  /*2060*/  ISETP.GE.AND P0, PT, R4, R3, PT ;  /* 0x000000030400720c */ /* 0x000fc80003f06270 */
[----:B------:R-:W-:-:S13]  /*2070*/  ISETP.GE.U32.OR.EX P0, PT, R9, R0, P0, P1 ;  /* 0x000000000900720c */ /* 0x000fda0000706510 */
[----:B------:R-:W-:Y:S05]  /*2080*/  @P0 BRA `(.L_x_79) ;  /* 0x0000000800d40947 */ /* 0x000fea0003800000 */
[----:B------:R-:W-:Y:S01]  /*2090*/  LOP3.LUT R0, RZ, R4, RZ, 0x33, !PT ;  /* 0x00000004ff007212 */ /* 0x000fe200078e33ff */
[----:B------:R-:W-:Y:S03]  /*20a0*/  BSSY.RECONVERGENT B2, `(.L_x_80) ;  /* 0x0000058000027945 */ /* 0x000fe60003800200 */
[----:B------:R-:W-:-:S04]  /*20b0*/  IADD3 R0, PT, PT, -R7, R16, R0 ;  /* 0x0000001007007210 */ /* 0x000fc80007ffe100 */
[C---:B------:R-:W-:Y:S02]  /*20c0*/  ISETP.GE.U32.AND P1, PT, R0.reuse, 0x1e00, PT ;  /* 0x00001e000000780c */ /* 0x040fe40003f26070 */
[----:B------:R-:W-:Y:S01]  /*20d0*/  LEA.HI R8, R0, 0x1, RZ, 0x17 ;  /* 0x0000000100087811 */ /* 0x000fe200078fb8ff */
[----:B------:R-:W-:-:S03]  /*20e0*/  IMAD.MOV.U32 R0, RZ, RZ, R4 ;  /* 0x000000ffff007224 */ /* 0x000fc600078e0004 */
[----:B------:R-:W-:-:S04]  /*20f0*/  LOP3.LUT R26, R8, 0xf, RZ, 0xc0, !PT ;  /* 0x0000000f081a7812 */ /* 0x000fc800078ec0ff */
[----:B------:R-:W-:-:S03]  /*2100*/  ISETP.NE.AND P0, PT, R26, RZ, PT ;  /* 0x000000ff1a00720c */ /* 0x000fc60003f05270 */
[----:B------:R-:W-:Y:S10]  /*2110*/  @!P1 BRA `(.L_x_81) ;  /* 0x0000000400409947 */ /* 0x000ff40003800000 */
[----:B------:R-:W0:Y:S01]  /*2120*/  LDCU.64 UR8, c[0x0][0x380] ;  /* 0x00007000ff0877ac */ /* 0x000e220008000a00 */
[----:B------:R-:W-:Y:S02]  /*2130*/  IADD3 R3, P1, PT, R4, R7, RZ ;  /* 0x0000000704037210 */ /* 0x000fe40007f3e0ff */
[----:B------:R-:W-:-:S03]  /*2140*/  LOP3.LUT R10, R8, 0xfffff0, RZ, 0xc0, !PT ;  /* 0x00fffff0080a7812 */ /* 0x000fc600078ec0ff */
[----:B------:R-:W-:Y:S02]  /*2150*/  IMAD.X R0, RZ, RZ, R9, P1 ;  /* 0x000000ffff007224 */ /* 0x000fe400008e0609 */
[----:B------:R-:W-:Y:S01]  /*2160*/  IMAD.MOV R10, RZ, RZ, -R10 ;  /* 0x000000ffff0a7224 */ /* 0x000fe200078e0a0a */
[----:B0-----:R-:W-:-:S04]  /*2170*/  LEA R2, P2, R3, UR8, 0x2 ;  /* 0x0000000803027c11 */ /* 0x001fc8000f8410ff */
[----:B------:R-:W-:Y:S02]  /*2180*/  IADD3 R2, P1, PT, R2, 0x4000, RZ ;  /* 0x0000400002027810 */ /* 0x000fe40007f3e0ff */
[----:B------:R-:W-:Y:S01]  /*2190*/  LEA.HI.X R3, R3, UR9, R0, 0x2, P2 ;  /* 0x0000000903037c11 */ /* 0x000fe200090f1400 */
[----:B------:R-:W-:-:S04]  /*21a0*/  IMAD.MOV.U32 R0, RZ, RZ, R4 ;  /* 0x000000ffff007224 */ /* 0x000fc800078e0004 */
[----:B------:R-:W-:-:S07]  /*21b0*/  IMAD.X R3, RZ, RZ, R3, P1 ;  /* 0x000000ffff037224 */ /* 0x000fce00008e0603 */
.L_x_82:
        /* <DEDUP_REMOVED lines=70> */
.L_x_81:
[----:B------:R-:W-:Y:S05]  /*2620*/  BSYNC.RECONVERGENT B2 ;  /* 0x0000000000027941 */ /* 0x000fea0003800200 */
.L_x_80:
[----:B------:R-:W-:Y:S05]  /*2630*/  @!P0 BRA `(.L_x_79) ;  /* 0x0000000400688947 */ /* 0x000fea0003800000 */
[----:B------:R-:W-:Y:S01]  /*2640*/  ISETP.GE.U32.AND P1, PT, R26, 0x8, PT ;  /* 0x000000081a00780c */ /* 0x000fe20003f26070 */
[----:B------:R-:W-:Y:S01]  /*2650*/  BSSY.RECONVERGENT B2, `(.L_x_83) ;  /* 0x000002a000027945 */ /* 0x000fe20003800200 */
[----:B------:R-:W-:-:S04]  /*2660*/  LOP3.LUT R18, R8, 0x7, RZ, 0xc0, !PT ;  /* 0x0000000708127812 */ /* 0x000fc800078ec0ff */
[----:B------:R-:W-:-:S07]  /*2670*/  ISETP.NE.AND P0, PT, R18, RZ, PT ;  /* 0x000000ff1200720c */ /* 0x000fce0003f05270 */
[----:B------:R-:W-:Y:S06]  /*2680*/  @!P1 BRA `(.L_x_84) ;  /* 0x0000000000989947 */ /* 0x000fec0003800000 */
[----:B------:R-:W0:Y:S01]  /*2690*/  LDCU.64 UR8, c[0x0][0x380] ;  /* 0x00007000ff0877ac */ /* 0x000e220008000a00 */
[----:B------:R-:W-:-:S05]  /*26a0*/  IADD3 R3, P1, PT, R0, R7, RZ ;  /* 0x0000000700037210 */ /* 0x000fca0007f3e0ff */
[----:B------:R-:W-:Y:S01]  /*26b0*/  IMAD.X R10, RZ, RZ, R9, P1 ;  /* 0x000000ffff0a7224 */ /* 0x000fe200008e0609 */
[----:B0-----:R-:W-:-:S04]  /*26c0*/  LEA R2, P1, R3, UR8, 0x2 ;  /* 0x0000000803027c11 */ /* 0x001fc8000f8210ff */
        /* <DEDUP_REMOVED lines=34> */
.L_x_84:
[----:B------:R-:W-:Y:S05]  /*28f0*/  BSYNC.RECONVERGENT B2 ;  /* 0x0000000000027941 */ /* 0x000fea0003800200 */
.L_x_83:
        /* <DEDUP_REMOVED lines=28> */
.L_x_86:
[----:B------:R-:W-:Y:S05]  /*2ac0*/  BSYNC.RECONVERGENT B2 ;  /* 0x0000000000027941 */ /* 0x000fea0003800200 */
.L_x_85:
[----:B------:R-:W-:Y:S05]  /*2ad0*/  @!P0 BRA `(.L_x_79) ;  /* 0x0000000000408947 */ /* 0x000fea0003800000 */
[----:B------:R-:W0:Y:S01]  /*2ae0*/  LDCU.64 UR8, c[0x0][0x380] ;  /* 0x00007000ff0877ac */ /* 0x000e220008000a00 */
[----:B------:R-:W-:Y:S01]  /*2af0*/  IADD3 R3, P0, PT, R0, R7, RZ ;  /* 0x0000000700037210 */ /* 0x000fe20007f1e0ff */
[----:B------:R-:W-:-:S04]  /*2b00*/  IMAD.MOV R0, RZ, RZ, -R10 ;  /* 0x000000ffff007224 */ /* 0x000fc800078e0a0a */
[----:B------:R-:W-:Y:S01]  /*2b10*/  IMAD.X R8, RZ, RZ, R9, P0 ;  /* 0x000000ffff087224 */ /* 0x000fe200000e0609 */
[----:B0-----:R-:W-:-:S04]  /*2b20*/  LEA R2, P1, R3, UR8, 0x2 ;  /* 0x0000000803027c11 */ /* 0x001fc8000f8210ff */
[----:B------:R-:W-:-:S09]  /*2b30*/  LEA.HI.X R3, R3, UR9, R8, 0x2, P1 ;  /* 0x0000000903037c11 */ /* 0x000fd200088f1408 */
.L_x_87:
[----:B------:R0:W2:Y:S01]  /*2b40*/  LDG.E R7, desc[UR6][R2.64] ;  /* 0x0000000602077981 */ /* 0x0000a2000c1e1900 */
[----:B------:R-:W-:Y:S01]  /*2b50*/  VIADD R0, R0, 0x1 ;  /* 0x0000000100007836 */ /* 0x000fe20000000000 */
[----:B0-----:R-:W-:-:S05]  /*2b60*/  IADD3 R2, P2, PT, R2, 0x800, RZ ;  /* 0x0000080002027810 */ /* 0x001fca0007f5e0ff */
[----:B------:R-:W-:Y:S01]  /*2b70*/  IMAD.X R3, RZ, RZ, R3, P2 ;  /* 0x000000ffff037224 */ /* 0x000fe200010e0603 */
[----:B--2---:R-:W-:-:S04]  /*2b80*/  ISETP.NE.AND P0, PT, R7, UR4, PT ;  /* 0x0000000407007c0c */ /* 0x004fc8000bf05270 */
[----:B------:R-:W-:Y:S02]  /*2b90*/  SEL R7, RZ, 0x1, P0 ;  /* 0x00000001ff077807 */ /* 0x000fe40000000000 */
[----:B------:R-:W-:Y:S02]  /*2ba0*/  ISETP.NE.AND P0, PT, R0, RZ, PT ;  /* 0x000000ff0000720c */ /* 0x000fe40003f05270 */
[----:B------:R-:W-:-:S05]  /*2bb0*/  IADD3 R6, P1, PT, R6, R7, RZ ;  /* 0x0000000706067210 */ /* 0x000fca0007f3e0ff */
[----:B------:R-:W-:-:S06]  /*2bc0*/  IMAD.X R5, RZ, RZ, R5, P1 ;  /* 0x000000ffff057224 */ /* 0x000fcc00008e0605 */
[----:B------:R-:W-:Y:S05]  /*2bd0*/  @P0 BRA `(.L_x_87) ;  /* 0xfffffffc00d80947 */ /* 0x000fea000383ffff */
.L_x_79:
[----:B------:R-:W-:Y:S05]  /*2be0*/  BSYNC.RECONVERGENT B1 ;  /* 0x0000000000017941 */ /* 0x000fea0003800200 */
.L_x_77:
[----:B------:R-:W0:Y:S01]  /*2bf0*/  S2R R8, SR_LANEID ;  /* 0x0000000000087919 */ /* 0x000e220000000000 */
[----:B------:R-:W-:Y:S01]  /*2c00*/  ISETP.NE.AND P5, PT, R4, RZ, PT ;  /* 0x000000ff0400720c */ /* 0x000fe20003fa5270 */
        /* <DEDUP_REMOVED lines=33> */
[----:B------:R-:W-:Y:S01]  /*2e20*/  IMAD.X R6, R2, 0x1, R9, P0 ;  /* 0x0000000102067824 */ /* 0x000fe200000e0609 */
[----:B------:R-:W-:-:S04]  /*2e30*/  @!P2 MOV R2, 0x400 ;  /* 0x000004000002a802 */ /* 0x000fc80000000f00 */
[----:B------:R-:W1:Y:S01]  /*2e40*/  SHFL.DOWN PT, R3, R6, 0x10, 0x1f ;  /* 0x0a001f0006037f89 */ /* 0x000e6200000e0000 */
[----:B--2---:R-:W-:-:S05]  /*2e50*/  @!P2 LEA R8, R11, R2, 0x18 ;  /* 0x000000020b08a211 */ /* 0x004fca00078ec0ff */
        /* <DEDUP_REMOVED lines=12> */
[----:B--2---:R-:W0:Y:S04]  /*2f20*/  LDS.128 R4, [UR4+0x20] ;  /* 0x00002004ff047984 */ /* 0x004e280008000c00 */
        /* <DEDUP_REMOVED lines=21> */
[----:B------:R-:W-:-:S07]  /*3080*/  IMAD.X R3, R3, 0x1, R31, P2 ;  /* 0x0000000103037824 */ /* 0x000fce00010e061f */
.L_x_75:
[----:B------:R-:W-:Y:S05]  /*3090*/  BSYNC.RECONVERGENT B0 ;  /* 0x0000000000007941 */ /* 0x000fea0003800200 */
.L_x_60:
[----:B------:R-:W-:Y:S05]  /*30a0*/  @P5 EXIT ;  /* 0x000000000000594d */ /* 0x000fea0003800000 */
[----:B------:R-:W0:Y:S01]  /*30b0*/  LDCU.64 UR4, c[0x0][0x3a8] ;  /* 0x00007500ff0477ac */ /* 0x000e220008000a00 */
[----:B------:R-:W3:Y:S01]  /*30c0*/  LDC.64 R4, c[0x0][0x390] ;  /* 0x0000e400ff047b82 */ /* 0x000ee20000000a00 */
[----:B012---:R-:W-:-:S04]  /*30d0*/  IADD3 R2, P0, PT, R2, UR4, RZ ;  /* 0x0000000402027c10 */ /* 0x007fc8000ff1e0ff */
[----:B------:R-:W-:-:S05]  /*30e0*/  IADD3.X R3, PT, PT, R3, UR5, RZ, P0, !PT ;  /* 0x0000000503037c10 */ /* 0x000fca00087fe4ff */
[----:B---3--:R-:W-:Y:S01]  /*30f0*/  STG.E.64 desc[UR6][R4.64], R2 ;  /* 0x0000000204007986 */ /* 0x008fe2000c101b06 */
[----:B------:R-:W-:Y:S05]  /*3100*/  EXIT ;  /* 0x000000000000794d */ /* 0x000fea0003800000 */
.L_x_88:
        /* <DEDUP_REMOVED lines=15> */
.L_x_1429:


//--------------------- .text._ZN3cub18CUB_300001_SM_10006detail6reduce28DeviceReduceSingleTileKernelINS2_10policy_hubIljN4cuda3std3__44plusIlEEE10Policy1000EPlSC_iS9_llNS7_10__identityEEEvT0_T1_T2_T3_T4_T6_ --------------------------
	.section	.text._ZN3cub18CUB_300001_SM_10006detail6reduce28DeviceReduceSingleTileKernelINS2_10policy_hubIljN4cuda3std3__44plusIlEEE10Policy1000EPlSC_iS9_llNS7_10__identityEEEvT0_T1_T2_T3_T4_T6_,"ax",@progbits
	.align	128
        .global         _ZN3cub18CUB_300001_SM_10006detail6reduce28DeviceReduceSingleTileKernelINS2_10policy_hubIljN4cuda3std3__44plusIlEEE10Policy1000EPlSC_iS9_llNS7_10__identityEEEvT0_T1_T2_T3_T4_T6_
        .type           _ZN3cub18CUB_300001_SM_10006detail6reduce28DeviceReduceSingleTileKernelINS2_10policy_hubIljN4cuda3std3__44plusIlEEE10Policy1000EPlSC_iS9_llNS7_10__identityEEEvT0_T1_T2_T3_T4_T6_,@function
        .size           _ZN3cub18CUB_300001_SM_10006detail6reduce28DeviceReduceSingleTileKernelINS2_10policy_hubIljN4cuda3std3__44plusIlEEE10Policy1000EPlSC_iS9_llNS7_10__identityEEEvT0_T1_T2_T3_T4_T6_,(.L_x_1430 - _ZN3cub18CUB_300001_SM_10006detail6reduce28DeviceReduceSingleTileKernelINS2_10policy_hubIljN4cuda3std3__44plusIlEEE10Policy1000EPlSC_iS9_llNS7_10__identityEEEvT0_T1_T2_T3_T4_T6_)
        .other          _ZN3cub18CUB_300001_SM_10006detail6reduce28DeviceReduceSingleTileKernelINS2_10policy_hubIljN4cuda3std3__44plusIlEEE10Policy1000EPlSC_iS9_llNS7_10__identityEEEvT0_T1_T2_T3_T4_T6_,@"STO_CUDA_ENTRY STV_DEFAULT"
_ZN3cub18CUB_300001_SM_10006detail6reduce28DeviceReduceSingleTileKernelINS2_10policy_hubIljN4cuda3std3__44plusIlEEE10Policy1000EPlSC_iS9_llNS7_10__identityEEEvT0_T1_T2_T3_T4_T6_:
.text._ZN3cub18CUB_300001_SM_10006detail6reduce28DeviceReduceSingleTileKernelINS2_10policy_hubIljN4cuda3std3__44plusIlEEE10Policy1000EPlSC_iS9_llNS7_10__identityEEEvT0_T1_T2_T3_T4_T6_:
        /* <DEDUP_REMOVED lines=13> */
.L_x_89:
        /* <DEDUP_REMOVED lines=13> */
.L_x_93:
[----:B------:R-:W-:Y:S05]  /*01a0*/  BSYNC.RECONVERGENT B1 ;  /* 0x0000000000017941 */ /* 0x000fea0003800200 */
.L_x_92:
        /* <DEDUP_REMOVED lines=17> */
.L_x_98:
        /* <DEDUP_REMOVED lines=11> */
.L_x_97:
[----:B------:R-:W-:Y:S05]  /*0370*/  BSYNC.RECONVERGENT B2 ;  /* 0x0000000000027941 */ /* 0x000fea0003800200 */
.L_x_96:
        /* <DEDUP_REMOVED lines=8> */
.L_x_101:
        /* <DEDUP_REMOVED lines=43> */
.L_x_100:
[----:B------:R-:W-:Y:S05]  /*06b0*/  BSYNC.RECONVERGENT B2 ;  /* 0x0000000000027941 */ /* 0x000fea0003800200 */
.L_x_99:
        /* <DEDUP_REMOVED lines=26> */
.L_x_103:
[----:B------:R-:W-:Y:S05]  /*0860*/  BSYNC.RECONVERGENT B2 ;  /* 0x0000000000027941 */ /* 0x000fea0003800200 */
.L_x_102:
        /* <DEDUP_REMOVED lines=12> */
.L_x_95:
[----:B------:R-:W-:Y:S05]  /*0930*/  BSYNC.RECONVERGENT B1 ;  /* 0x0000000000017941 */ /* 0x000fea0003800200 */
.L_x_94:
        /* <DEDUP_REMOVED lines=77> */
.L_x_104:
        /* <DEDUP_REMOVED lines=130> */
.L_x_91:
        /* <DEDUP_REMOVED lines=25> */
.L_x_108:
        /* <DEDUP_REMOVED lines=24> */
.L_x_106:
        /* <DEDUP_REMOVED lines=19> */
.L_x_112:
        /* <DEDUP_REMOVED lines=9> */
.L_x_111:
[----:B------:R-:W-:Y:S05]  /*1b00*/  BSYNC.RECONVERGENT B2 ;  /* 0x0000000000027941 */ /* 0x000fea0003800200 */
.L_x_110:
        /* <DEDUP_REMOVED lines=16> */
.L_x_115:
        /* <DEDUP_REMOVED lines=45> */
.L_x_114:
[----:B------:R-:W-:Y:S05]  /*1ee0*/  BSYNC.RECONVERGENT B2 ;  /* 0x0000000000027941 */ /* 0x000fea0003800200 */
.L_x_113:
        /* <DEDUP_REMOVED lines=30> */
.L_x_117:
[----:B------:R-:W-:Y:S05]  /*20d0*/  BSYNC.RECONVERGENT B2 ;  /* 0x0000000000027941 */ /* 0x000fea0003800200 */
.L_x_116:
        /* <DEDUP_REMOVED lines=11> */
.L_x_109:
[----:B------:R-:W-:Y:S05]  /*2190*/  BSYNC.RECONVERGENT B1 ;  /* 0x0000000000017941 */ /* 0x000fea0003800200 */
.L_x_107:
        /* <DEDUP_REMOVED lines=74> */
.L_x_105:
[----:B------:R-:W-:Y:S05]  /*2640*/  BSYNC.RECONVERGENT B0 ;  /* 0x0000000000007941 */ /* 0x000fea0003800200 */
.L_x_90:
[----:B------:R-:W-:Y:S05]  /*2650*/  @P0 EXIT ;  /* 0x000000000000094d */ /* 0x000fea0003800000 */
[----:B------:R-:W0:Y:S01]  /*2660*/  LDCU.64 UR4, c[0x0][0x398] ;  /* 0x00007300ff0477ac */ /* 0x000e220008000a00 */
[----:B------:R-:W3:Y:S01]  /*2670*/  LDC.64 R4, c[0x0][0x388] ;  /* 0x0000e200ff047b82 */ /* 0x000ee20000000a00 */
[----:B012---:R-:W-:-:S04]  /*2680*/  IADD3 R2, P0, PT, R2, UR4, RZ ;  /* 0x0000000402027c10 */ /* 0x007fc8000ff1e0ff */
[----:B------:R-:W-:-:S05]  /*2690*/  IADD3.X R3, PT, PT, R3, UR5, RZ, P0, !PT ;  /* 0x0000000503037c10 */ /* 0x000fca00087fe4ff */
[----:B---3--:R-:W-:Y:S01]  /*26a0*/  STG.E.64 desc[UR6][R4.64], R2 ;  /* 0x0000000204007986 */ /* 0x008fe2000c101b06 */
[----:B------:R-:W-:Y:S05]  /*26b0*/  EXIT ;  /* 0x000000000000794d */ /* 0x000fea0003800000 */
.L_x_118:
        /* <DEDUP_REMOVED lines=12> */
.L_x_1430:


//--------------------- .text._ZN3cub18CUB_300001_SM_10006detail6reduce18DeviceReduceKernelINS2_10policy_hubIljN4cuda3std3__44plusIlEEE10Policy1000EN6thrust24THRUST_300001_SM_1000_NS18transform_iteratorINSD_6detail14equal_to_valueIiEEPillEEjS9_lNS7_10__identityEEEvT0_PT3_T1_NS0_13GridEvenShareISO_EET2_T4_ --------------------------
	.section	.text._ZN3cub18CUB_300001_SM_10006detail6reduce18DeviceReduceKernelINS2_10policy_hubIljN4cuda3std3__44plusIlEEE10Policy1000EN6thrust24THRUST_300001_SM_1000_NS18transform_iteratorINSD_6detail14equal_to_valueIiEEPillEEjS9_lNS7_10__identityEEEvT0_PT3_T1_NS0_13GridEvenShareISO_EET2_T4_,"ax",@progbits
	.align	128
        .global         _ZN3cub18CUB_300001_SM_10006detail6reduce18DeviceReduceKernelINS2_10policy_hubIljN4cuda3std3__44plusIlEEE10Policy1000EN6thrust24THRUST_300001_SM_1000_NS18transform_iteratorINSD_6detail14equal_to_valueIiEEPillEEjS9_lNS7_10__identityEEEvT0_PT3_T1_NS0_13GridEvenShareISO_EET2_T4_
        .type           _ZN3cub18CUB_300001_SM_10006detail6reduce18DeviceReduceKernelINS2_10policy_hubIljN4cuda3std3__44plusIlEEE10Policy1000EN6thrust24THRUST_300001_SM_1000_NS18transform_iteratorINSD_6detail14equal_to_valueIiEEPillEEjS9_lNS7_10__identityEEEvT0_PT3_T1_NS0_13GridEvenShareISO_EET2_T4_,@function
        .size           _ZN3cub18CUB_300001_SM_10006detail6reduce18DeviceReduceKernelINS2_10policy_hubIljN4cuda3std3__44plusIlEEE10Policy1000EN6thrust24THRUST_300001_SM_1000_NS18transform_iteratorINSD_6detail14equal_to_valueIiEEPillEEjS9_lNS7_10__identityEEEvT0_PT3_T1_NS0_13GridEvenShareISO_EET2_T4_,(.L_x_1431 - _ZN3cub18CUB_300001_SM_10006detail6reduce18DeviceReduceKernelINS2_10policy_hubIljN4cuda3std3__44plusIlEEE10Policy1000EN6thrust24THRUST_300001_SM_1000_NS18transform_iteratorINSD_6detail14equal_to_valueIiEEPillEEjS9_lNS7_10__identityEEEvT0_PT3_T1_NS0_13GridEvenShareISO_EET2_T4_)
        .other          _ZN3cub18CUB_300001_SM_10006detail6reduce18DeviceReduceKernelINS2_10policy_hubIljN4cuda3std3__44plusIlEEE10Policy1000EN6thrust24THRUST_300001_SM_1000_NS18transform_iteratorINSD_6detail14equal_to_valueIiEEPillEEjS9_lNS7_10__identityEEEvT0_PT3_T1_NS0_13GridEvenShareISO_EET2_T4_,@"STO_CUDA_ENTRY STV_DEFAULT"
_ZN3cub18CUB_300001_SM_10006detail6reduce18DeviceReduceKernelINS2_10policy_hubIljN4cuda3std3__44plusIlEEE10Policy1000EN6thrust24THRUST_300001_SM_1000_NS18transform_iteratorINSD_6detail14equal_to_valueIiEEPillEEjS9_lNS7_10__identityEEEvT0_PT3_T1_NS0_13GridEvenShareISO_EET2_T4_:
.text._ZN3cub18CUB_300001_SM_10006detail6reduce18DeviceReduceKernelINS2_10policy_hubIljN4cuda3std3__44plusIlEEE10Policy1000EN6thrust24THRUST_300001_SM_1000_NS18transform_iteratorINSD_6detail14equal_to_valueIiEEPillEEjS9_lNS7_10__identityEEEvT0_PT3_T1_NS0_13GridEvenShareISO_EET2_T4_:
[----:B------:R-:W-:Y:S01]  /*0000*/  LDC R1, c[0x0][0x37c] ;  /* 0x0000df00ff017b82 */ /* 0x000fe20000000800 */
[----:B------:R-:W0:Y:S07]  /*0010*/  S2R R0, SR_CTAID.X ;  /* 0x0000000000007919 */ /* 0x000e2e0000002500 */
[----:B------:R-:W1:Y:S01]  /*0020*/  LDC.64 R6, c[0x0][0x3b0] ;  /* 0x0000ec00ff067b82 */ /* 0x000e620000000a00 */
[----:B------:R-:W2:Y:S01]  /*0030*/  LDCU.64 UR8, c[0x0][0x358] ;  /* 0x00006b00ff0877ac */ /* 0x000ea20008000a00 */
[----:B------:R-:W-:Y:S01]  /*0040*/  BSSY.RECONVERGENT B0, `(.L_x_119) ;  /* 0x000035c000007945 */ /* 0x000fe20003800200 */
[----:B-1----:R-:W-:-:S02]  /*0050*/  IMAD R2, R7, 0xe00, RZ ;  /* 0x00000e0007027824 */ /* 0x002fc400078e02ff */
[----:B0-----:R-:W-:-:S05]  /*0060*/  IMAD R28, R0, -0xe00, R6 ;  /* 0xfffff200001c7824 */ /* 0x001fca00078e0206 */
[----:B------:R-:W-:-:S13]  /*0070*/  ISETP.GT.U32.AND P0, PT, R28, 0xdff, PT ;  /* 0x00000dff1c00780c */ /* 0x000fda0003f04070 */
[----:B--2---:R-:W-:Y:S05]  /*0080*/  @P0 BRA `(.L_x_120) ;  /* 0x0000001c00180947 */ /* 0x004fea0003800000 */
[----:B------:R-:W0:Y:S01]  /*0090*/  S2R R5, SR_TID.X ;  /* 0x0000000000057919 */ /* 0x000e220000002100 */
[----:B------:R-:W1:Y:S01]  /*00a0*/  LDCU UR5, c[0x0][0x388] ;  /* 0x00007100ff0577ac */ /* 0x000e620008000800 */
[----:B------:R-:W-:Y:S01]  /*00b0*/  BSSY.RECONVERGENT B1, `(.L_x_121) ;  /* 0x000000f000017945 */ /* 0x000fe20003800200 */
[----:B------:R-:W-:Y:S02]  /*00c0*/  IMAD.MOV.U32 R22, RZ, RZ, RZ ;  /* 0x000000ffff167224 */ /* 0x000fe400078e00ff */
[----:B------:R-:W-:Y:S01]  /*00d0*/  IMAD.MOV.U32 R25, RZ, RZ, RZ ;  /* 0x000000ffff197224 */ /* 0x000fe200078e00ff */
[----:B0-----:R-:W-:Y:S01]  /*00e0*/  ISETP.GE.U32.AND P0, PT, R5, R28, PT ;  /* 0x0000001c0500720c */ /* 0x001fe20003f06070 */
[----:B------:R-:W-:-:S12]  /*00f0*/  IMAD.MOV.U32 R7, RZ, RZ, R5 ;  /* 0x000000ffff077224 */ /* 0x000fd800078e0005 */
[----:B-1----:R-:W-:Y:S05]  /*0100*/  @P0 BRA `(.L_x_122) ;  /* 0x0000000000240947 */ /* 0x002fea0003800000 */
[----:B------:R-:W0:Y:S01]  /*0110*/  LDC.64 R2, c[0x0][0x380] ;  /* 0x0000e000ff027b82 */ /* 0x000e220000000a00 */
[----:B------:R-:W-:Y:S01]  /*0120*/  IMAD R7, R0, 0xe00, R5 ;  /* 0x00000e0000077824 */ /* 0x000fe200078e0205 */
[----:B------:R-:W1:Y:S03]  /*0130*/  LDCU UR4, c[0x0][0x388] ;  /* 0x00007100ff0477ac */ /* 0x000e660008000800 */
[----:B0-----:R-:W-:-:S06]  /*0140*/  IMAD.WIDE.U32 R2, R7, 0x4, R2 ;  /* 0x0000000407027825 */ /* 0x001fcc00078e0002 */
[----:B------:R-:W1:Y:S01]  /*0150*/  LDG.E R2, desc[UR8][R2.64] ;  /* 0x0000000802027981 */ /* 0x000e62000c1e1900 */
[----:B------:R-:W-:Y:S02]  /*0160*/  VIADD R7, R5, 0x200 ;  /* 0x0000020005077836 */ /* 0x000fe40000000000 */
[----:B------:R-:W-:Y:S01]  /*0170*/  IMAD.MOV.U32 R25, RZ, RZ, RZ ;  /* 0x000000ffff197224 */ /* 0x000fe200078e00ff */
[----:B-1----:R-:W-:-:S04]  /*0180*/  ISETP.NE.AND P0, PT, R2, UR4, PT ;  /* 0x0000000402007c0c */ /* 0x002fc8000bf05270 */
[----:B------:R-:W-:-:S09]  /*0190*/  SEL R22, RZ, 0x1, P0 ;  /* 0x00000001ff167807 */ /* 0x000fd20000000000 */
.L_x_122:
[----:B------:R-:W-:Y:S05]  /*01a0*/  BSYNC.RECONVERGENT B1 ;  /* 0x0000000000017941 */ /* 0x000fea0003800200 */
.L_x_121:
[----:B------:R-:W-:Y:S01]  /*01b0*/  ISETP.GE.U32.AND P0, PT, R7, R28, PT ;  /* 0x0000001c0700720c */ /* 0x000fe20003f06070 */
[----:B------:R-:W-:-:S12]  /*01c0*/  BSSY.RECONVERGENT B1, `(.L_x_123) ;  /* 0x00000e3000017945 */ /* 0x000fd80003800200 */
[----:B------:R-:W-:Y:S05]  /*01d0*/  @P0 BRA `(.L_x_124) ;  /* 0x0000000c00840947 */ /* 0x000fea0003800000 */
[----:B------:R-:W-:Y:S01]  /*01e0*/  LOP3.LUT R3, RZ, R7, RZ, 0x33, !PT ;  /* 0x00000007ff037212 */ /* 0x000fe200078e33ff */
[----:B------:R-:W-:Y:S04]  /*01f0*/  BSSY.RECONVERGENT B2, `(.L_x_125) ;  /* 0x0000073000027945 */ /* 0x000fe80003800200 */
[----:B------:R-:W-:-:S04]  /*0200*/  IMAD.IADD R3, R3, 0x1, R6 ;  /* 0x0000000103037824 */ /* 0x000fc800078e0206 */
[----:B------:R-:W-:-:S05]  /*0210*/  IMAD R3, R0, -0xe00, R3 ;  /* 0xfffff20000037824 */ /* 0x000fca00078e0203 */
[C---:B------:R-:W-:Y:S02]  /*0220*/  ISETP.GE.U32.AND P0, PT, R3.reuse, 0x1e00, PT ;  /* 0x00001e000300780c */ /* 0x040fe40003f06070 */
[----:B------:R-:W-:-:S04]  /*0230*/  LEA.HI R4, R3, 0x1, RZ, 0x17 ;  /* 0x0000000103047811 */ /* 0x000fc800078fb8ff */
[----:B------:R-:W-:-:S07]  /*0240*/  LOP3.LUT R6, R4, 0xf, RZ, 0xc0, !PT ;  /* 0x0000000f04067812 */ /* 0x000fce00078ec0ff */
[----:B------:R-:W-:Y:S05]  /*0250*/  @!P0 BRA `(.L_x_126) ;  /* 0x0000000400b08947 */ /* 0x000fea0003800000 */
[----:B------:R-:W0:Y:S01]  /*0260*/  LDC.64 R12, c[0x0][0x380] ;  /* 0x0000e000ff0c7b82 */ /* 0x000e220000000a00 */
[----:B------:R-:W-:Y:S01]  /*0270*/  LOP3.LUT R2, R4, 0xfffff0, RZ, 0xc0, !PT ;  /* 0x00fffff004027812 */ /* 0x000fe200078ec0ff */
[----:B------:R-:W-:Y:S01]  /*0280*/  BSSY.RECONVERGENT B3, `(.L_x_127) ;  /* 0x0000068000037945 */ /* 0x000fe20003800200 */
[----:B------:R-:W-:Y:S01]  /*0290*/  LOP3.LUT R8, R7, 0x1000, RZ, 0xfc, !PT ;  /* 0x0000100007087812 */ /* 0x000fe200078efcff */
[----:B------:R-:W-:Y:S02]  /*02a0*/  IMAD R7, R0, 0xe00, R7 ;  /* 0x00000e0000077824 */ /* 0x000fe400078e0207 */
[----:B------:R-:W-:-:S07]  /*02b0*/  IMAD.MOV R2, RZ, RZ, -R2 ;  /* 0x000000ffff027224 */ /* 0x000fce00078e0a02 */
.L_x_128:
[C---:B------:R-:W-:Y:S02]  /*02c0*/  VIADD R27, R7.reuse, 0x200 ;  /* 0x00000200071b7836 */ /* 0x040fe40000000000 */
[----:B0-----:R-:W-:-:S04]  /*02d0*/  IMAD.WIDE.U32 R14, R7, 0x4, R12 ;  /* 0x00000004070e7825 */ /* 0x001fc800078e000c */
[----:B------:R-:W-:Y:S01]  /*02e0*/  IMAD.WIDE.U32 R26, R27, 0x4, R12 ;  /* 0x000000041b1a7825 */ /* 0x000fe200078e000c */
[----:B------:R0:W2:Y:S04]  /*02f0*/  LDG.E R3, desc[UR8][R14.64] ;  /* 0x000000080e037981 */ /* 0x0000a8000c1e1900 */
[----:B------:R-:W3:Y:S01]  /*0300*/  LDG.E R17, desc[UR8][R26.64] ;  /* 0x000000081a117981 */ /* 0x000ee2000c1e1900 */
[----:B------:R-:W-:-:S04]  /*0310*/  VIADD R19, R7, 0x400 ;  /* 0x0000040007137836 */ /* 0x000fc80000000000 */
[----:B------:R-:W-:-:S05]  /*0320*/  IMAD.WIDE.U32 R18, R19, 0x4, R12 ;  /* 0x0000000413127825 */ /* 0x000fca00078e000c */
[----:B------:R1:W4:Y:S01]  /*0330*/  LDG.E R16, desc[UR8][R18.64] ;  /* 0x0000000812107981 */ /* 0x000322000c1e1900 */
[C---:B------:R-:W-:Y:S02]  /*0340*/  VIADD R11, R7.reuse, 0x600 ;  /* 0x00000600070b7836 */ /* 0x040fe40000000000 */
[----:B------:R-:W-:Y:S02]  /*0350*/  VIADD R21, R7, 0x800 ;  /* 0x0000080007157836 */ /* 0x000fe40000000000 */
[----:B------:R-:W-:-:S04]  /*0360*/  IMAD.WIDE.U32 R10, R11, 0x4, R12 ;  /* 0x000000040b0a7825 */ /* 0x000fc800078e000c */
[C---:B------:R-:W-:Y:S02]  /*0370*/  VIADD R23, R7.reuse, 0xc00 ;  /* 0x00000c0007177836 */ /* 0x040fe40000000000 */
[----:B------:R-:W-:Y:S01]  /*0380*/  VIADD R9, R7, 0xa00 ;  /* 0x00000a0007097836 */ /* 0x000fe20000000000 */
[----:B------:R5:W4:Y:S01]  /*0390*/  LDG.E R10, desc[UR8][R10.64] ;  /* 0x000000080a0a7981 */ /* 0x000b22000c1e1900 */
[----:B------:R-:W-:-:S04]  /*03a0*/  IMAD.WIDE.U32 R20, R21, 0x4, R12 ;  /* 0x0000000415147825 */ /* 0x000fc800078e000c */
[----:B0-----:R-:W-:-:S04]  /*03b0*/  IMAD.WIDE.U32 R14, R23, 0x4, R12 ;  /* 0x00000004170e7825 */ /* 0x001fc800078e000c */
[--C-:B-1----:R-:W-:Y:S01]  /*03c0*/  IMAD.WIDE.U32 R18, R9, 0x4, R12.reuse ;  /* 0x0000000409127825 */ /* 0x102fe200078e000c */
[----:B------:R-:W4:Y:S03]  /*03d0*/  LDG.E R24, desc[UR8][R14.64] ;  /* 0x000000080e187981 */ /* 0x000f26000c1e1900 */
[C---:B------:R-:W-:Y:S01]  /*03e0*/  VIADD R27, R7.reuse, 0xe00 ;  /* 0x00000e00071b7836 */ /* 0x040fe20000000000 */
[----:B------:R0:W4:Y:S01]  /*03f0*/  LDG.E R9, desc[UR8][R20.64] ;  /* 0x0000000814097981 */ /* 0x000122000c1e1900 */
[----:B-----5:R-:W-:Y:S02]  /*0400*/  VIADD R11, R7, 0x1200 ;  /* 0x00001200070b7836 */ /* 0x020fe40000000000 */
[----:B------:R-:W-:Y:S01]  /*0410*/  IMAD.WIDE.U32 R26, R27, 0x4, R12 ;  /* 0x000000041b1a7825 */ /* 0x000fe200078e000c */
[----:B------:R1:W5:Y:S05]  /*0420*/  LDG.E R23, desc[UR8][R18.64] ;  /* 0x0000000812177981 */ /* 0x00036a000c1e1900 */
[----:B------:R-:W5:Y:S01]  /*0430*/  LDG.E R26, desc[UR8][R26.64] ;  /* 0x000000081a1a7981 */ /* 0x000f62000c1e1900 */
[----:B0-----:R-:W-:-:S02]  /*0440*/  VIADD R21, R7, 0x1400 ;  /* 0x0000140007157836 */ /* 0x001fc40000000000 */
[----:B-1----:R-:W-:-:S04]  /*0450*/  IMAD.WIDE.U32 R18, R11, 0x4, R12 ;  /* 0x000000040b127825 */ /* 0x002fc800078e000c */
[----:B------:R-:W-:Y:S01]  /*0460*/  IMAD.WIDE.U32 R20, R21, 0x4, R12 ;  /* 0x0000000415147825 */ /* 0x000fe200078e000c */
[----:B------:R0:W5:Y:S04]  /*0470*/  LDG.E R11, desc[UR8][R18.64] ;  /* 0x00000008120b7981 */ /* 0x000168000c1e1900 */
[----:B------:R1:W5:Y:S01]  /*0480*/  LDG.E R27, desc[UR8][R20.64] ;  /* 0x00000008141b7981 */ /* 0x000362000c1e1900 */
[C---:B0-----:R-:W-:Y:S02]  /*0490*/  VIADD R19, R7.reuse, 0x1a00 ;  /* 0x00001a0007137836 */ /* 0x041fe40000000000 */
[----:B-1----:R-:W-:-:S04]  /*04a0*/  VIADD R21, R7, 0x1e00 ;  /* 0x00001e0007157836 */ /* 0x002fc80000000000 */
[----:B------:R-:W-:-:S06]  /*04b0*/  IMAD.WIDE.U32 R20, R21, 0x4, R12 ;  /* 0x0000000415147825 */ /* 0x000fcc00078e000c */
[----:B------:R-:W5:Y:S01]  /*04c0*/  LDG.E R20, desc[UR8][R20.64] ;  /* 0x0000000814147981 */ /* 0x000f62000c1e1900 */
[----:B--2---:R-:W-:Y:S01]  /*04d0*/  ISETP.NE.AND P0, PT, R3, UR5, PT ;  /* 0x0000000503007c0c */ /* 0x004fe2000bf05270 */
[----:B------:R-:W-:Y:S01]  /*04e0*/  VIADD R3, R7, 0x1000 ;  /* 0x0000100007037836 */ /* 0x000fe20000000000 */
[----:B---3--:R-:W-:Y:S02]  /*04f0*/  ISETP.NE.AND P1, PT, R17, UR5, PT ;  /* 0x0000000511007c0c */ /* 0x008fe4000bf25270 */
[----:B------:R-:W-:Y:S02]  /*0500*/  SEL R29, RZ, 0x1, P0 ;  /* 0x00000001ff1d7807 */ /* 0x000fe40000000000 */
[----:B------:R-:W-:Y:S01]  /*0510*/  SEL R17, RZ, 0x1, P1 ;  /* 0x00000001ff117807 */ /* 0x000fe20000800000 */
[----:B------:R-:W-:-:S03]  /*0520*/  IMAD.WIDE.U32 R14, R3, 0x4, R12 ;  /* 0x00000004030e7825 */ /* 0x000fc600078e000c */
[----:B------:R-:W-:Y:S01]  /*0530*/  IADD3 R22, P3, P2, R17, R22, R29 ;  /* 0x0000001611167210 */ /* 0x000fe20007a7e01d */
[----:B------:R-:W-:Y:S01]  /*0540*/  VIADD R17, R7, 0x1600 ;  /* 0x0000160007117836 */ /* 0x000fe20000000000 */
[----:B------:R0:W2:Y:S01]  /*0550*/  LDG.E R3, desc[UR8][R14.64] ;  /* 0x000000080e037981 */ /* 0x0000a2000c1e1900 */
[----:B----4-:R-:W-:Y:S02]  /*0560*/  ISETP.NE.AND P1, PT, R16, UR5, PT ;  /* 0x0000000510007c0c */ /* 0x010fe4000bf25270 */
[----:B0-----:R-:W-:-:S04]  /*0570*/  IMAD.WIDE.U32 R14, R17, 0x4, R12 ;  /* 0x00000004110e7825 */ /* 0x001fc800078e000c */
[----:B------:R-:W-:Y:S01]  /*0580*/  VIADD R17, R7, 0x1800 ;  /* 0x0000180007117836 */ /* 0x000fe20000000000 */
[----:B------:R0:W3:Y:S03]  /*0590*/  LDG.E R29, desc[UR8][R14.64] ;  /* 0x000000080e1d7981 */ /* 0x0000e6000c1e1900 */
[----:B0-----:R-:W-:-:S04]  /*05a0*/  IMAD.WIDE.U32 R14, R17, 0x4, R12 ;  /* 0x00000004110e7825 */ /* 0x001fc800078e000c */
[--C-:B------:R-:W-:Y:S02]  /*05b0*/  IMAD.WIDE.U32 R16, R19, 0x4, R12.reuse ;  /* 0x0000000413107825 */ /* 0x100fe400078e000c */
[----:B------:R0:W4:Y:S02]  /*05c0*/  LDG.E R14, desc[UR8][R14.64] ;  /* 0x000000080e0e7981 */ /* 0x000124000c1e1900 */
[----:B------:R-:W-:Y:S02]  /*05d0*/  VIADD R19, R7, 0x1c00 ;  /* 0x00001c0007137836 */ /* 0x000fe40000000000 */
[----:B------:R-:W4:Y:S02]  /*05e0*/  LDG.E R16, desc[UR8][R16.64] ;  /* 0x0000000810107981 */ /* 0x000f24000c1e1900 */
[----:B------:R-:W-:-:S06]  /*05f0*/  IMAD.WIDE.U32 R18, R19, 0x4, R12 ;  /* 0x0000000413127825 */ /* 0x000fcc00078e000c */
[----:B------:R-:W4:Y:S01]  /*0600*/  LDG.E R18, desc[UR8][R18.64] ;  /* 0x0000000812127981 */ /* 0x000f22000c1e1900 */
[----:B------:R-:W-:Y:S02]  /*0610*/  ISETP.NE.AND P4, PT, R10, UR5, PT ;  /* 0x000000050a007c0c */ /* 0x000fe4000bf85270 */
[----:B------:R-:W-:Y:S02]  /*0620*/  ISETP.NE.AND P0, PT, R9, UR5, PT ;  /* 0x0000000509007c0c */ /* 0x000fe4000bf05270 */
[----:B------:R-:W-:Y:S02]  /*0630*/  SEL R10, RZ, 0x1, P1 ;  /* 0x00000001ff0a7807 */ /* 0x000fe40000800000 */
[----:B------:R-:W-:Y:S02]  /*0640*/  SEL R9, RZ, 0x1, P4 ;  /* 0x00000001ff097807 */ /* 0x000fe40002000000 */
[----:B-----5:R-:W-:Y:S02]  /*0650*/  ISETP.NE.AND P5, PT, R23, UR5, PT ;  /* 0x0000000517007c0c */ /* 0x020fe4000bfa5270 */
[----:B0-----:R-:W-:-:S02]  /*0660*/  IADD3 R15, P4, P6, R9, R22, R10 ;  /* 0x00000016090f7210 */ /* 0x001fc40007e9e00a */
[----:B------:R-:W-:Y:S02]  /*0670*/  ISETP.NE.AND P1, PT, R24, UR5, PT ;  /* 0x0000000518007c0c */ /* 0x000fe4000bf25270 */
[----:B------:R-:W-:Y:S02]  /*0680*/  SEL R22, RZ, 0x1, P0 ;  /* 0x00000001ff167807 */ /* 0x000fe40000000000 */
[----:B------:R-:W-:Y:S02]  /*0690*/  SEL R9, RZ, 0x1, P5 ;  /* 0x00000001ff097807 */ /* 0x000fe40002800000 */
[----:B------:R-:W-:Y:S02]  /*06a0*/  ISETP.NE.AND P5, PT, R26, UR5, PT ;  /* 0x000000051a007c0c */ /* 0x000fe4000bfa5270 */
[----:B------:R-:W-:Y:S02]  /*06b0*/  SEL R10, RZ, 0x1, P1 ;  /* 0x00000001ff0a7807 */ /* 0x000fe40000800000 */
[----:B------:R-:W-:-:S02]  /*06c0*/  IADD3.X R25, PT, PT, RZ, R25, RZ, P3, P2 ;  /* 0x00000019ff197210 */ /* 0x000fc40001fe44ff */
[----:B------:R-:W-:Y:S02]  /*06d0*/  IADD3 R9, P1, P0, R9, R15, R22 ;  /* 0x0000000f09097210 */ /* 0x000fe4000783e016 */
[----:B------:R-:W-:Y:S02]  /*06e0*/  SEL R15, RZ, 0x1, P5 ;  /* 0x00000001ff0f7807 */ /* 0x000fe40002800000 */
[----:B------:R-:W-:Y:S02]  /*06f0*/  IADD3.X R25, PT, PT, RZ, R25, RZ, P4, P6 ;  /* 0x00000019ff197210 */ /* 0x000fe400027ec4ff */
[----:B------:R-:W-:Y:S02]  /*0700*/  ISETP.NE.AND P6, PT, R11, UR5, PT ;  /* 0x000000050b007c0c */ /* 0x000fe4000bfc5270 */
[----:B------:R-:W-:Y:S02]  /*0710*/  IADD3 R15, P3, P2, R15, R9, R10 ;  /* 0x000000090f0f7210 */ /* 0x000fe40007a7e00a */
[----:B------:R-:W-:-:S02]  /*0720*/  ISETP.NE.AND P4, PT, R27, UR5, PT ;  /* 0x000000051b007c0c */ /* 0x000fc4000bf85270 */
[----:B------:R-:W-:Y:S02]  /*0730*/  SEL R9, RZ, 0x1, P6 ;  /* 0x00000001ff097807 */ /* 0x000fe40003000000 */
[----:B------:R-:W-:Y:S01]  /*0740*/  IADD3.X R25, PT, PT, RZ, R25, RZ, P1, P0 ;  /* 0x00000019ff197210 */ /* 0x000fe20000fe04ff */
[----:B------:R-:W-:-:S03]  /*0750*/  VIADD R2, R2, 0x10 ;  /* 0x0000001002027836 */ /* 0x000fc60000000000 */
[----:B------:R-:W-:Y:S02]  /*0760*/  IADD3.X R25, PT, PT, RZ, R25, RZ, P3, P2 ;  /* 0x00000019ff197210 */ /* 0x000fe40001fe44ff */
[----:B------:R-:W-:-:S04]  /*0770*/  ISETP.NE.AND P2, PT, R20, UR5, PT ;  /* 0x0000000514007c0c */ /* 0x000fc8000bf45270 */
[----:B------:R-:W-:Y:S01]  /*0780*/  SEL R22, RZ, 0x1, P2 ;  /* 0x00000001ff167807 */ /* 0x000fe20001000000 */
[----:B------:R-:W-:Y:S02]  /*0790*/  VIADD R8, R8, 0x2000 ;  /* 0x0000200008087836 */ /* 0x000fe40000000000 */
[----:B------:R-:W-:Y:S01]  /*07a0*/  VIADD R7, R7, 0x2000 ;  /* 0x0000200007077836 */ /* 0x000fe20000000000 */
[----:B--2---:R-:W-:-:S04]  /*07b0*/  ISETP.NE.AND P5, PT, R3, UR5, PT ;  /* 0x0000000503007c0c */ /* 0x004fc8000bfa5270 */
[----:B------:R-:W-:Y:S02]  /*07c0*/  SEL R10, RZ, 0x1, P5 ;  /* 0x00000001ff0a7807 */ /* 0x000fe40002800000 */
[----:B---3--:R-:W-:-:S04]  /*07d0*/  ISETP.NE.AND P5, PT, R29, UR5, PT ;  /* 0x000000051d007c0c */ /* 0x008fc8000bfa5270 */
[----:B------:R-:W-:Y:S02]  /*07e0*/  SEL R3, RZ, 0x1, P5 ;  /* 0x00000001ff037807 */ /* 0x000fe40002800000 */
[----:B----4-:R-:W-:Y:S02]  /*07f0*/  ISETP.NE.AND P6, PT, R14, UR5, PT ;  /* 0x000000050e007c0c */ /* 0x010fe4000bfc5270 */
[----:B------:R-:W-:Y:S02]  /*0800*/  SEL R14, RZ, 0x1, P4 ;  /* 0x00000001ff0e7807 */ /* 0x000fe40002000000 */
[----:B------:R-:W-:Y:S02]  /*0810*/  IADD3 R9, P4, P5, R9, R15, R10 ;  /* 0x0000000f09097210 */ /* 0x000fe40007d9e00a */
[----:B------:R-:W-:Y:S02]  /*0820*/  ISETP.NE.AND P0, PT, R16, UR5, PT ;  /* 0x0000000510007c0c */ /* 0x000fe4000bf05270 */
[----:B------:R-:W-:-:S02]  /*0830*/  SEL R10, RZ, 0x1, P6 ;  /* 0x00000001ff0a7807 */ /* 0x000fc40003000000 */
[----:B------:R-:W-:Y:S02]  /*0840*/  IADD3 R3, P1, P6, R3, R9, R14 ;  /* 0x0000000903037210 */ /* 0x000fe40007e3e00e */
[----:B------:R-:W-:Y:S02]  /*0850*/  SEL R9, RZ, 0x1, P0 ;  /* 0x00000001ff097807 */ /* 0x000fe40000000000 */
[----:B------:R-:W-:Y:S02]  /*0860*/  ISETP.NE.AND P0, PT, R18, UR5, PT ;  /* 0x0000000512007c0c */ /* 0x000fe4000bf05270 */
[----:B------:R-:W-:Y:S02]  /*0870*/  IADD3.X R25, PT, PT, RZ, R25, RZ, P4, P5 ;  /* 0x00000019ff197210 */ /* 0x000fe400027ea4ff */
[----:B------:R-:W-:Y:S02]  /*0880*/  IADD3 R9, P3, P4, R9, R3, R10 ;  /* 0x0000000309097210 */ /* 0x000fe40007c7e00a */
[----:B------:R-:W-:-:S02]  /*0890*/  SEL R3, RZ, 0x1, P0 ;  /* 0x00000001ff037807 */ /* 0x000fc40000000000 */
[----:B------:R-:W-:Y:S02]  /*08a0*/  ISETP.NE.AND P0, PT, R2, RZ, PT ;  /* 0x000000ff0200720c */ /* 0x000fe40003f05270 */
[----:B------:R-:W-:Y:S02]  /*08b0*/  IADD3.X R25, PT, PT, RZ, R25, RZ, P1, P6 ;  /* 0x00000019ff197210 */ /* 0x000fe40000fec4ff */
[----:B------:R-:W-:Y:S02]  /*08c0*/  IADD3 R22, P1, P2, R22, R9, R3 ;  /* 0x0000000916167210 */ /* 0x000fe40007a3e003 */
[----:B------:R-:W-:-:S04]  /*08d0*/  IADD3.X R25, PT, PT, RZ, R25, RZ, P3, P4 ;  /* 0x00000019ff197210 */ /* 0x000fc80001fe84ff */
[----:B------:R-:W-:-:S03]  /*08e0*/  IADD3.X R25, PT, PT, RZ, R25, RZ, P1, P2 ;  /* 0x00000019ff197210 */ /* 0x000fc60000fe44ff */
[----:B------:R-:W-:Y:S05]  /*08f0*/  @P0 BRA `(.L_x_128) ;  /* 0xfffffff800700947 */ /* 0x000fea000383ffff */
[----:B------:R-:W-:Y:S05]  /*0900*/  BSYNC.RECONVERGENT B3 ;  /* 0x0000000000037941 */ /* 0x000fea0003800200 */
.L_x_127:
[----:B------:R-:W-:-:S07]  /*0910*/  VIADD R7, R8, 0xfffff000 ;  /* 0xfffff00008077836 */ /* 0x000fce0000000000 */
.L_x_126:
[----:B------:R-:W-:Y:S05]  /*0920*/  BSYNC.RECONVERGENT B2 ;  /* 0x0000000000027941 */ /* 0x000fea0003800200 */
.L_x_125:
[----:B------:R-:W-:-:S13]  /*0930*/  ISETP.NE.AND P0, PT, R6, RZ, PT ;  /* 0x000000ff0600720c */ /* 0x000fda0003f05270 */
[----:B------:R-:W-:Y:S05]  /*0940*/  @!P0 BRA `(.L_x_124) ;  /* 0x0000000400a88947 */ /* 0x000fea0003800000 */
[----:B------:R-:W-:Y:S01]  /*0950*/  ISETP.GE.U32.AND P1, PT, R6, 0x8, PT ;  /* 0x000000080600780c */ /* 0x000fe20003f26070 */
[----:B------:R-:W-:Y:S01]  /*0960*/  BSSY.RECONVERGENT B2, `(.L_x_129) ;  /* 0x0000037000027945 */ /* 0x000fe20003800200 */
[----:B------:R-:W-:-:S04]  /*0970*/  LOP3.LUT R20, R4, 0x7, RZ, 0xc0, !PT ;  /* 0x0000000704147812 */ /* 0x000fc800078ec0ff */
[----:B------:R-:W-:-:S07]  /*0980*/  ISETP.NE.AND P0, PT, R20, RZ, PT ;  /* 0x000000ff1400720c */ /* 0x000fce0003f05270 */
[----:B------:R-:W-:Y:S06]  /*0990*/  @!P1 BRA `(.L_x_130) ;  /* 0x0000000000cc9947 */ /* 0x000fec0003800000 */
[----:B------:R-:W0:Y:S01]  /*09a0*/  LDC.64 R2, c[0x0][0x380] ;  /* 0x0000e000ff027b82 */ /* 0x000e220000000a00 */
[----:B------:R-:W-:Y:S01]  /*09b0*/  IMAD R17, R0, 0xe00, R7 ;  /* 0x00000e0000117824 */ /* 0x000fe200078e0207 */
[----:B------:R-:W1:Y:S03]  /*09c0*/  LDCU UR4, c[0x0][0x388] ;  /* 0x00007100ff0477ac */ /* 0x000e660008000800 */
[C---:B------:R-:W-:Y:S02]  /*09d0*/  VIADD R15, R17.reuse, 0x200 ;  /* 0x00000200110f7836 */ /* 0x040fe40000000000 */
[C---:B------:R-:W-:Y:S02]  /*09e0*/  VIADD R27, R17.reuse, 0x400 ;  /* 0x00000400111b7836 */ /* 0x040fe40000000000 */
[C---:B------:R-:W-:Y:S02]  /*09f0*/  VIADD R9, R17.reuse, 0x600 ;  /* 0x0000060011097836 */ /* 0x040fe40000000000 */
[----:B------:R-:W-:-:S02]  /*0a00*/  VIADD R11, R17, 0x800 ;  /* 0x00000800110b7836 */ /* 0x000fc40000000000 */
[C---:B------:R-:W-:Y:S02]  /*0a10*/  VIADD R13, R17.reuse, 0xa00 ;  /* 0x00000a00110d7836 */ /* 0x040fe40000000000 */
[C---:B------:R-:W-:Y:S02]  /*0a20*/  VIADD R21, R17.reuse, 0xc00 ;  /* 0x00000c0011157836 */ /* 0x040fe40000000000 */
[----:B0-----:R-:W-:-:S04]  /*0a30*/  IMAD.WIDE.U32 R18, R17, 0x4, R2 ;  /* 0x0000000411127825 */ /* 0x001fc800078e0002 */
[--C-:B------:R-:W-:Y:S01]  /*0a40*/  IMAD.WIDE.U32 R14, R15, 0x4, R2.reuse ;  /* 0x000000040f0e7825 */ /* 0x100fe200078e0002 */
[----:B------:R-:W1:Y:S03]  /*0a50*/  LDG.E R6, desc[UR8][R18.64] ;  /* 0x0000000812067981 */ /* 0x000e66000c1e1900 */
[--C-:B------:R-:W-:Y:S01]  /*0a60*/  IMAD.WIDE.U32 R26, R27, 0x4, R2.reuse ;  /* 0x000000041b1a7825 */ /* 0x100fe200078e0002 */
[----:B------:R0:W2:Y:S03]  /*0a70*/  LDG.E R16, desc[UR8][R14.64] ;  /* 0x000000080e107981 */ /* 0x0000a6000c1e1900 */
[--C-:B------:R-:W-:Y:S02]  /*0a80*/  IMAD.WIDE.U32 R8, R9, 0x4, R2.reuse ;  /* 0x0000000409087825 */ /* 0x100fe400078e0002 */
[----:B------:R-:W3:Y:S02]  /*0a90*/  LDG.E R26, desc[UR8][R26.64] ;  /* 0x000000081a1a7981 */ /* 0x000ee4000c1e1900 */
[----:B------:R-:W-:-:S02]  /*0aa0*/  IMAD.WIDE.U32 R10, R11, 0x4, R2 ;  /* 0x000000040b0a7825 */ /* 0x000fc400078e0002 */
[----:B------:R4:W5:Y:S02]  /*0ab0*/  LDG.E R8, desc[UR8][R8.64] ;  /* 0x0000000808087981 */ /* 0x000964000c1e1900 */
[--C-:B------:R-:W-:Y:S02]  /*0ac0*/  IMAD.WIDE.U32 R12, R13, 0x4, R2.reuse ;  /* 0x000000040d0c7825 */ /* 0x100fe400078e0002 */
[----:B------:R-:W5:Y:S02]  /*0ad0*/  LDG.E R10, desc[UR8][R10.64] ;  /* 0x000000080a0a7981 */ /* 0x000f64000c1e1900 */
[----:B------:R-:W-:Y:S02]  /*0ae0*/  VIADD R17, R17, 0xe00 ;  /* 0x00000e0011117836 */ /* 0x000fe40000000000 */
[--C-:B0-----:R-:W-:Y:S01]  /*0af0*/  IMAD.WIDE.U32 R14, R21, 0x4, R2.reuse ;  /* 0x00000004150e7825 */ /* 0x101fe200078e0002 */
[----:B------:R-:W5:Y:S03]  /*0b00*/  LDG.E R12, desc[UR8][R12.64] ;  /* 0x000000080c0c7981 */ /* 0x000f66000c1e1900 */
[----:B------:R-:W-:-:S02]  /*0b10*/  IMAD.WIDE.U32 R2, R17, 0x4, R2 ;  /* 0x0000000411027825 */ /* 0x000fc400078e0002 */
[----:B------:R-:W5:Y:S04]  /*0b20*/  LDG.E R14, desc[UR8][R14.64] ;  /* 0x000000080e0e7981 */ /* 0x000f68000c1e1900 */
[----:B------:R0:W5:Y:S01]  /*0b30*/  LDG.E R2, desc[UR8][R2.64] ;  /* 0x0000000802027981 */ /* 0x000162000c1e1900 */
[----:B------:R-:W-:Y:S01]  /*0b40*/  VIADD R7, R7, 0x1000 ;  /* 0x0000100007077836 */ /* 0x000fe20000000000 */
[----:B-1----:R-:W-:Y:S02]  /*0b50*/  ISETP.NE.AND P1, PT, R6, UR4, PT ;  /* 0x0000000406007c0c */ /* 0x002fe4000bf25270 */
[----:B--2---:R-:W-:Y:S02]  /*0b60*/  ISETP.NE.AND P2, PT, R16, UR4, PT ;  /* 0x0000000410007c0c */ /* 0x004fe4000bf45270 */
[----:B------:R-:W-:-:S02]  /*0b70*/  SEL R6, RZ, 0x1, P1 ;  /* 0x00000001ff067807 */ /* 0x000fc40000800000 */
[----:B----4-:R-:W-:Y:S02]  /*0b80*/  SEL R9, RZ, 0x1, P2 ;  /* 0x00000001ff097807 */ /* 0x010fe40001000000 */
[----:B---3--:R-:W-:Y:S02]  /*0b90*/  ISETP.NE.AND P1, PT, R26, UR4, PT ;  /* 0x000000041a007c0c */ /* 0x008fe4000bf25270 */
[----:B-----5:R-:W-:Y:S02]  /*0ba0*/  ISETP.NE.AND P2, PT, R8, UR4, PT ;  /* 0x0000000408007c0c */ /* 0x020fe4000bf45270 */
[----:B------:R-:W-:Y:S02]  /*0bb0*/  IADD3 R22, P5, P6, R9, R22, R6 ;  /* 0x0000001609167210 */ /* 0x000fe40007ebe006 */
[----:B------:R-:W-:Y:S02]  /*0bc0*/  SEL R9, RZ, 0x1, P1 ;  /* 0x00000001ff097807 */ /* 0x000fe40000800000 */
[----:B------:R-:W-:-:S02]  /*0bd0*/  SEL R8, RZ, 0x1, P2 ;  /* 0x00000001ff087807 */ /* 0x000fc40001000000 */
[----:B------:R-:W-:Y:S02]  /*0be0*/  ISETP.NE.AND P3, PT, R10, UR4, PT ;  /* 0x000000040a007c0c */ /* 0x000fe4000bf65270 */
[----:B------:R-:W-:Y:S02]  /*0bf0*/  ISETP.NE.AND P4, PT, R12, UR4, PT ;  /* 0x000000040c007c0c */ /* 0x000fe4000bf85270 */
[----:B------:R-:W-:Y:S02]  /*0c00*/  IADD3 R8, P1, P2, R8, R22, R9 ;  /* 0x0000001608087210 */ /* 0x000fe40007a3e009 */
[----:B------:R-:W-:Y:S02]  /*0c10*/  SEL R6, RZ, 0x1, P3 ;  /* 0x00000001ff067807 */ /* 0x000fe40001800000 */
[----:B0-----:R-:W-:Y:S02]  /*0c20*/  SEL R3, RZ, 0x1, P4 ;  /* 0x00000001ff037807 */ /* 0x001fe40002000000 */
[----:B------:R-:W-:-:S02]  /*0c30*/  ISETP.NE.AND P4, PT, R14, UR4, PT ;  /* 0x000000040e007c0c */ /* 0x000fc4000bf85270 */
[----:B------:R-:W-:Y:S02]  /*0c40*/  ISETP.NE.AND P3, PT, R2, UR4, PT ;  /* 0x0000000402007c0c */ /* 0x000fe4000bf65270 */
[----:B------:R-:W-:Y:S02]  /*0c50*/  IADD3.X R25, PT, PT, RZ, R25, RZ, P5, P6 ;  /* 0x00000019ff197210 */ /* 0x000fe40002fec4ff */
[----:B------:R-:W-:Y:S02]  /*0c60*/  IADD3 R2, P5, P6, R3, R8, R6 ;  /* 0x0000000803027210 */ /* 0x000fe40007ebe006 */
[----:B------:R-:W-:Y:S02]  /*0c70*/  SEL R3, RZ, 0x1, P4 ;  /* 0x00000001ff037807 */ /* 0x000fe40002000000 */
[----:B------:R-:W-:Y:S02]  /*0c80*/  SEL R22, RZ, 0x1, P3 ;  /* 0x00000001ff167807 */ /* 0x000fe40001800000 */
[----:B------:R-:W-:-:S02]  /*0c90*/  IADD3.X R25, PT, PT, RZ, R25, RZ, P1, P2 ;  /* 0x00000019ff197210 */ /* 0x000fc40000fe44ff */
[----:B------:R-:W-:Y:S02]  /*0ca0*/  IADD3 R22, P1, P2, R22, R2, R3 ;  /* 0x0000000216167210 */ /* 0x000fe40007a3e003 */
[----:B------:R-:W-:-:S04]  /*0cb0*/  IADD3.X R25, PT, PT, RZ, R25, RZ, P5, P6 ;  /* 0x00000019ff197210 */ /* 0x000fc80002fec4ff */
[----:B------:R-:W-:-:S07]  /*0cc0*/  IADD3.X R25, PT, PT, RZ, R25, RZ, P1, P2 ;  /* 0x00000019ff197210 */ /* 0x000fce0000fe44ff */
.L_x_130:
[----:B------:R-:W-:Y:S05]  /*0cd0*/  BSYNC.RECONVERGENT B2 ;  /* 0x0000000000027941 */ /* 0x000fea0003800200 */
.L_x_129:
        /* <DEDUP_REMOVED lines=12> */
[----:B0-----:R-:W-:-:S04]  /*0da0*/  IMAD.WIDE.U32 R8, R9, 0x4, R2 ;  /* 0x0000000409087825 */ /* 0x001fc800078e0002 */
[--C-:B------:R-:W-:Y:S02]  /*0db0*/  IMAD.WIDE.U32 R10, R11, 0x4, R2.reuse ;  /* 0x000000040b0a7825 */ /* 0x100fe400078e0002 */
[----:B------:R-:W1:Y:S02]  /*0dc0*/  LDG.E R8, desc[UR8][R8.64] ;  /* 0x0000000808087981 */ /* 0x000e64000c1e1900 */
[--C-:B------:R-:W-:Y:S02]  /*0dd0*/  IMAD.WIDE.U32 R12, R13, 0x4, R2.reuse ;  /* 0x000000040d0c7825 */ /* 0x100fe400078e0002 */
[----:B------:R-:W2:Y:S02]  /*0de0*/  LDG.E R10, desc[UR8][R10.64] ;  /* 0x000000080a0a7981 */ /* 0x000ea4000c1e1900 */
[----:B------:R-:W-:Y:S02]  /*0df0*/  IMAD.WIDE.U32 R2, R15, 0x4, R2 ;  /* 0x000000040f027825 */ /* 0x000fe400078e0002 */
[----:B------:R-:W3:Y:S04]  /*0e00*/  LDG.E R12, desc[UR8][R12.64] ;  /* 0x000000080c0c7981 */ /* 0x000ee8000c1e1900 */
[----:B------:R-:W4:Y:S01]  /*0e10*/  LDG.E R2, desc[UR8][R2.64] ;  /* 0x0000000802027981 */ /* 0x000f22000c1e1900 */
[----:B------:R-:W-:Y:S01]  /*0e20*/  VIADD R7, R7, 0x800 ;  /* 0x0000080007077836 */ /* 0x000fe20000000000 */
[----:B-1----:R-:W-:-:S02]  /*0e30*/  ISETP.NE.AND P1, PT, R8, UR4, PT ;  /* 0x0000000408007c0c */ /* 0x002fc4000bf25270 */
[----:B--2---:R-:W-:Y:S02]  /*0e40*/  ISETP.NE.AND P2, PT, R10, UR4, PT ;  /* 0x000000040a007c0c */ /* 0x004fe4000bf45270 */
[----:B------:R-:W-:Y:S02]  /*0e50*/  SEL R15, RZ, 0x1, P1 ;  /* 0x00000001ff0f7807 */ /* 0x000fe40000800000 */
[----:B---3--:R-:W-:Y:S02]  /*0e60*/  ISETP.NE.AND P3, PT, R12, UR4, PT ;  /* 0x000000040c007c0c */ /* 0x008fe4000bf65270 */
[----:B------:R-:W-:Y:S02]  /*0e70*/  SEL R6, RZ, 0x1, P2 ;  /* 0x00000001ff067807 */ /* 0x000fe40001000000 */
[----:B----4-:R-:W-:Y:S02]  /*0e80*/  ISETP.NE.AND P4, PT, R2, UR4, PT ;  /* 0x0000000402007c0c */ /* 0x010fe4000bf85270 */
[----:B------:R-:W-:-:S02]  /*0e90*/  SEL R9, RZ, 0x1, P3 ;  /* 0x00000001ff097807 */ /* 0x000fc40001800000 */
[----:B------:R-:W-:Y:S02]  /*0ea0*/  SEL R8, RZ, 0x1, P4 ;  /* 0x00000001ff087807 */ /* 0x000fe40002000000 */
[----:B------:R-:W-:-:S04]  /*0eb0*/  IADD3 R6, P1, P2, R6, R22, R15 ;  /* 0x0000001606067210 */ /* 0x000fc80007a3e00f */
[----:B------:R-:W-:Y:S02]  /*0ec0*/  IADD3 R22, P3, P4, R8, R6, R9 ;  /* 0x0000000608167210 */ /* 0x000fe40007c7e009 */
[----:B------:R-:W-:-:S04]  /*0ed0*/  IADD3.X R25, PT, PT, RZ, R25, RZ, P1, P2 ;  /* 0x00000019ff197210 */ /* 0x000fc80000fe44ff */
[----:B------:R-:W-:-:S07]  /*0ee0*/  IADD3.X R25, PT, PT, RZ, R25, RZ, P3, P4 ;  /* 0x00000019ff197210 */ /* 0x000fce0001fe84ff */
.L_x_132:
[----:B------:R-:W-:Y:S05]  /*0ef0*/  BSYNC.RECONVERGENT B2 ;  /* 0x0000000000027941 */ /* 0x000fea0003800200 */
.L_x_131:
[----:B------:R-:W-:Y:S05]  /*0f00*/  @!P0 BRA `(.L_x_124) ;  /* 0x0000000000388947 */ /* 0x000fea0003800000 */
[----:B------:R-:W0:Y:S01]  /*0f10*/  LDC.64 R8, c[0x0][0x380] ;  /* 0x0000e000ff087b82 */ /* 0x000e220000000a00 */
[----:B------:R-:W-:Y:S02]  /*0f20*/  IMAD R7, R0, 0xe00, R7 ;  /* 0x00000e0000077824 */ /* 0x000fe400078e0207 */
[----:B------:R-:W-:-:S07]  /*0f30*/  IMAD.MOV R4, RZ, RZ, -R4 ;  /* 0x000000ffff047224 */ /* 0x000fce00078e0a04 */
.L_x_133:
[C---:B0-----:R-:W-:Y:S01]  /*0f40*/  IMAD.WIDE.U32 R2, R7.reuse, 0x4, R8 ;  /* 0x0000000407027825 */ /* 0x041fe200078e0008 */
        /* <DEDUP_REMOVED lines=10> */
.L_x_124:
[----:B------:R-:W-:Y:S05]  /*0ff0*/  BSYNC.RECONVERGENT B1 ;  /* 0x0000000000017941 */ /* 0x000fea0003800200 */
.L_x_123:
[----:B------:R-:W-:-:S13]  /*1000*/  ISETP.GE.U32.AND P0, PT, R28, 0x200, PT ;  /* 0x000002001c00780c */ /* 0x000fda0003f06070 */
        /* <DEDUP_REMOVED lines=23> */
[C---:B------:R-:W-:Y:S01]  /*1180*/  ISETP.GT.AND P0, PT, R10.reuse, 0x17, PT ;  /* 0x000000170a00780c */ /* 0x040fe20003f04270 */
[----:B------:R-:W-:Y:S01]  /*1190*/  IMAD.X R4, R3, 0x1, R6, P1 ;  /* 0x0000000103047824 */ /* 0x000fe200008e0606 */
[----:B------:R-:W-:-:S04]  /*11a0*/  ISETP.NE.AND P1, PT, R10, RZ, PT ;  /* 0x000000ff0a00720c */ /* 0x000fc80003f25270 */
[----:B------:R-:W1:Y:S09]  /*11b0*/  SHFL.DOWN PT, R3, R4, 0x8, 0x1f ;  /* 0x09001f0004037f89 */ /* 0x000e7200000e0000 */
[----:B------:R-:W2:Y:S01]  /*11c0*/  @!P1 S2R R7, SR_CgaCtaId ;  /* 0x0000000000079919 */ /* 0x000ea20000008800 */
[----:B------:R-:W-:-:S02]  /*11d0*/  @!P1 MOV R6, 0x400 ;  /* 0x0000040000069802 */ /* 0x000fc40000000f00 */
[----:B0-----:R-:W-:-:S04]  /*11e0*/  SEL R2, R2, RZ, !P0 ;  /* 0x000000ff02027207 */ /* 0x001fc80004000000 */
[----:B------:R-:W-:Y:S02]  /*11f0*/  IADD3 R9, P2, PT, R2, R11, RZ ;  /* 0x0000000b02097210 */ /* 0x000fe40007f5e0ff */
[----:B-1----:R-:W-:-:S03]  /*1200*/  SEL R3, R3, RZ, !P0 ;  /* 0x000000ff03037207 */ /* 0x002fc60004000000 */
[----:B------:R-:W0:Y:S01]  /*1210*/  SHFL.DOWN PT, R2, R9, 0x10, 0x1f ;  /* 0x0a001f0009027f89 */ /* 0x000e2200000e0000 */
[----:B------:R-:W-:Y:S01]  /*1220*/  ISETP.GT.AND P0, PT, R10, 0xf, PT ;  /* 0x0000000f0a00780c */ /* 0x000fe20003f04270 */
[----:B------:R-:W-:Y:S01]  /*1230*/  IMAD.X R8, R3, 0x1, R4, P2 ;  /* 0x0000000103087824 */ /* 0x000fe200010e0604 */
[----:B------:R-:W-:-:S04]  /*1240*/  @!P1 SHF.R.U32.HI R4, RZ, 0x2, R5 ;  /* 0x00000002ff049819 */ /* 0x000fc80000011605 */
[----:B------:R-:W1:Y:S01]  /*1250*/  SHFL.DOWN PT, R3, R8, 0x10, 0x1f ;  /* 0x0a001f0008037f89 */ /* 0x000e6200000e0000 */
[----:B------:R-:W-:Y:S02]  /*1260*/  @!P1 LOP3.LUT R4, R4, 0xf8, RZ, 0xc0, !PT ;  /* 0x000000f804049812 */ /* 0x000fe400078ec0ff */
[----:B--2---:R-:W-:-:S05]  /*1270*/  @!P1 LEA R7, R7, R6, 0x18 ;  /* 0x0000000607079211 */ /* 0x004fca00078ec0ff */
[----:B------:R-:W-:Y:S01]  /*1280*/  @!P1 IMAD.IADD R7, R4, 0x1, R7 ;  /* 0x0000000104079824 */ /* 0x000fe200078e0207 */
[----:B0-----:R-:W-:-:S04]  /*1290*/  SEL R2, R2, RZ, !P0 ;  /* 0x000000ff02027207 */ /* 0x001fc80004000000 */
[----:B------:R-:W-:Y:S02]  /*12a0*/  IADD3 R2, P2, PT, R2, R9, RZ ;  /* 0x0000000902027210 */ /* 0x000fe40007f5e0ff */
[----:B-1----:R-:W-:Y:S02]  /*12b0*/  SEL R3, R3, RZ, !P0 ;  /* 0x000000ff03037207 */ /* 0x002fe40004000000 */
[----:B------:R-:W-:-:S03]  /*12c0*/  ISETP.NE.AND P0, PT, R5, RZ, PT ;  /* 0x000000ff0500720c */ /* 0x000fc60003f05270 */
        /* <DEDUP_REMOVED lines=9> */
[----:B-1----:R-:W1:Y:S04]  /*1360*/  LDS.128 R4, [UR4+0x30] ;  /* 0x00003004ff047984 */ /* 0x002e680008000c00 */
        /* <DEDUP_REMOVED lines=22> */
.L_x_134:
[----:B------:R-:W-:-:S04]  /*14d0*/  LOP3.LUT R2, R5, 0x3e0, RZ, 0xc0, !PT ;  /* 0x000003e005027812 */ /* 0x000fc800078ec0ff */
[----:B------:R-:W-:Y:S01]  /*14e0*/  LOP3.LUT R7, RZ, R2, RZ, 0x33, !PT ;  /* 0x00000002ff077212 */ /* 0x000fe200078e33ff */
[----:B------:R-:W-:Y:S02]  /*14f0*/  VIADD R3, R2, 0x20 ;  /* 0x0000002002037836 */ /* 0x000fe40000000000 */
[----:B------:R-:W0:Y:S02]  /*1500*/  S2R R2, SR_LANEID ;  /* 0x0000000000027919 */ /* 0x000e240000000000 */
[----:B------:R-:W-:Y:S01]  /*1510*/  IMAD.IADD R7, R28, 0x1, R7 ;  /* 0x000000011c077824 */ /* 0x000fe200078e0207 */
[----:B------:R-:W-:-:S04]  /*1520*/  ISETP.GT.U32.AND P0, PT, R3, R28, PT ;  /* 0x0000001c0300720c */ /* 0x000fc80003f04070 */
        /* <DEDUP_REMOVED lines=11> */
[----:B------:R-:W-:Y:S01]  /*15e0*/  ISETP.GT.AND P0, PT, R6, R7, PT ;  /* 0x000000070600720c */ /* 0x000fe20003f04270 */
[----:B------:R-:W-:Y:S02]  /*15f0*/  VIADD R6, R2, 0x4 ;  /* 0x0000000402067836 */ /* 0x000fe40000000000 */
[----:B------:R-:W1:Y:S01]  /*1600*/  SHFL.DOWN PT, R4, R9, 0x2, R7 ;  /* 0x0840000009047989 */ /* 0x000e6200000e0007 */
[----:B0-----:R-:W-:-:S04]  /*1610*/  SEL R3, R3, RZ, !P0 ;  /* 0x000000ff03037207 */ /* 0x001fc80004000000 */
[----:B------:R-:W-:Y:S02]  /*1620*/  IADD3 R8, P1, PT, R3, R10, RZ ;  /* 0x0000000a03087210 */ /* 0x000fe40007f3e0ff */
[----:B-1----:R-:W-:Y:S02]  /*1630*/  SEL R4, R4, RZ, !P0 ;  /* 0x000000ff04047207 */ /* 0x002fe40004000000 */
[----:B------:R-:W-:Y:S01]  /*1640*/  ISETP.GT.AND P0, PT, R6, R7, PT ;  /* 0x000000070600720c */ /* 0x000fe20003f04270 */
[----:B------:R-:W0:Y:S01]  /*1650*/  SHFL.DOWN PT, R3, R8, 0x4, R7 ;  /* 0x0880000008037989 */ /* 0x000e2200000e0007 */
[----:B------:R-:W-:Y:S02]  /*1660*/  VIADD R6, R2, 0x8 ;  /* 0x0000000802067836 */ /* 0x000fe40000000000 */
[----:B------:R-:W-:Y:S02]  /*1670*/  IMAD.X R11, R4, 0x1, R9, P1 ;  /* 0x00000001040b7824 */ /* 0x000fe400008e0609 */
[----:B------:R-:W-:-:S03]  /*1680*/  VIADD R2, R2, 0x10 ;  /* 0x0000001002027836 */ /* 0x000fc60000000000 */
[----:B------:R-:W1:Y:S01]  /*1690*/  SHFL.DOWN PT, R4, R11, 0x4, R7 ;  /* 0x088000000b047989 */ /* 0x000e6200000e0007 */
[----:B0-----:R-:W-:-:S04]  /*16a0*/  SEL R3, R3, RZ, !P0 ;  /* 0x000000ff03037207 */ /* 0x001fc80004000000 */
[----:B------:R-:W-:Y:S02]  /*16b0*/  IADD3 R10, P1, PT, R3, R8, RZ ;  /* 0x00000008030a7210 */ /* 0x000fe40007f3e0ff */
[----:B-1----:R-:W-:-:S03]  /*16c0*/  SEL R4, R4, RZ, !P0 ;  /* 0x000000ff04047207 */ /* 0x002fc60004000000 */
[----:B------:R-:W0:Y:S01]  /*16d0*/  SHFL.DOWN PT, R3, R10, 0x8, R7 ;  /* 0x090000000a037989 */ /* 0x000e2200000e0007 */
[----:B------:R-:W-:Y:S01]  /*16e0*/  ISETP.GT.AND P0, PT, R6, R7, PT ;  /* 0x000000070600720c */ /* 0x000fe20003f04270 */
[----:B------:R-:W-:Y:S02]  /*16f0*/  IMAD.X R9, R4, 0x1, R11, P1 ;  /* 0x0000000104097824 */ /* 0x000fe400008e060b */
[----:B------:R-:W1:Y:S03]  /*1700*/  @!P2 S2R R11, SR_CgaCtaId ;  /* 0x00000000000ba919 */ /* 0x000e660000008800 */
[----:B------:R-:W2:Y:S01]  /*1710*/  SHFL.DOWN PT, R4, R9, 0x8, R7 ;  /* 0x0900000009047989 */ /* 0x000ea200000e0007 */
[----:B0-----:R-:W-:-:S04]  /*1720*/  SEL R3, R3, RZ, !P0 ;  /* 0x000000ff03037207 */ /* 0x001fc80004000000 */
[----:B------:R-:W-:-:S05]  /*1730*/  IADD3 R6, P1, PT, R3, R10, RZ ;  /* 0x0000000a03067210 */ /* 0x000fca0007f3e0ff */
[----:B------:R-:W0:Y:S01]  /*1740*/  SHFL.DOWN PT, R3, R6, 0x10, R7 ;  /* 0x0a00000006037989 */ /* 0x000e2200000e0007 */
[----:B--2---:R-:W-:Y:S02]  /*1750*/  SEL R4, R4, RZ, !P0 ;  /* 0x000000ff04047207 */ /* 0x004fe40004000000 */
[----:B------:R-:W-:Y:S02]  /*1760*/  ISETP.GT.AND P0, PT, R2, R7, PT ;  /* 0x000000070200720c */ /* 0x000fe40003f04270 */
[----:B------:R-:W-:Y:S01]  /*1770*/  @!P2 MOV R2, 0x400 ;  /* 0x000004000002a802 */ /* 0x000fe20000000f00 */
[----:B------:R-:W-:Y:S01]  /*1780*/  IMAD.X R8, R4, 0x1, R9, P1 ;  /* 0x0000000104087824 */ /* 0x000fe200008e0609 */
[----:B------:R-:W-:Y:S02]  /*1790*/  @!P2 SHF.R.U32.HI R9, RZ, 0x2, R5 ;  /* 0x00000002ff09a819 */ /* 0x000fe40000011605 */
[----:B-1----:R-:W-:Y:S02]  /*17a0*/  @!P2 LEA R10, R11, R2, 0x18 ;  /* 0x000000020b0aa211 */ /* 0x002fe400078ec0ff */
[----:B------:R-:W1:Y:S01]  /*17b0*/  SHFL.DOWN PT, R4, R8, 0x10, R7 ;  /* 0x0a00000008047989 */ /* 0x000e6200000e0007 */
[----:B------:R-:W-:-:S05]  /*17c0*/  @!P2 LOP3.LUT R9, R9, 0xf8, RZ, 0xc0, !PT ;  /* 0x000000f80909a812 */ /* 0x000fca00078ec0ff */
        /* <DEDUP_REMOVED lines=9> */
[----:B------:R-:W1:Y:S01]  /*1860*/  S2UR UR5, SR_CgaCtaId ;  /* 0x00000000000579c3 */ /* 0x000e620000008800 */
[----:B------:R-:W-:Y:S01]  /*1870*/  UMOV UR4, 0x400 ;  /* 0x0000040000047882 */ /* 0x000fe20000000000 */
[C---:B------:R-:W-:Y:S02]  /*1880*/  ISETP.GT.U32.AND P1, PT, R28.reuse, 0x20, PT ;  /* 0x000000201c00780c */ /* 0x040fe40003f24070 */
[C---:B------:R-:W-:Y:S02]  /*1890*/  ISETP.GT.U32.AND P2, PT, R28.reuse, 0x40, PT ;  /* 0x000000401c00780c */ /* 0x040fe40003f44070 */
[C---:B------:R-:W-:Y:S02]  /*18a0*/  ISETP.GT.U32.AND P3, PT, R28.reuse, 0x80, PT ;  /* 0x000000801c00780c */ /* 0x040fe40003f64070 */
[C---:B------:R-:W-:Y:S02]  /*18b0*/  ISETP.GT.U32.AND P5, PT, R28.reuse, 0x180, PT ;  /* 0x000001801c00780c */ /* 0x040fe40003fa4070 */
[----:B------:R-:W-:Y:S01]  /*18c0*/  ISETP.GT.U32.AND P6, PT, R28, 0x1a0, PT ;  /* 0x000001a01c00780c */ /* 0x000fe20003fc4070 */
[----:B-1----:R-:W-:-:S09]  /*18d0*/  ULEA UR4, UR5, UR4, 0x18 ;  /* 0x0000000405047291 */ /* 0x002fd2000f8ec0ff */
[----:B------:R-:W1:Y:S04]  /*18e0*/  LDS.64 R12, [UR4+0x18] ;  /* 0x00001804ff0c7984 */ /* 0x000e680008000a00 */
[----:B------:R-:W2:Y:S04]  /*18f0*/  LDS.128 R16, [UR4+0x20] ;  /* 0x00002004ff107984 */ /* 0x000ea80008000c00 */
[----:B------:R-:W3:Y:S04]  /*1900*/  LDS.128 R4, [UR4+0x30] ;  /* 0x00003004ff047984 */ /* 0x000ee80008000c00 */
[----:B0-----:R-:W0:Y:S04]  /*1910*/  LDS.128 R8, [UR4+0x40] ;  /* 0x00004004ff087984 */ /* 0x001e280008000c00 */
[----:B------:R-:W-:Y:S01]  /*1920*/  LDS.128 R24, [UR4+0x80] ;  /* 0x00008004ff187984 */ /* 0x000fe20008000c00 */
[----:B-1----:R-:W-:-:S02]  /*1930*/  SEL R22, R12, RZ, P1 ;  /* 0x000000ff0c167207 */ /* 0x002fc40000800000 */
[----:B------:R-:W-:Y:S02]  /*1940*/  SEL R23, R13, RZ, P1 ;  /* 0x000000ff0d177207 */ /* 0x000fe40000800000 */
[----:B--2---:R-:W-:Y:S01]  /*1950*/  SEL R21, R16, RZ, P2 ;  /* 0x000000ff10157207 */ /* 0x004fe20001000000 */
[----:B------:R-:W1:Y:S01]  /*1960*/  LDS.128 R12, [UR4+0x50] ;  /* 0x00005004ff0c7984 */ /* 0x000e620008000c00 */
[----:B------:R-:W-:Y:S02]  /*1970*/  ISETP.GT.U32.AND P1, PT, R28, 0x60, PT ;  /* 0x000000601c00780c */ /* 0x000fe40003f24070 */
[----:B------:R-:W-:Y:S02]  /*1980*/  SEL R20, R17, RZ, P2 ;  /* 0x000000ff11147207 */ /* 0x000fe40001000000 */
[----:B------:R-:W-:Y:S02]  /*1990*/  IADD3 R16, P2, P4, R21, R22, R2 ;  /* 0x0000001615107210 */ /* 0x000fe40007c5e002 */
[----:B------:R-:W-:-:S02]  /*19a0*/  SEL R17, R18, RZ, P1 ;  /* 0x000000ff12117207 */ /* 0x000fc40000800000 */
[----:B---3--:R-:W-:Y:S02]  /*19b0*/  SEL R4, R4, RZ, P3 ;  /* 0x000000ff04047207 */ /* 0x008fe40001800000 */
[----:B------:R-:W-:Y:S02]  /*19c0*/  IADD3.X R20, PT, PT, R20, R23, R3, P2, P4 ;  /* 0x0000001714147210 */ /* 0x000fe400017e8403 */
[----:B------:R-:W-:Y:S02]  /*19d0*/  SEL R3, R5, RZ, P3 ;  /* 0x000000ff05037207 */ /* 0x000fe40001800000 */
[----:B------:R-:W-:Y:S02]  /*19e0*/  SEL R2, R19, RZ, P1 ;  /* 0x000000ff13027207 */ /* 0x000fe40000800000 */
[----:B------:R-:W-:Y:S02]  /*19f0*/  IADD3 R4, P3, P4, R4, R16, R17 ;  /* 0x0000001004047210 */ /* 0x000fe40007c7e011 */
[----:B------:R-:W2:Y:S01]  /*1a00*/  LDS.128 R16, [UR4+0x60] ;  /* 0x00006004ff107984 */ /* 0x000ea20008000c00 */
[----:B------:R-:W-:-:S02]  /*1a10*/  ISETP.GT.U32.AND P1, PT, R28, 0xa0, PT ;  /* 0x000000a01c00780c */ /* 0x000fc40003f24070 */
[----:B------:R-:W-:Y:S02]  /*1a20*/  IADD3.X R3, PT, PT, R3, R20, R2, P3, P4 ;  /* 0x0000001403037210 */ /* 0x000fe40001fe8402 */
[----:B------:R-:W3:Y:S01]  /*1a30*/  LDS.128 R20, [UR4+0x70] ;  /* 0x00007004ff147984 */ /* 0x000ee20008000c00 */
[----:B------:R-:W-:Y:S02]  /*1a40*/  ISETP.GT.U32.AND P2, PT, R28, 0xc0, PT ;  /* 0x000000c01c00780c */ /* 0x000fe40003f44070 */
[----:B------:R-:W-:Y:S02]  /*1a50*/  SEL R5, R6, RZ, P1 ;  /* 0x000000ff06057207 */ /* 0x000fe40000800000 */
[----:B0-----:R-:W-:Y:S02]  /*1a60*/  SEL R2, R8, RZ, P2 ;  /* 0x000000ff08027207 */ /* 0x001fe40001000000 */
[----:B------:R-:W-:Y:S02]  /*1a70*/  SEL R7, R7, RZ, P1 ;  /* 0x000000ff07077207 */ /* 0x000fe40000800000 */
[----:B------:R-:W-:-:S02]  /*1a80*/  ISETP.GT.U32.AND P1, PT, R28, 0xe0, PT ;  /* 0x000000e01c00780c */ /* 0x000fc40003f24070 */
[----:B------:R-:W-:Y:S02]  /*1a90*/  IADD3 R2, P3, P4, R2, R4, R5 ;  /* 0x0000000402027210 */ /* 0x000fe40007c7e005 */
[----:B------:R-:W-:Y:S02]  /*1aa0*/  SEL R6, R9, RZ, P2 ;  /* 0x000000ff09067207 */ /* 0x000fe40001000000 */
[----:B------:R-:W-:Y:S02]  /*1ab0*/  ISETP.GT.U32.AND P2, PT, R28, 0x100, PT ;  /* 0x000001001c00780c */ /* 0x000fe40003f44070 */
[----:B------:R-:W-:Y:S02]  /*1ac0*/  SEL R4, R10, RZ, P1 ;  /* 0x000000ff0a047207 */ /* 0x000fe40000800000 */
[----:B------:R-:W-:Y:S02]  /*1ad0*/  SEL R10, R11, RZ, P1 ;  /* 0x000000ff0b0a7207 */ /* 0x000fe40000800000 */
[----:B------:R-:W-:-:S02]  /*1ae0*/  ISETP.GT.U32.AND P1, PT, R28, 0x120, PT ;  /* 0x000001201c00780c */ /* 0x000fc40003f24070 */
[----:B------:R-:W-:Y:S02]  /*1af0*/  IADD3.X R6, PT, PT, R6, R3, R7, P3, P4 ;  /* 0x0000000306067210 */ /* 0x000fe40001fe8407 */
[----:B-1----:R-:W-:Y:S02]  /*1b00*/  SEL R3, R12, RZ, P2 ;  /* 0x000000ff0c037207 */ /* 0x002fe40001000000 */
[----:B------:R-:W-:Y:S02]  /*1b10*/  SEL R7, R13, RZ, P2 ;  /* 0x000000ff0d077207 */ /* 0x000fe40001000000 */
[----:B------:R-:W-:Y:S02]  /*1b20*/  ISETP.GT.U32.AND P2, PT, R28, 0x140, PT ;  /* 0x000001401c00780c */ /* 0x000fe40003f44070 */
[----:B------:R-:W-:Y:S02]  /*1b30*/  SEL R5, R14, RZ, P1 ;  /* 0x000000ff0e057207 */ /* 0x000fe40000800000 */
[----:B------:R-:W-:-:S02]  /*1b40*/  SEL R15, R15, RZ, P1 ;  /* 0x000000ff0f0f7207 */ /* 0x000fc40000800000 */
[----:B------:R-:W-:Y:S02]  /*1b50*/  ISETP.GT.U32.AND P1, PT, R28, 0x160, PT ;  /* 0x000001601c00780c */ /* 0x000fe40003f24070 */
[----:B------:R-:W-:Y:S02]  /*1b60*/  IADD3 R4, P3, P4, R3, R2, R4 ;  /* 0x0000000203047210 */ /* 0x000fe40007c7e004 */
[----:B--2---:R-:W-:Y:S02]  /*1b70*/  SEL R2, R16, RZ, P2 ;  /* 0x000000ff10027207 */ /* 0x004fe40001000000 */
[----:B------:R-:W-:Y:S02]  /*1b80*/  SEL R3, R18, RZ, P1 ;  /* 0x000000ff12037207 */ /* 0x000fe40000800000 */
[----:B------:R-:W-:Y:S02]  /*1b90*/  IADD3.X R7, PT, PT, R7, R6, R10, P3, P4 ;  /* 0x0000000607077210 */ /* 0x000fe40001fe840a */
[----:B------:R-:W-:-:S02]  /*1ba0*/  SEL R18, R19, RZ, P1 ;  /* 0x000000ff13127207 */ /* 0x000fc40000800000 */
[----:B------:R-:W-:Y:S02]  /*1bb0*/  SEL R6, R17, RZ, P2 ;  /* 0x000000ff11067207 */ /* 0x000fe40001000000 */
[----:B------:R-:W-:Y:S02]  /*1bc0*/  IADD3 R2, P1, P3, R2, R4, R5 ;  /* 0x0000000402027210 */ /* 0x000fe40007b3e005 */
[----:B---3--:R-:W-:Y:S02]  /*1bd0*/  SEL R4, R20, RZ, P5 ;  /* 0x000000ff14047207 */ /* 0x008fe40002800000 */
[----:B------:R-:W-:Y:S02]  /*1be0*/  ISETP.GT.U32.AND P2, PT, R28, 0x1c0, PT ;  /* 0x000001c01c00780c */ /* 0x000fe40003f44070 */
[----:B------:R-:W-:Y:S02]  /*1bf0*/  IADD3.X R6, PT, PT, R6, R7, R15, P1, P3 ;  /* 0x0000000706067210 */ /* 0x000fe40000fe640f */
[----:B------:R-:W-:-:S02]  /*1c00*/  IADD3 R4, P3, P4, R4, R2, R3 ;  /* 0x0000000204047210 */ /* 0x000fc40007c7e003 */
[----:B------:R-:W-:Y:S02]  /*1c10*/  SEL R2, R22, RZ, P6 ;  /* 0x000000ff16027207 */ /* 0x000fe40003000000 */
[----:B------:R-:W-:Y:S02]  /*1c20*/  SEL R3, R24, RZ, P2 ;  /* 0x000000ff18037207 */ /* 0x000fe40001000000 */
[----:B------:R-:W-:Y:S02]  /*1c30*/  ISETP.GT.U32.AND P1, PT, R28, 0x1e0, PT ;  /* 0x000001e01c00780c */ /* 0x000fe40003f24070 */
        /* <DEDUP_REMOVED lines=11> */
.L_x_120:
[----:B------:R-:W0:Y:S01]  /*1cf0*/  S2R R5, SR_TID.X ;  /* 0x0000000000057919 */ /* 0x000e220000002100 */
[----:B------:R-:W1:Y:S01]  /*1d00*/  LDC.64 R8, c[0x0][0x380] ;  /* 0x0000e000ff087b82 */ /* 0x000e620000000a00 */
[----:B------:R-:W2:Y:S01]  /*1d10*/  LDCU UR5, c[0x0][0x388] ;  /* 0x00007100ff0577ac */ /* 0x000ea20008000800 */
[----:B0-----:R-:W-:-:S04]  /*1d20*/  IMAD R3, R0, 0xe00, R5 ;  /* 0x00000e0000037824 */ /* 0x001fc800078e0205 */
[----:B-1----:R-:W-:-:S05]  /*1d30*/  IMAD.WIDE.U32 R8, R3, 0x4, R8 ;  /* 0x0000000403087825 */ /* 0x002fca00078e0008 */
[----:B------:R-:W2:Y:S04]  /*1d40*/  LDG.E R14, desc[UR8][R8.64] ;  /* 0x00000008080e7981 */ /* 0x000ea8000c1e1900 */
[----:B------:R-:W3:Y:S04]  /*1d50*/  LDG.E R3, desc[UR8][R8.64+0x800] ;  /* 0x0008000808037981 */ /* 0x000ee8000c1e1900 */
[----:B------:R-:W4:Y:S04]  /*1d60*/  LDG.E R4, desc[UR8][R8.64+0x1000] ;  /* 0x0010000808047981 */ /* 0x000f28000c1e1900 */
[----:B------:R-:W5:Y:S04]  /*1d70*/  LDG.E R10, desc[UR8][R8.64+0x1800] ;  /* 0x00180008080a7981 */ /* 0x000f68000c1e1900 */
[----:B------:R-:W5:Y:S04]  /*1d80*/  LDG.E R11, desc[UR8][R8.64+0x2000] ;  /* 0x00200008080b7981 */ /* 0x000f68000c1e1900 */
[----:B------:R-:W5:Y:S04]  /*1d90*/  LDG.E R12, desc[UR8][R8.64+0x2800] ;  /* 0x00280008080c7981 */ /* 0x000f68000c1e1900 */
[----:B------:R-:W5:Y:S01]  /*1da0*/  LDG.E R13, desc[UR8][R8.64+0x3000] ;  /* 0x00300008080d7981 */ /* 0x000f62000c1e1900 */
[----:B--2---:R-:W-:-:S02]  /*1db0*/  ISETP.NE.AND P0, PT, R14, UR5, PT ;  /* 0x000000050e007c0c */ /* 0x004fc4000bf05270 */
[----:B---3--:R-:W-:Y:S02]  /*1dc0*/  ISETP.NE.AND P1, PT, R3, UR5, PT ;  /* 0x0000000503007c0c */ /* 0x008fe4000bf25270 */
[----:B------:R-:W-:Y:S02]  /*1dd0*/  SEL R14, RZ, 0x1, P0 ;  /* 0x00000001ff0e7807 */ /* 0x000fe40000000000 */
[----:B----4-:R-:W-:Y:S02]  /*1de0*/  ISETP.NE.AND P2, PT, R4, UR5, PT ;  /* 0x0000000504007c0c */ /* 0x010fe4000bf45270 */
[----:B------:R-:W-:Y:S02]  /*1df0*/  SEL R4, RZ, 0x1, P1 ;  /* 0x00000001ff047807 */ /* 0x000fe40000800000 */
[----:B------:R-:W-:Y:S02]  /*1e00*/  SEL R3, RZ, 0x1, P2 ;  /* 0x00000001ff037807 */ /* 0x000fe40001000000 */
[----:B-----5:R-:W-:-:S02]  /*1e10*/  ISETP.NE.AND P2, PT, R10, UR5, PT ;  /* 0x000000050a007c0c */ /* 0x020fc4000bf45270 */
[----:B------:R-:W-:Y:S02]  /*1e20*/  IADD3 R3, P1, P0, R3, R4, R14 ;  /* 0x0000000403037210 */ /* 0x000fe4000783e00e */
[----:B------:R-:W-:Y:S02]  /*1e30*/  ISETP.NE.AND P3, PT, R11, UR5, PT ;  /* 0x000000050b007c0c */ /* 0x000fe4000bf65270 */
[----:B------:R-:W-:Y:S02]  /*1e40*/  IADD3.X R26, PT, PT, RZ, RZ, RZ, P1, P0 ;  /* 0x000000ffff1a7210 */ /* 0x000fe40000fe04ff */
[----:B------:R-:W-:Y:S02]  /*1e50*/  ISETP.GE.U32.AND P0, PT, R28, R2, PT ;  /* 0x000000021c00720c */ /* 0x000fe40003f06070 */
[----:B------:R-:W-:Y:S02]  /*1e60*/  ISETP.NE.AND P4, PT, R12, UR5, PT ;  /* 0x000000050c007c0c */ /* 0x000fe4000bf85270 */
[----:B------:R-:W-:-:S02]  /*1e70*/  ISETP.NE.AND P5, PT, R13, UR5, PT ;  /* 0x000000050d007c0c */ /* 0x000fc4000bfa5270 */
[----:B------:R-:W-:Y:S02]  /*1e80*/  SEL R9, RZ, 0x1, P2 ;  /* 0x00000001ff097807 */ /* 0x000fe40001000000 */
[----:B------:R-:W-:Y:S02]  /*1e90*/  SEL R10, RZ, 0x1, P3 ;  /* 0x00000001ff0a7807 */ /* 0x000fe40001800000 */
[----:B------:R-:W-:Y:S02]  /*1ea0*/  SEL R8, RZ, 0x1, P4 ;  /* 0x00000001ff087807 */ /* 0x000fe40002000000 */
[----:B------:R-:W-:Y:S02]  /*1eb0*/  SEL R4, RZ, 0x1, P5 ;  /* 0x00000001ff047807 */ /* 0x000fe40002800000 */
[----:B------:R-:W-:-:S04]  /*1ec0*/  IADD3 R3, P2, P3, R10, R3, R9 ;  /* 0x000000030a037210 */ /* 0x000fc80007b5e009 */
[----:B------:R-:W-:Y:S02]  /*1ed0*/  IADD3 R3, P1, P4, R4, R3, R8 ;  /* 0x0000000304037210 */ /* 0x000fe40007c3e008 */
[----:B------:R-:W-:-:S04]  /*1ee0*/  IADD3.X R26, PT, PT, RZ, R26, RZ, P2, P3 ;  /* 0x0000001aff1a7210 */ /* 0x000fc800017e64ff */
[----:B------:R-:W-:Y:S01]  /*1ef0*/  IADD3.X R26, PT, PT, RZ, R26, RZ, P1, P4 ;  /* 0x0000001aff1a7210 */ /* 0x000fe20000fe84ff */
[----:B------:R-:W-:Y:S06]  /*1f00*/  @!P0 BRA `(.L_x_136) ;  /* 0x0000001000948947 */ /* 0x000fec0003800000 */
[----:B------:R-:W-:Y:S01]  /*1f10*/  IMAD.IADD R10, R0, 0x1, R7 ;  /* 0x00000001000a7824 */ /* 0x000fe200078e0207 */
[----:B------:R-:W0:Y:S01]  /*1f20*/  LDC R8, c[0x0][0x3b0] ;  /* 0x0000ec00ff087b82 */ /* 0x000e220000000800 */
[----:B------:R-:W-:Y:S01]  /*1f30*/  VIADD R14, R6, 0xfffff200 ;  /* 0xfffff200060e7836 */ /* 0x000fe20000000000 */
[----:B------:R-:W-:Y:S01]  /*1f40*/  LOP3.LUT R7, RZ, R5, RZ, 0x33, !PT ;  /* 0x00000005ff077212 */ /* 0x000fe200078e33ff */
[----:B------:R-:W-:Y:S01]  /*1f50*/  IMAD R10, R10, 0xe00, RZ ;  /* 0x00000e000a0a7824 */ /* 0x000fe200078e02ff */
[----:B------:R-:W1:Y:S02]  /*1f60*/  LDCU UR6, c[0x0][0x388] ;  /* 0x00007100ff0677ac */ /* 0x000e640008000800 */
[----:B------:R-:W-:Y:S01]  /*1f70*/  IADD3 R7, PT, PT, -R2, R6, R7 ;  /* 0x0000000602077210 */ /* 0x000fe20007ffe107 */
[--C-:B------:R-:W-:Y:S01]  /*1f80*/  IMAD.MOV.U32 R9, RZ, RZ, R10.reuse ;  /* 0x000000ffff097224 */ /* 0x100fe200078e000a */
[C---:B------:R-:W-:Y:S01]  /*1f90*/  ISETP.GT.U32.AND P0, PT, R10.reuse, R14, PT ;  /* 0x0000000e0a00720c */ /* 0x040fe20003f04070 */
[----:B------:R-:W2:Y:S01]  /*1fa0*/  LDCU.64 UR10, c[0x0][0x380] ;  /* 0x00007000ff0a77ac */ /* 0x000ea20008000a00 */
[----:B------:R-:W-:Y:S01]  /*1fb0*/  IADD3 R11, PT, PT, R10, 0x1000, R5 ;  /* 0x000010000a0b7810 */ /* 0x000fe20007ffe005 */
[----:B------:R-:W-:Y:S01]  /*1fc0*/  IMAD R4, R0, -0xe00, R7 ;  /* 0xfffff20000047824 */ /* 0x000fe200078e0207 */
[----:B------:R-:W-:Y:S01]  /*1fd0*/  UMOV UR4, URZ ;  /* 0x000000ff00047c82 */ /* 0x000fe20008000000 */
[----:B------:R-:W-:-:S08]  /*1fe0*/  IMAD.MOV.U32 R7, RZ, RZ, R10 ;  /* 0x000000ffff077224 */ /* 0x000fd000078e000a */
[----:B------:R-:W-:Y:S05]  /*1ff0*/  @P0 BRA `(.L_x_137) ;  /* 0x0000000000b40947 */ /* 0x000fea0003800000 */
.L_x_138:
[----:B------:R-:W-:-:S05]  /*2000*/  IADD3 R6, P0, PT, R5, R9, RZ ;  /* 0x0000000905067210 */ /* 0x000fca0007f1e0ff */
[----:B------:R-:W-:Y:S01]  /*2010*/  IMAD.X R13, RZ, RZ, RZ, P0 ;  /* 0x000000ffff0d7224 */ /* 0x000fe200000e06ff */
[----:B--2---:R-:W-:-:S04]  /*2020*/  LEA R12, P0, R6, UR10, 0x2 ;  /* 0x0000000a060c7c11 */ /* 0x004fc8000f8010ff */
        /* <DEDUP_REMOVED lines=8> */
[----:B-1----:R-:W-:-:S02]  /*20b0*/  UMOV UR5, UR6 ;  /* 0x0000000600057c82 */ /* 0x002fc40008000000 */
        /* <DEDUP_REMOVED lines=11> */
[----:B0-----:R-:W-:Y:S01]  /*2170*/  IADD3 R12, P2, P3, R6, R3, R15 ;  /* 0x00000003060c7210 */ /* 0x001fe20007b5e00f */
[----:B------:R-:W-:Y:S01]  /*2180*/  IMAD.MOV.U32 R6, RZ, RZ, R8 ;  /* 0x000000ffff067224 */ /* 0x000fe200078e0008 */
[----:B------:R-:W-:-:S02]  /*2190*/  SEL R13, RZ, 0x1, P4 ;  /* 0x00000001ff0d7807 */ /* 0x000fc40002000000 */
[----:B------:R-:W-:Y:S02]  /*21a0*/  SEL R3, RZ, 0x1, P5 ;  /* 0x00000001ff037807 */ /* 0x000fe40002800000 */
[----:B------:R-:W-:Y:S02]  /*21b0*/  IADD3.X R26, PT, PT, RZ, R26, RZ, P0, P1 ;  /* 0x0000001aff1a7210 */ /* 0x000fe400007e24ff */
[----:B------:R-:W-:Y:S01]  /*21c0*/  IADD3 R12, P5, P4, R3, R12, R13 ;  /* 0x0000000c030c7210 */ /* 0x000fe20007cbe00d */
[----:B------:R-:W-:Y:S01]  /*21d0*/  IMAD.IADD R3, R6, 0x1, -R9 ;  /* 0x0000000106037824 */ /* 0x000fe200078e0a09 */
[----:B------:R-:W-:Y:S02]  /*21e0*/  ISETP.NE.AND P6, PT, R19, UR5, PT ;  /* 0x0000000513007c0c */ /* 0x000fe4000bfc5270 */
[----:B------:R-:W-:Y:S02]  /*21f0*/  IADD3.X R26, PT, PT, RZ, R26, RZ, P2, P3 ;  /* 0x0000001aff1a7210 */ /* 0x000fe400017e64ff */
[----:B------:R-:W-:-:S02]  /*2200*/  ISETP.GE.U32.AND P0, PT, R3, R2, PT ;  /* 0x000000020300720c */ /* 0x000fc40003f06070 */
[----:B------:R-:W-:Y:S02]  /*2210*/  SEL R13, RZ, 0x1, P6 ;  /* 0x00000001ff0d7807 */ /* 0x000fe40003000000 */
[----:B------:R-:W-:Y:S02]  /*2220*/  IADD3.X R26, PT, PT, RZ, R26, RZ, P5, P4 ;  /* 0x0000001aff1a7210 */ /* 0x000fe40002fe84ff */
[----:B------:R-:W-:-:S05]  /*2230*/  IADD3 R3, P1, PT, R12, R13, RZ ;  /* 0x0000000d0c037210 */ /* 0x000fca0007f3e0ff */
[----:B------:R-:W-:Y:S02]  /*2240*/  IMAD.X R26, RZ, RZ, R26, P1 ;  /* 0x000000ffff1a7224 */ /* 0x000fe400008e061a */
[----:B------:R-:W-:Y:S06]  /*2250*/  @!P0 BRA `(.L_x_136) ;  /* 0x0000000c00c08947 */ /* 0x000fec0003800000 */
[C---:B------:R-:W-:Y:S01]  /*2260*/  IMAD.IADD R9, R2.reuse, 0x1, R9 ;  /* 0x0000000102097824 */ /* 0x040fe200078e0209 */
[----:B------:R-:W-:Y:S01]  /*2270*/  UIADD3 UR4, UPT, UPT, UR4, 0x1, URZ ;  /* 0x0000000104047890 */ /* 0x000fe2000fffe0ff */
[----:B------:R-:W-:Y:S02]  /*2280*/  IMAD.IADD R7, R2, 0x1, R7 ;  /* 0x0000000102077824 */ /* 0x000fe400078e0207 */
[----:B------:R-:W-:Y:S01]  /*2290*/  IMAD.IADD R4, R4, 0x1, -R2 ;  /* 0x0000000104047824 */ /* 0x000fe200078e0a02 */
[----:B------:R-:W-:Y:S01]  /*22a0*/  ISETP.GT.U32.AND P0, PT, R9, R14, PT ;  /* 0x0000000e0900720c */ /* 0x000fe20003f04070 */
[----:B------:R-:W-:-:S12]  /*22b0*/  IMAD.IADD R11, R2, 0x1, R11 ;  /* 0x00000001020b7824 */ /* 0x000fd800078e020b */
[----:B------:R-:W-:Y:S05]  /*22c0*/  @!P0 BRA `(.L_x_138) ;  /* 0xfffffffc004c8947 */ /* 0x000fea000383ffff */
.L_x_137:
[----:B------:R-:W-:Y:S01]  /*22d0*/  IMAD.IADD R2, R6, 0x1, -R9 ;  /* 0x0000000106027824 */ /* 0x000fe200078e0a09 */
[----:B------:R-:W-:Y:S04]  /*22e0*/  BSSY.RECONVERGENT B1, `(.L_x_136) ;  /* 0x00000e7000017945 */ /* 0x000fe80003800200 */
[----:B------:R-:W-:-:S04]  /*22f0*/  ISETP.GE.AND P0, PT, R5, R2, PT ;  /* 0x000000020500720c */ /* 0x000fc80003f06270 */
[----:B------:R-:W-:-:S13]  /*2300*/  ISETP.GE.U32.OR P0, PT, R9, R6, P0 ;  /* 0x000000060900720c */ /* 0x000fda0000706470 */
[----:B------:R-:W-:Y:S05]  /*2310*/  @P0 BRA `(.L_x_139) ;  /* 0x0000000c008c0947 */ /* 0x000fea0003800000 */
[----:B------:R-:W3:Y:S01]  /*2320*/  LDC R2, c[0x0][0x3b4] ;  /* 0x0000ed00ff027b82 */ /* 0x000ee20000000800 */
[----:B------:R-:W-:Y:S01]  /*2330*/  LOP3.LUT R13, RZ, R5, RZ, 0x33, !PT ;  /* 0x00000005ff0d7212 */ /* 0x000fe200078e33ff */
[----:B------:R-:W-:Y:S03]  /*2340*/  BSSY.RECONVERGENT B2, `(.L_x_140) ;  /* 0x0000075000027945 */ /* 0x000fe60003800200 */
[----:B------:R-:W-:Y:S01]  /*2350*/  IADD3 R6, PT, PT, -R10, R6, R13 ;  /* 0x000000060a067210 */ /* 0x000fe20007ffe10d */
[----:B---3--:R-:W-:-:S04]  /*2360*/  IMAD R13, R2, UR4, RZ ;  /* 0x00000004020d7c24 */ /* 0x008fc8000f8e02ff */
[----:B------:R-:W-:-:S05]  /*2370*/  IMAD R6, R13, -0xe00, R6 ;  /* 0xfffff2000d067824 */ /* 0x000fca00078e0206 */
[C---:B------:R-:W-:Y:S02]  /*2380*/  ISETP.GE.U32.AND P0, PT, R6.reuse, 0x1e00, PT ;  /* 0x00001e000600780c */ /* 0x040fe40003f06070 */
[----:B0-----:R-:W-:Y:S01]  /*2390*/  LEA.HI R8, R6, 0x1, RZ, 0x17 ;  /* 0x0000000106087811 */ /* 0x001fe200078fb8ff */
[----:B------:R-:W-:-:S03]  /*23a0*/  IMAD.MOV.U32 R6, RZ, RZ, R5 ;  /* 0x000000ffff067224 */ /* 0x000fc600078e0005 */
[----:B------:R-:W-:-:S07]  /*23b0*/  LOP3.LUT R10, R8, 0xf, RZ, 0xc0, !PT ;  /* 0x0000000f080a7812 */ /* 0x000fce00078ec0ff */
[----:B------:R-:W-:Y:S05]  /*23c0*/  @!P0 BRA `(.L_x_141) ;  /* 0x0000000400b08947 */ /* 0x000fea0003800000 */
[----:B------:R-:W0:Y:S01]  /*23d0*/  LDC.64 R12, c[0x0][0x380] ;  /* 0x0000e000ff0c7b82 */ /* 0x000e220000000a00 */
[----:B------:R-:W-:Y:S01]  /*23e0*/  LEA.HI R2, R4, 0x1, RZ, 0x17 ;  /* 0x0000000104027811 */ /* 0x000fe200078fb8ff */
[----:B------:R-:W-:Y:S01]  /*23f0*/  BSSY.RECONVERGENT B3, `(.L_x_142) ;  /* 0x0000068000037945 */ /* 0x000fe20003800200 */
[----:B------:R-:W-:Y:S02]  /*2400*/  LOP3.LUT R6, R5, 0x1000, RZ, 0xfc, !PT ;  /* 0x0000100005067812 */ /* 0x000fe400078efcff */
[----:B------:R-:W-:-:S05]  /*2410*/  LOP3.LUT R2, R2, 0xfffff0, RZ, 0xc0, !PT ;  /* 0x00fffff002027812 */ /* 0x000fca00078ec0ff */
[----:B------:R-:W-:-:S07]  /*2420*/  IMAD.MOV R2, RZ, RZ, -R2 ;  /* 0x000000ffff027224 */ /* 0x000fce00078e0a02 */
.L_x_143:
[C---:B------:R-:W-:Y:S02]  /*2430*/  VIADD R19, R11.reuse, 0xfffff200 ;  /* 0xfffff2000b137836 */ /* 0x040fe40000000000 */
[----:B------:R-:W-:Y:S02]  /*2440*/  VIADD R21, R11, 0xfffff000 ;  /* 0xfffff0000b157836 */ /* 0x000fe40000000000 */
[----:B0-----:R-:W-:-:S04]  /*2450*/  IMAD.WIDE.U32 R18, R19, 0x4, R12 ;  /* 0x0000000413127825 */ /* 0x001fc800078e000c */
[--C-:B------:R-:W-:Y:S02]  /*2460*/  IMAD.WIDE.U32 R20, R21, 0x4, R12.reuse ;  /* 0x0000000415147825 */ /* 0x100fe400078e000c */
[----:B------:R-:W3:Y:S02]  /*2470*/  LDG.E R18, desc[UR8][R18.64] ;  /* 0x0000000812127981 */ /* 0x000ee4000c1e1900 */
[C---:B------:R-:W-:Y:S02]  /*2480*/  VIADD R15, R11.reuse, 0xfffff400 ;  /* 0xfffff4000b0f7836 */ /* 0x040fe40000000000 */
[----:B------:R-:W-:Y:S01]  /*2490*/  VIADD R25, R11, 0xfffff600 ;  /* 0xfffff6000b197836 */ /* 0x000fe20000000000 */
[----:B------:R-:W4:Y:S01]  /*24a0*/  LDG.E R27, desc[UR8][R20.64] ;  /* 0x00000008141b7981 */ /* 0x000f22000c1e1900 */
[----:B------:R-:W-:-:S04]  /*24b0*/  IMAD.WIDE.U32 R14, R15, 0x4, R12 ;  /* 0x000000040f0e7825 */ /* 0x000fc800078e000c */
[----:B------:R-:W-:Y:S02]  /*24c0*/  IMAD.WIDE.U32 R24, R25, 0x4, R12 ;  /* 0x0000000419187825 */ /* 0x000fe400078e000c */
[----:B------:R0:W5:Y:S04]  /*24d0*/  LDG.E R14, desc[UR8][R14.64] ;  /* 0x000000080e0e7981 */ /* 0x000168000c1e1900 */
[----:B------:R1:W2:Y:S01]  /*24e0*/  LDG.E R24, desc[UR8][R24.64] ;  /* 0x0000000818187981 */ /* 0x0002a2000c1e1900 */
[----:B------:R-:W-:-:S04]  /*24f0*/  VIADD R17, R11, 0xfffff800 ;  /* 0xfffff8000b117836 */ /* 0x000fc80000000000 */
[----:B------:R-:W-:-:S06]  /*2500*/  IMAD.WIDE.U32 R16, R17, 0x4, R12 ;  /* 0x0000000411107825 */ /* 0x000fcc00078e000c */
[----:B------:R2:W2:Y:S01]  /*2510*/  LDG.E R16, desc[UR8][R16.64] ;  /* 0x0000000810107981 */ /* 0x0004a2000c1e1900 */
[----:B------:R-:W-:-:S04]  /*2520*/  VIADD R23, R11, 0xfffffa00 ;  /* 0xfffffa000b177836 */ /* 0x000fc80000000000 */
[----:B------:R-:W-:-:S04]  /*2530*/  IMAD.WIDE.U32 R22, R23, 0x4, R12 ;  /* 0x0000000417167825 */ /* 0x000fc800078e000c */
[C---:B------:R-:W-:Y:S01]  /*2540*/  VIADD R29, R11.reuse, 0xfffffc00 ;  /* 0xfffffc000b1d7836 */ /* 0x040fe20000000000 */
[----:B------:R2:W2:Y:S01]  /*2550*/  LDG.E R19, desc[UR8][R22.64] ;  /* 0x0000000816137981 */ /* 0x0004a2000c1e1900 */
[----:B0-----:R-:W-:Y:S02]  /*2560*/  VIADD R15, R11, 0xfffffe00 ;  /* 0xfffffe000b0f7836 */ /* 0x001fe40000000000 */
[----:B------:R-:W-:-:S04]  /*2570*/  IMAD.WIDE.U32 R20, R29, 0x4, R12 ;  /* 0x000000041d147825 */ /* 0x000fc800078e000c */
[----:B------:R-:W-:Y:S01]  /*2580*/  VIADD R29, R11, 0x400 ;  /* 0x000004000b1d7836 */ /* 0x000fe20000000000 */
[----:B---3--:R-:W-:Y:S02]  /*2590*/  ISETP.NE.AND P1, PT, R18, UR5, PT ;  /* 0x0000000512007c0c */ /* 0x008fe4000bf25270 */
[----:B------:R0:W3:Y:S01]  /*25a0*/  LDG.E R18, desc[UR8][R20.64] ;  /* 0x0000000814127981 */ /* 0x0000e2000c1e1900 */
[----:B----4-:R-:W-:Y:S02]  /*25b0*/  ISETP.NE.AND P0, PT, R27, UR5, PT ;  /* 0x000000051b007c0c */ /* 0x010fe4000bf05270 */
[----:B------:R-:W-:Y:S02]  /*25c0*/  SEL R28, RZ, 0x1, P1 ;  /* 0x00000001ff1c7807 */ /* 0x000fe40000800000 */
[----:B-1----:R-:W-:Y:S02]  /*25d0*/  SEL R25, RZ, 0x1, P0 ;  /* 0x00000001ff197807 */ /* 0x002fe40000000000 */
[----:B-----5:R-:W-:-:S02]  /*25e0*/  ISETP.NE.AND P0, PT, R14, UR5, PT ;  /* 0x000000050e007c0c */ /* 0x020fc4000bf05270 */
[----:B--2---:R-:W-:Y:S02]  /*25f0*/  ISETP.NE.AND P1, PT, R24, UR5, PT ;  /* 0x0000000518007c0c */ /* 0x004fe4000bf25270 */
[----:B------:R-:W-:Y:S02]  /*2600*/  IADD3 R17, P3, P2, R28, R3, R25 ;  /* 0x000000031c117210 */ /* 0x000fe40007a7e019 */
[----:B------:R-:W-:Y:S02]  /*2610*/  SEL R22, RZ, 0x1, P0 ;  /* 0x00000001ff167807 */ /* 0x000fe40000000000 */
[----:B------:R-:W-:Y:S01]  /*2620*/  SEL R25, RZ, 0x1, P1 ;  /* 0x00000001ff197807 */ /* 0x000fe20000800000 */
[----:B------:R-:W-:-:S03]  /*2630*/  IMAD.WIDE.U32 R14, R15, 0x4, R12 ;  /* 0x000000040f0e7825 */ /* 0x000fc600078e000c */
[----:B------:R-:W-:Y:S01]  /*2640*/  IADD3 R25, P4, P6, R25, R17, R22 ;  /* 0x0000001119197210 */ /* 0x000fe20007e9e016 */
[C---:B------:R-:W-:Y:S01]  /*2650*/  VIADD R3, R11.reuse, 0x200 ;  /* 0x000002000b037836 */ /* 0x040fe20000000000 */
[----:B------:R1:W2:Y:S01]  /*2660*/  LDG.E R27, desc[UR8][R14.64] ;  /* 0x000000080e1b7981 */ /* 0x0002a2000c1e1900 */
[C---:B------:R-:W-:Y:S02]  /*2670*/  VIADD R17, R11.reuse, 0x600 ;  /* 0x000006000b117836 */ /* 0x040fe40000000000 */
[----:B------:R-:W-:-:S04]  /*2680*/  IMAD.WIDE.U32 R22, R11, 0x4, R12 ;  /* 0x000000040b167825 */ /* 0x000fc800078e000c */
[--C-:B0-----:R-:W-:Y:S02]  /*2690*/  IMAD.WIDE.U32 R20, R3, 0x4, R12.reuse ;  /* 0x0000000403147825 */ /* 0x101fe400078e000c */
[----:B------:R-:W4:Y:S02]  /*26a0*/  LDG.E R3, desc[UR8][R22.64] ;  /* 0x0000000816037981 */ /* 0x000f24000c1e1900 */
[--C-:B------:R-:W-:Y:S02]  /*26b0*/  IMAD.WIDE.U32 R28, R29, 0x4, R12.reuse ;  /* 0x000000041d1c7825 */ /* 0x100fe400078e000c */
[----:B------:R0:W5:Y:S02]  /*26c0*/  LDG.E R24, desc[UR8][R20.64] ;  /* 0x0000000814187981 */ /* 0x000164000c1e1900 */
[--C-:B-1----:R-:W-:Y:S02]  /*26d0*/  IMAD.WIDE.U32 R14, R17, 0x4, R12.reuse ;  /* 0x00000004110e7825 */ /* 0x102fe400078e000c */
[----:B------:R-:W5:Y:S02]  /*26e0*/  LDG.E R28, desc[UR8][R28.64] ;  /* 0x000000081c1c7981 */ /* 0x000f64000c1e1900 */
[C---:B------:R-:W-:Y:S01]  /*26f0*/  VIADD R17, R11.reuse, 0x800 ;  /* 0x000008000b117836 */ /* 0x040fe20000000000 */
[----:B------:R-:W-:Y:S01]  /*2700*/  ISETP.NE.AND P5, PT, R16, UR5, PT ;  /* 0x0000000510007c0c */ /* 0x000fe2000bfa5270 */
[----:B0-----:R-:W-:Y:S01]  /*2710*/  VIADD R21, R11, 0xa00 ;  /* 0x00000a000b157836 */ /* 0x001fe20000000000 */
[----:B------:R0:W5:Y:S02]  /*2720*/  LDG.E R29, desc[UR8][R14.64] ;  /* 0x000000080e1d7981 */ /* 0x000164000c1e1900 */
[----:B0-----:R-:W-:-:S04]  /*2730*/  IMAD.WIDE.U32 R14, R17, 0x4, R12 ;  /* 0x00000004110e7825 */ /* 0x001fc800078e000c */
[--C-:B------:R-:W-:Y:S02]  /*2740*/  IMAD.WIDE.U32 R16, R21, 0x4, R12.reuse ;  /* 0x0000000415107825 */ /* 0x100fe400078e000c */
[----:B------:R0:W5:Y:S02]  /*2750*/  LDG.E R14, desc[UR8][R14.64] ;  /* 0x000000080e0e7981 */ /* 0x000164000c1e1900 */
[----:B------:R-:W-:Y:S02]  /*2760*/  VIADD R21, R11, 0xc00 ;  /* 0x00000c000b157836 */ /* 0x000fe40000000000 */
[----:B------:R1:W5:Y:S02]  /*2770*/  LDG.E R16, desc[UR8][R16.64] ;  /* 0x0000000810107981 */ /* 0x000364000c1e1900 */
[----:B------:R-:W-:-:S04]  /*2780*/  IMAD.WIDE.U32 R20, R21, 0x4, R12 ;  /* 0x0000000415147825 */ /* 0x000fc800078e000c */
[----:B------:R-:W-:Y:S02]  /*2790*/  VIADD R23, R11, 0xe00 ;  /* 0x00000e000b177836 */ /* 0x000fe40000000000 */
[----:B------:R-:W5:Y:S02]  /*27a0*/  LDG.E R20, desc[UR8][R20.64] ;  /* 0x0000000814147981 */ /* 0x000f64000c1e1900 */
[----:B------:R-:W-:-:S06]  /*27b0*/  IMAD.WIDE.U32 R22, R23, 0x4, R12 ;  /* 0x0000000417167825 */ /* 0x000fcc00078e000c */
[----:B------:R-:W5:Y:S01]  /*27c0*/  LDG.E R22, desc[UR8][R22.64] ;  /* 0x0000000816167981 */ /* 0x000f62000c1e1900 */
[----:B------:R-:W-:Y:S02]  /*27d0*/  ISETP.NE.AND P0, PT, R19, UR5, PT ;  /* 0x0000000513007c0c */ /* 0x000fe4000bf05270 */
[----:B------:R-:W-:Y:S02]  /*27e0*/  SEL R19, RZ, 0x1, P5 ;  /* 0x00000001ff137807 */ /* 0x000fe40002800000 */
[----:B------:R-:W-:Y:S02]  /*27f0*/  IADD3.X R26, PT, PT, RZ, R26, RZ, P3, P2 ;  /* 0x0000001aff1a7210 */ /* 0x000fe40001fe44ff */
[----:B0-----:R-:W-:Y:S02]  /*2800*/  SEL R15, RZ, 0x1, P0 ;  /* 0x00000001ff0f7807 */ /* 0x001fe40000000000 */
[----:B------:R-:W-:Y:S01]  /*2810*/  IADD3.X R26, PT, PT, RZ, R26, RZ, P4, P6 ;  /* 0x0000001aff1a7210 */ /* 0x000fe200027ec4ff */
[----:B------:R-:W-:-:S02]  /*2820*/  VIADD R2, R2, 0x10 ;  /* 0x0000001002027836 */ /* 0x000fc40000000000 */
[----:B------:R-:W-:Y:S02]  /*2830*/  VIADD R6, R6, 0x2000 ;  /* 0x0000200006067836 */ /* 0x000fe40000000000 */
[----:B------:R-:W-:Y:S01]  /*2840*/  VIADD R11, R11, 0x2000 ;  /* 0x000020000b0b7836 */ /* 0x000fe20000000000 */
[----:B---3--:R-:W-:-:S04]  /*2850*/  ISETP.NE.AND P1, PT, R18, UR5, PT ;  /* 0x0000000512007c0c */ /* 0x008fc8000bf25270 */
[----:B------:R-:W-:Y:S02]  /*2860*/  SEL R18, RZ, 0x1, P1 ;  /* 0x00000001ff127807 */ /* 0x000fe40000800000 */
[----:B------:R-:W-:-:S04]  /*2870*/  IADD3 R25, P1, P0, R15, R25, R19 ;  /* 0x000000190f197210 */ /* 0x000fc8000783e013 */
[----:B------:R-:W-:Y:S02]  /*2880*/  IADD3.X R26, PT, PT, RZ, R26, RZ, P1, P0 ;  /* 0x0000001aff1a7210 */ /* 0x000fe40000fe04ff */
[----:B--2---:R-:W-:-:S04]  /*2890*/  ISETP.NE.AND P5, PT, R27, UR5, PT ;  /* 0x000000051b007c0c */ /* 0x004fc8000bfa5270 */
[----:B-1----:R-:W-:Y:S02]  /*28a0*/  SEL R17, RZ, 0x1, P5 ;  /* 0x00000001ff117807 */ /* 0x002fe40002800000 */
[----:B----4-:R-:W-:Y:S02]  /*28b0*/  ISETP.NE.AND P5, PT, R3, UR5, PT ;  /* 0x0000000503007c0c */ /* 0x010fe4000bfa5270 */
[----:B-----5:R-:W-:Y:S02]  /*28c0*/  ISETP.NE.AND P6, PT, R24, UR5, PT ;  /* 0x0000000518007c0c */ /* 0x020fe4000bfc5270 */
[----:B------:R-:W-:Y:S02]  /*28d0*/  SEL R24, RZ, 0x1, P5 ;  /* 0x00000001ff187807 */ /* 0x000fe40002800000 */
[----:B------:R-:W-:Y:S02]  /*28e0*/  ISETP.NE.AND P4, PT, R28, UR5, PT ;  /* 0x000000051c007c0c */ /* 0x000fe4000bf85270 */
[----:B------:R-:W-:-:S02]  /*28f0*/  IADD3 R17, P3, P2, R17, R25, R18 ;  /* 0x0000001911117210 */ /* 0x000fc40007a7e012 */
[----:B------:R-:W-:Y:S02]  /*2900*/  SEL R15, RZ, 0x1, P6 ;  /* 0x00000001ff0f7807 */ /* 0x000fe40003000000 */
[----:B------:R-:W-:Y:S02]  /*2910*/  SEL R18, RZ, 0x1, P4 ;  /* 0x00000001ff127807 */ /* 0x000fe40002000000 */
[----:B------:R-:W-:-:S04]  /*2920*/  ISETP.NE.AND P5, PT, R29, UR5, PT ;  /* 0x000000051d007c0c */ /* 0x000fc8000bfa5270 */
[----:B------:R-:W-:Y:S02]  /*2930*/  SEL R3, RZ, 0x1, P5 ;  /* 0x00000001ff037807 */ /* 0x000fe40002800000 */
[----:B------:R-:W-:Y:S02]  /*2940*/  IADD3 R15, P4, P5, R15, R17, R24 ;  /* 0x000000110f0f7210 */ /* 0x000fe40007d9e018 */
[----:B------:R-:W-:Y:S02]  /*2950*/  IADD3.X R26, PT, PT, RZ, R26, RZ, P3, P2 ;  /* 0x0000001aff1a7210 */ /* 0x000fe40001fe44ff */
[----:B------:R-:W-:Y:S02]  /*2960*/  ISETP.NE.AND P6, PT, R14, UR5, PT ;  /* 0x000000050e007c0c */ /* 0x000fe4000bfc5270 */
        /* <DEDUP_REMOVED lines=9> */
[----:B------:R-:W-:Y:S02]  /*2a00*/  ISETP.NE.AND P2, PT, R22, UR5, PT ;  /* 0x0000000516007c0c */ /* 0x000fe4000bf45270 */
[----:B------:R-:W-:Y:S02]  /*2a10*/  IADD3.X R26, PT, PT, RZ, R26, RZ, P1, P6 ;  /* 0x0000001aff1a7210 */ /* 0x000fe40000fec4ff */
[----:B------:R-:W-:Y:S02]  /*2a20*/  SEL R3, RZ, 0x1, P2 ;  /* 0x00000001ff037807 */ /* 0x000fe40001000000 */
[----:B------:R-:W-:Y:S02]  /*2a30*/  IADD3.X R26, PT, PT, RZ, R26, RZ, P3, P4 ;  /* 0x0000001aff1a7210 */ /* 0x000fe40001fe84ff */
[----:B------:R-:W-:-:S04]  /*2a40*/  IADD3 R3, P1, P2, R3, R15, R14 ;  /* 0x0000000f03037210 */ /* 0x000fc80007a3e00e */
[----:B------:R-:W-:Y:S01]  /*2a50*/  IADD3.X R26, PT, PT, RZ, R26, RZ, P1, P2 ;  /* 0x0000001aff1a7210 */ /* 0x000fe20000fe44ff */
[----:B------:R-:W-:Y:S08]  /*2a60*/  @P0 BRA `(.L_x_143) ;  /* 0xfffffff800700947 */ /* 0x000ff0000383ffff */
[----:B------:R-:W-:Y:S05]  /*2a70*/  BSYNC.RECONVERGENT B3 ;  /* 0x0000000000037941 */ /* 0x000fea0003800200 */
.L_x_142:
[----:B------:R-:W-:-:S07]  /*2a80*/  VIADD R6, R6, 0xfffff000 ;  /* 0xfffff00006067836 */ /* 0x000fce0000000000 */
.L_x_141:
[----:B-12---:R-:W-:Y:S05]  /*2a90*/  BSYNC.RECONVERGENT B2 ;  /* 0x0000000000027941 */ /* 0x006fea0003800200 */
.L_x_140:
        /* <DEDUP_REMOVED lines=8> */
[----:B------:R-:W-:-:S04]  /*2b20*/  IMAD.IADD R25, R6, 0x1, R9 ;  /* 0x0000000106197824 */ /* 0x000fc800078e0209 */
[C---:B------:R-:W-:Y:S02]  /*2b30*/  VIADD R21, R25.reuse, 0x200 ;  /* 0x0000020019157836 */ /* 0x040fe40000000000 */
[C---:B------:R-:W-:Y:S02]  /*2b40*/  VIADD R13, R25.reuse, 0x400 ;  /* 0x00000400190d7836 */ /* 0x040fe40000000000 */
[C---:B------:R-:W-:Y:S02]  /*2b50*/  VIADD R15, R25.reuse, 0x600 ;  /* 0x00000600190f7836 */ /* 0x040fe40000000000 */
[C---:B------:R-:W-:Y:S02]  /*2b60*/  VIADD R17, R25.reuse, 0x800 ;  /* 0x0000080019117836 */ /* 0x040fe40000000000 */
[C---:B------:R-:W-:Y:S02]  /*2b70*/  VIADD R19, R25.reuse, 0xa00 ;  /* 0x00000a0019137836 */ /* 0x040fe40000000000 */
[----:B------:R-:W-:-:S02]  /*2b80*/  VIADD R27, R25, 0xc00 ;  /* 0x00000c00191b7836 */ /* 0x000fc40000000000 */
[----:B0-----:R-:W-:-:S04]  /*2b90*/  IMAD.WIDE.U32 R28, R25, 0x4, R10 ;  /* 0x00000004191c7825 */ /* 0x001fc800078e000a */
[--C-:B------:R-:W-:Y:S01]  /*2ba0*/  IMAD.WIDE.U32 R20, R21, 0x4, R10.reuse ;  /* 0x0000000415147825 */ /* 0x100fe200078e000a */
[----:B------:R-:W2:Y:S03]  /*2bb0*/  LDG.E R2, desc[UR8][R28.64] ;  /* 0x000000081c027981 */ /* 0x000ea6000c1e1900 */
[--C-:B------:R-:W-:Y:S01]  /*2bc0*/  IMAD.WIDE.U32 R12, R13, 0x4, R10.reuse ;  /* 0x000000040d0c7825 */ /* 0x100fe200078e000a */
[----:B------:R0:W3:Y:S03]  /*2bd0*/  LDG.E R22, desc[UR8][R20.64] ;  /* 0x0000000814167981 */ /* 0x0000e6000c1e1900 */
[--C-:B------:R-:W-:Y:S02]  /*2be0*/  IMAD.WIDE.U32 R14, R15, 0x4, R10.reuse ;  /* 0x000000040f0e7825 */ /* 0x100fe400078e000a */
[----:B------:R1:W4:Y:S02]  /*2bf0*/  LDG.E R12, desc[UR8][R12.64] ;  /* 0x000000080c0c7981 */ /* 0x000324000c1e1900 */
[----:B------:R-:W-:-:S02]  /*2c00*/  IMAD.WIDE.U32 R16, R17, 0x4, R10 ;  /* 0x0000000411107825 */ /* 0x000fc400078e000a */
[----:B------:R-:W5:Y:S02]  /*2c10*/  LDG.E R14, desc[UR8][R14.64] ;  /* 0x000000080e0e7981 */ /* 0x000f64000c1e1900 */
        /* <DEDUP_REMOVED lines=9> */
[----:B--2---:R-:W-:Y:S02]  /*2cb0*/  ISETP.NE.AND P1, PT, R2, UR5, PT ;  /* 0x0000000502007c0c */ /* 0x004fe4000bf25270 */
[----:B---3--:R-:W-:Y:S02]  /*2cc0*/  ISETP.NE.AND P2, PT, R22, UR5, PT ;  /* 0x0000000516007c0c */ /* 0x008fe4000bf45270 */
[----:B-1----:R-:W-:-:S02]  /*2cd0*/  SEL R13, RZ, 0x1, P1 ;  /* 0x00000001ff0d7807 */ /* 0x002fc40000800000 */
[----:B------:R-:W-:Y:S02]  /*2ce0*/  SEL R2, RZ, 0x1, P2 ;  /* 0x00000001ff027807 */ /* 0x000fe40001000000 */
[----:B----4-:R-:W-:Y:S02]  /*2cf0*/  ISETP.NE.AND P1, PT, R12, UR5, PT ;  /* 0x000000050c007c0c */ /* 0x010fe4000bf25270 */
[----:B-----5:R-:W-:Y:S02]  /*2d00*/  ISETP.NE.AND P2, PT, R14, UR5, PT ;  /* 0x000000050e007c0c */ /* 0x020fe4000bf45270 */
[----:B------:R-:W-:Y:S02]  /*2d10*/  IADD3 R12, P5, P6, R2, R3, R13 ;  /* 0x00000003020c7210 */ /* 0x000fe40007ebe00d */
[----:B------:R-:W-:Y:S02]  /*2d20*/  SEL R3, RZ, 0x1, P1 ;  /* 0x00000001ff037807 */ /* 0x000fe40000800000 */
[----:B------:R-:W-:-:S02]  /*2d30*/  SEL R2, RZ, 0x1, P2 ;  /* 0x00000001ff027807 */ /* 0x000fc40001000000 */
[----:B------:R-:W-:Y:S02]  /*2d40*/  ISETP.NE.AND P3, PT, R16, UR5, PT ;  /* 0x0000000510007c0c */ /* 0x000fe4000bf65270 */
[----:B------:R-:W-:Y:S02]  /*2d50*/  ISETP.NE.AND P4, PT, R18, UR5, PT ;  /* 0x0000000512007c0c */ /* 0x000fe4000bf85270 */
[----:B0-----:R-:W-:Y:S02]  /*2d60*/  IADD3 R11, P1, P2, R2, R12, R3 ;  /* 0x0000000c020b7210 */ /* 0x001fe40007a3e003 */
[----:B------:R-:W-:Y:S02]  /*2d70*/  SEL R3, RZ, 0x1, P3 ;  /* 0x00000001ff037807 */ /* 0x000fe40001800000 */
[----:B------:R-:W-:Y:S02]  /*2d80*/  SEL R2, RZ, 0x1, P4 ;  /* 0x00000001ff027807 */ /* 0x000fe40002000000 */
        /* <DEDUP_REMOVED lines=10> */
.L_x_145:
[----:B------:R-:W-:Y:S05]  /*2e30*/  BSYNC.RECONVERGENT B2 ;  /* 0x0000000000027941 */ /* 0x000fea0003800200 */
.L_x_144:
[----:B------:R-:W-:Y:S05]  /*2e40*/  @!P0 BRA `(.L_x_139) ;  /* 0x0000000000c08947 */ /* 0x000fea0003800000 */
[----:B------:R-:W-:Y:S01]  /*2e50*/  ISETP.GE.U32.AND P1, PT, R23, 0x4, PT ;  /* 0x000000041700780c */ /* 0x000fe20003f26070 */
[----:B------:R-:W-:Y:S01]  /*2e60*/  BSSY.RECONVERGENT B2, `(.L_x_146) ;  /* 0x000001d000027945 */ /* 0x000fe20003800200 */
[----:B------:R-:W-:-:S11]  /*2e70*/  LOP3.LUT P0, RZ, R8, 0x3, RZ, 0xc0, !PT ;  /* 0x0000000308ff7812 */ /* 0x000fd6000780c0ff */
[----:B------:R-:W-:Y:S05]  /*2e80*/  @!P1 BRA `(.L_x_147) ;  /* 0x0000000000689947 */ /* 0x000fea0003800000 */
[----:B------:R-:W0:Y:S01]  /*2e90*/  LDC.64 R10, c[0x0][0x380] ;  /* 0x0000e000ff0a7b82 */ /* 0x000e220000000a00 */
[----:B------:R-:W-:-:S04]  /*2ea0*/  IMAD.IADD R9, R6, 0x1, R9 ;  /* 0x0000000106097824 */ /* 0x000fc800078e0209 */
[C---:B------:R-:W-:Y:S02]  /*2eb0*/  VIADD R13, R9.reuse, 0x200 ;  /* 0x00000200090d7836 */ /* 0x040fe40000000000 */
[C---:B------:R-:W-:Y:S02]  /*2ec0*/  VIADD R15, R9.reuse, 0x400 ;  /* 0x00000400090f7836 */ /* 0x040fe40000000000 */
[C---:B------:R-:W-:Y:S02]  /*2ed0*/  VIADD R17, R9.reuse, 0x600 ;  /* 0x0000060009117836 */ /* 0x040fe40000000000 */
[----:B0-----:R-:W-:-:S04]  /*2ee0*/  IMAD.WIDE.U32 R8, R9, 0x4, R10 ;  /* 0x0000000409087825 */ /* 0x001fc800078e000a */
[--C-:B------:R-:W-:Y:S02]  /*2ef0*/  IMAD.WIDE.U32 R12, R13, 0x4, R10.reuse ;  /* 0x000000040d0c7825 */ /* 0x100fe400078e000a */
[----:B------:R-:W2:Y:S02]  /*2f00*/  LDG.E R8, desc[UR8][R8.64] ;  /* 0x0000000808087981 */ /* 0x000ea4000c1e1900 */
[--C-:B------:R-:W-:Y:S02]  /*2f10*/  IMAD.WIDE.U32 R14, R15, 0x4, R10.reuse ;  /* 0x000000040f0e7825 */ /* 0x100fe400078e000a */
[----:B------:R-:W3:Y:S02]  /*2f20*/  LDG.E R12, desc[UR8][R12.64] ;  /* 0x000000080c0c7981 */ /* 0x000ee4000c1e1900 */
[----:B------:R-:W-:Y:S02]  /*2f30*/  IMAD.WIDE.U32 R10, R17, 0x4, R10 ;  /* 0x00000004110a7825 */ /* 0x000fe400078e000a */
[----:B------:R-:W4:Y:S04]  /*2f40*/  LDG.E R14, desc[UR8][R14.64] ;  /* 0x000000080e0e7981 */ /* 0x000f28000c1e1900 */
[----:B------:R-:W5:Y:S01]  /*2f50*/  LDG.E R10, desc[UR8][R10.64] ;  /* 0x000000080a0a7981 */ /* 0x000f62000c1e1900 */
[----:B------:R-:W-:Y:S01]  /*2f60*/  VIADD R6, R6, 0x800 ;  /* 0x0000080006067836 */ /* 0x000fe20000000000 */
[----:B--2---:R-:W-:-:S02]  /*2f70*/  ISETP.NE.AND P1, PT, R8, UR5, PT ;  /* 0x0000000508007c0c */ /* 0x004fc4000bf25270 */
[----:B---3--:R-:W-:Y:S02]  /*2f80*/  ISETP.NE.AND P2, PT, R12, UR5, PT ;  /* 0x000000050c007c0c */ /* 0x008fe4000bf45270 */
[----:B------:R-:W-:Y:S02]  /*2f90*/  SEL R2, RZ, 0x1, P1 ;  /* 0x00000001ff027807 */ /* 0x000fe40000800000 */
[----:B----4-:R-:W-:Y:S02]  /*2fa0*/  ISETP.NE.AND P3, PT, R14, UR5, PT ;  /* 0x000000050e007c0c */ /* 0x010fe4000bf65270 */
[----:B------:R-:W-:Y:S02]  /*2fb0*/  SEL R16, RZ, 0x1, P2 ;  /* 0x00000001ff107807 */ /* 0x000fe40001000000 */
[----:B-----5:R-:W-:Y:S02]  /*2fc0*/  ISETP.NE.AND P4, PT, R10, UR5, PT ;  /* 0x000000050a007c0c */ /* 0x020fe4000bf85270 */
[----:B------:R-:W-:-:S02]  /*2fd0*/  SEL R17, RZ, 0x1, P3 ;  /* 0x00000001ff117807 */ /* 0x000fc40001800000 */
[----:B------:R-:W-:Y:S02]  /*2fe0*/  SEL R8, RZ, 0x1, P4 ;  /* 0x00000001ff087807 */ /* 0x000fe40002000000 */
[----:B------:R-:W-:-:S04]  /*2ff0*/  IADD3 R2, P1, P2, R16, R3, R2 ;  /* 0x0000000310027210 */ /* 0x000fc80007a3e002 */
[----:B------:R-:W-:Y:S02]  /*3000*/  IADD3 R3, P3, P4, R8, R2, R17 ;  /* 0x0000000208037210 */ /* 0x000fe40007c7e011 */
[----:B------:R-:W-:-:S04]  /*3010*/  IADD3.X R26, PT, PT, RZ, R26, RZ, P1, P2 ;  /* 0x0000001aff1a7210 */ /* 0x000fc80000fe44ff */
[----:B------:R-:W-:-:S07]  /*3020*/  IADD3.X R26, PT, PT, RZ, R26, RZ, P3, P4 ;  /* 0x0000001aff1a7210 */ /* 0x000fce0001fe84ff */
.L_x_147:
[----:B------:R-:W-:Y:S05]  /*3030*/  BSYNC.RECONVERGENT B2 ;  /* 0x0000000000027941 */ /* 0x000fea0003800200 */
.L_x_146:
[----:B------:R-:W-:Y:S05]  /*3040*/  @!P0 BRA `(.L_x_139) ;  /* 0x0000000000408947 */ /* 0x000fea0003800000 */
[----:B------:R-:W0:Y:S01]  /*3050*/  LDC.64 R8, c[0x0][0x380] ;  /* 0x0000e000ff087b82 */ /* 0x000e220000000a00 */
[----:B------:R-:W-:Y:S01]  /*3060*/  LOP3.LUT R2, R4, 0xffff, RZ, 0xc0, !PT ;  /* 0x0000ffff04027812 */ /* 0x000fe200078ec0ff */
[----:B------:R-:W-:-:S03]  /*3070*/  IMAD.IADD R11, R6, 0x1, R7 ;  /* 0x00000001060b7824 */ /* 0x000fc600078e0207 */
[----:B------:R-:W-:-:S04]  /*3080*/  LEA.HI R2, R2, 0x1, RZ, 0x17 ;  /* 0x0000000102027811 */ /* 0x000fc800078fb8ff */
[----:B------:R-:W-:-:S05]  /*3090*/  LOP3.LUT R2, R2, 0x3, RZ, 0xc0, !PT ;  /* 0x0000000302027812 */ /* 0x000fca00078ec0ff */
[----:B------:R-:W-:-:S07]  /*30a0*/  IMAD.MOV R2, RZ, RZ, -R2 ;  /* 0x000000ffff027224 */ /* 0x000fce00078e0a02 */
.L_x_148:
[----:B0-----:R-:W-:-:S06]  /*30b0*/  IMAD.WIDE.U32 R6, R11, 0x4, R8 ;  /* 0x000000040b067825 */ /* 0x001fcc00078e0008 */
[----:B------:R-:W2:Y:S01]  /*30c0*/  LDG.E R6, desc[UR8][R6.64] ;  /* 0x0000000806067981 */ /* 0x000ea2000c1e1900 */
[----:B------:R-:W-:Y:S02]  /*30d0*/  VIADD R2, R2, 0x1 ;  /* 0x0000000102027836 */ /* 0x000fe40000000000 */
[----:B------:R-:W-:Y:S01]  /*30e0*/  VIADD R11, R11, 0x200 ;  /* 0x000002000b0b7836 */ /* 0x000fe20000000000 */
[----:B--2---:R-:W-:-:S04]  /*30f0*/  ISETP.NE.AND P0, PT, R6, UR5, PT ;  /* 0x0000000506007c0c */ /* 0x004fc8000bf05270 */
[----:B------:R-:W-:Y:S02]  /*3100*/  SEL R4, RZ, 0x1, P0 ;  /* 0x00000001ff047807 */ /* 0x000fe40000000000 */
[----:B------:R-:W-:Y:S02]  /*3110*/  ISETP.NE.AND P0, PT, R2, RZ, PT ;  /* 0x000000ff0200720c */ /* 0x000fe40003f05270 */
[----:B------:R-:W-:-:S05]  /*3120*/  IADD3 R3, P1, PT, R3, R4, RZ ;  /* 0x0000000403037210 */ /* 0x000fca0007f3e0ff */
[----:B------:R-:W-:-:S06]  /*3130*/  IMAD.X R26, RZ, RZ, R26, P1 ;  /* 0x000000ffff1a7224 */ /* 0x000fcc00008e061a */
[----:B------:R-:W-:Y:S05]  /*3140*/  @P0 BRA `(.L_x_148) ;  /* 0xfffffffc00d80947 */ /* 0x000fea000383ffff */
.L_x_139:
[----:B-12---:R-:W-:Y:S05]  /*3150*/  BSYNC.RECONVERGENT B1 ;  /* 0x0000000000017941 */ /* 0x006fea0003800200 */
.L_x_136:
[----:B0-----:R-:W0:Y:S01]  /*3160*/  S2R R8, SR_LANEID ;  /* 0x0000000000087919 */ /* 0x001e220000000000 */
        /* <DEDUP_REMOVED lines=10> */
[----:B------:R-:W1:Y:S01]  /*3210*/  SHFL.DOWN PT, R4, R11, 0x2, 0x1f ;  /* 0x08401f000b047f89 */ /* 0x000e6200000e0000 */
[----:B0-----:R-:W-:-:S04]  /*3220*/  SEL R2, R2, RZ, !P1 ;  /* 0x000000ff02027207 */ /* 0x001fc80004800000 */
[----:B------:R-:W-:Y:S02]  /*3230*/  IADD3 R7, P0, PT, R2, R9, RZ ;  /* 0x0000000902077210 */ /* 0x000fe40007f1e0ff */
[----:B-1----:R-:W-:Y:S02]  /*3240*/  SEL R4, R4, RZ, !P1 ;  /* 0x000000ff04047207 */ /* 0x002fe40004800000 */
[----:B------:R-:W-:Y:S01]  /*3250*/  ISETP.GT.AND P1, PT, R8, 0x1b, PT ;  /* 0x0000001b0800780c */ /* 0x000fe20003f24270 */
[----:B------:R-:W0:Y:S02]  /*3260*/  SHFL.DOWN PT, R2, R7, 0x4, 0x1f ;  /* 0x08801f0007027f89 */ /* 0x000e2400000e0000 */
[----:B------:R-:W-:Y:S02]  /*3270*/  IMAD.X R4, R4, 0x1, R11, P0 ;  /* 0x0000000104047824 */ /* 0x000fe400000e060b */
[----:B------:R-:W1:Y:S03]  /*3280*/  @!P2 S2R R11, SR_CgaCtaId ;  /* 0x00000000000ba919 */ /* 0x000e660000008800 */
[----:B------:R-:W2:Y:S01]  /*3290*/  SHFL.DOWN PT, R3, R4, 0x4, 0x1f ;  /* 0x08801f0004037f89 */ /* 0x000ea200000e0000 */
[----:B0-----:R-:W-:-:S04]  /*32a0*/  SEL R2, R2, RZ, !P1 ;  /* 0x000000ff02027207 */ /* 0x001fc80004800000 */
[----:B------:R-:W-:Y:S02]  /*32b0*/  IADD3 R9, P0, PT, R2, R7, RZ ;  /* 0x0000000702097210 */ /* 0x000fe40007f1e0ff */
[----:B--2---:R-:W-:-:S03]  /*32c0*/  SEL R3, R3, RZ, !P1 ;  /* 0x000000ff03037207 */ /* 0x004fc60004800000 */
[----:B------:R-:W0:Y:S01]  /*32d0*/  SHFL.DOWN PT, R2, R9, 0x8, 0x1f ;  /* 0x09001f0009027f89 */ /* 0x000e2200000e0000 */
[----:B------:R-:W-:Y:S01]  /*32e0*/  ISETP.GT.AND P1, PT, R8, 0x17, PT ;  /* 0x000000170800780c */ /* 0x000fe20003f24270 */
[----:B------:R-:W-:-:S05]  /*32f0*/  IMAD.X R6, R3, 0x1, R4, P0 ;  /* 0x0000000103067824 */ /* 0x000fca00000e0604 */
[----:B------:R-:W2:Y:S01]  /*3300*/  SHFL.DOWN PT, R3, R6, 0x8, 0x1f ;  /* 0x09001f0006037f89 */ /* 0x000ea200000e0000 */
[----:B0-----:R-:W-:-:S04]  /*3310*/  SEL R2, R2, RZ, !P1 ;  /* 0x000000ff02027207 */ /* 0x001fc80004800000 */
[----:B------:R-:W-:Y:S02]  /*3320*/  IADD3 R7, P0, PT, R2, R9, RZ ;  /* 0x0000000902077210 */ /* 0x000fe40007f1e0ff */
[----:B--2---:R-:W-:-:S03]  /*3330*/  SEL R3, R3, RZ, !P1 ;  /* 0x000000ff03037207 */ /* 0x004fc60004800000 */
[----:B------:R-:W0:Y:S01]  /*3340*/  SHFL.DOWN PT, R2, R7, 0x10, 0x1f ;  /* 0x0a001f0007027f89 */ /* 0x000e2200000e0000 */
[----:B------:R-:W-:Y:S02]  /*3350*/  ISETP.GT.AND P1, PT, R8, 0xf, PT ;  /* 0x0000000f0800780c */ /* 0x000fe40003f24270 */
[----:B------:R-:W-:Y:S01]  /*3360*/  @!P2 MOV R8, 0x400 ;  /* 0x000004000008a802 */ /* 0x000fe20000000f00 */
[----:B------:R-:W-:Y:S01]  /*3370*/  IMAD.X R4, R3, 0x1, R6, P0 ;  /* 0x0000000103047824 */ /* 0x000fe200000e0606 */
[----:B------:R-:W-:Y:S02]  /*3380*/  @!P2 SHF.R.U32.HI R6, RZ, 0x2, R5 ;  /* 0x00000002ff06a819 */ /* 0x000fe40000011605 */
[----:B-1----:R-:W-:Y:S02]  /*3390*/  @!P2 LEA R11, R11, R8, 0x18 ;  /* 0x000000080b0ba211 */ /* 0x002fe400078ec0ff */
[----:B------:R-:W1:Y:S01]  /*33a0*/  SHFL.DOWN PT, R3, R4, 0x10, 0x1f ;  /* 0x0a001f0004037f89 */ /* 0x000e6200000e0000 */
[----:B------:R-:W-:-:S05]  /*33b0*/  @!P2 LOP3.LUT R6, R6, 0xf8, RZ, 0xc0, !PT ;  /* 0x000000f80606a812 */ /* 0x000fca00078ec0ff */
        /* <DEDUP_REMOVED lines=9> */
[----:B------:R-:W0:Y:S01]  /*3450*/  S2UR UR5, SR_CgaCtaId ;  /* 0x00000000000579c3 */ /* 0x000e220000008800 */
[----:B------:R-:W-:Y:S02]  /*3460*/  UMOV UR4, 0x400 ;  /* 0x0000040000047882 */ /* 0x000fe40000000000 */
[----:B0-----:R-:W-:-:S09]  /*3470*/  ULEA UR4, UR5, UR4, 0x18 ;  /* 0x0000000405047291 */ /* 0x001fd2000f8ec0ff */
[----:B------:R-:W-:Y:S04]  /*3480*/  LDS.64 R8, [UR4+0x18] ;  /* 0x00001804ff087984 */ /* 0x000fe80008000a00 */
[----:B------:R-:W2:Y:S04]  /*3490*/  LDS.128 R24, [UR4+0x20] ;  /* 0x00002004ff187984 */ /* 0x000ea80008000c00 */
[----:B------:R-:W0:Y:S04]  /*34a0*/  LDS.128 R4, [UR4+0x30] ;  /* 0x00003004ff047984 */ /* 0x000e280008000c00 */
[----:B------:R-:W1:Y:S04]  /*34b0*/  LDS.128 R20, [UR4+0x40] ;  /* 0x00004004ff147984 */ /* 0x000e680008000c00 */
[----:B------:R-:W3:Y:S04]  /*34c0*/  LDS.128 R16, [UR4+0x50] ;  /* 0x00005004ff107984 */ /* 0x000ee80008000c00 */
[----:B------:R-:W4:Y:S01]  /*34d0*/  LDS.128 R12, [UR4+0x60] ;  /* 0x00006004ff0c7984 */ /* 0x000f220008000c00 */
[----:B--2---:R-:W-:-:S04]  /*34e0*/  IADD3 R11, P1, P2, R24, R8, R2 ;  /* 0x00000008180b7210 */ /* 0x004fc80007a3e002 */
[----:B------:R-:W-:Y:S02]  /*34f0*/  IADD3.X R25, PT, PT, R25, R9, R3, P1, P2 ;  /* 0x0000000919197210 */ /* 0x000fe40000fe4403 */
[----:B0-----:R-:W-:Y:S02]  /*3500*/  IADD3 R3, P1, P2, R4, R11, R26 ;  /* 0x0000000b04037210 */ /* 0x001fe40007a3e01a */
[----:B------:R-:W0:Y:S02]  /*3510*/  LDS.128 R8, [UR4+0x70] ;  /* 0x00007004ff087984 */ /* 0x000e240008000c00 */
[----:B------:R-:W-:Y:S02]  /*3520*/  IADD3.X R5, PT, PT, R5, R25, R27, P1, P2 ;  /* 0x0000001905057210 */ /* 0x000fe40000fe441b */
[----:B------:R-:W2:Y:S01]  /*3530*/  LDS.128 R24, [UR4+0x80] ;  /* 0x00008004ff187984 */ /* 0x000ea20008000c00 */
[----:B-1----:R-:W-:-:S04]  /*3540*/  IADD3 R3, P1, P2, R20, R3, R6 ;  /* 0x0000000314037210 */ /* 0x002fc80007a3e006 */
[----:B---3--:R-:W-:Y:S02]  /*3550*/  IADD3 R3, P3, P4, R16, R3, R22 ;  /* 0x0000000310037210 */ /* 0x008fe40007c7e016 */
[----:B------:R-:W-:Y:S02]  /*3560*/  IADD3.X R7, PT, PT, R21, R5, R7, P1, P2 ;  /* 0x0000000515077210 */ /* 0x000fe40000fe4407 */
[----:B----4-:R-:W-:Y:S02]  /*3570*/  IADD3 R3, P1, P2, R12, R3, R18 ;  /* 0x000000030c037210 */ /* 0x010fe40007a3e012 */
[----:B------:R-:W-:-:S04]  /*3580*/  IADD3.X R17, PT, PT, R17, R7, R23, P3, P4 ;  /* 0x0000000711117210 */ /* 0x000fc80001fe8417 */
[----:B------:R-:W-:Y:S02]  /*3590*/  IADD3.X R13, PT, PT, R13, R17, R19, P1, P2 ;  /* 0x000000110d0d7210 */ /* 0x000fe40000fe4413 */
[----:B0-----:R-:W-:-:S04]  /*35a0*/  IADD3 R3, P3, P4, R8, R3, R14 ;  /* 0x0000000308037210 */ /* 0x001fc80007c7e00e */
[----:B--2---:R-:W-:Y:S02]  /*35b0*/  IADD3 R3, P1, P2, R24, R3, R10 ;  /* 0x0000000318037210 */ /* 0x004fe40007a3e00a */
[----:B------:R-:W-:Y:S02]  /*35c0*/  IADD3.X R9, PT, PT, R9, R13, R15, P3, P4 ;  /* 0x0000000d09097210 */ /* 0x000fe40001fe840f */
[----:B------:R-:W-:Y:S02]  /*35d0*/  IADD3 R2, P3, PT, R3, R26, RZ ;  /* 0x0000001a03027210 */ /* 0x000fe40007f7e0ff */
[----:B------:R-:W-:-:S05]  /*35e0*/  IADD3.X R3, PT, PT, R25, R9, R11, P1, P2 ;  /* 0x0000000919037210 */ /* 0x000fca0000fe440b */
[----:B------:R-:W-:-:S07]  /*35f0*/  IMAD.X R3, R3, 0x1, R27, P3 ;  /* 0x0000000103037824 */ /* 0x000fce00018e061b */
.L_x_135:
[----:B------:R-:W-:Y:S05]  /*3600*/  BSYNC.RECONVERGENT B0 ;  /* 0x0000000000007941 */ /* 0x000fea0003800200 */
.L_x_119:
[----:B------:R-:W-:Y:S05]  /*3610*/  @P0 EXIT ;  /* 0x000000000000094d */ /* 0x000fea0003800000 */
[----:B------:R-:W3:Y:S02]  /*3620*/  LDC.64 R4, c[0x0][0x390] ;  /* 0x0000e400ff047b82 */ /* 0x000ee40000000a00 */
[----:B---3--:R-:W-:-:S05]  /*3630*/  IMAD.WIDE.U32 R4, R0, 0x8, R4 ;  /* 0x0000000800047825 */ /* 0x008fca00078e0004 */
[----:B------:R-:W-:Y:S01]  /*3640*/  STG.E.64 desc[UR8][R4.64], R2 ;  /* 0x0000000204007986 */ /* 0x000fe2000c101b08 */
[----:B------:R-:W-:Y:S05]  /*3650*/  EXIT ;  /* 0x000000000000794d */ /* 0x000fea0003800000 */
.L_x_149:
        /* <DEDUP_REMOVED lines=10> */
.L_x_1431:


//--------------------- .text._ZN3cub18CUB_300001_SM_10006detail6reduce28DeviceReduceSingleTileKernelINS2_10policy_hubIljN4cuda3std3__44plusIlEEE10Policy1000EN6thrust24THRUST_300001_SM_1000_NS18transform_iteratorINSD_6detail14equal_to_valueIiEEPillEEPljS9_llNS7_10__identityEEEvT0_T1_T2_T3_T4_T6_ --------------------------
	.section	.text._ZN3cub18CUB_300001_SM_10006detail6reduce28DeviceReduceSingleTileKernelINS2_10policy_hubIljN4cuda3std3__44plusIlEEE10Policy1000EN6thrust24THRUST_300001_SM_1000_NS18transform_iteratorINSD_6detail14equal_to_valueIiEEPillEEPljS9_llNS7_10__identityEEEvT0_T1_T2_T3_T4_T6_,"ax",@progbits
	.align	128
        .global         _ZN3cub18CUB_300001_SM_10006detail6reduce28DeviceReduceSingleTileKernelINS2_10policy_hubIljN4cuda3std3__44plusIlEEE10Policy1000EN6thrust24THRUST_300001_SM_1000_NS18transform_iteratorINSD_6detail14equal_to_valueIiEEPillEEPljS9_llNS7_10__identityEEEvT0_T1_T2_T3_T4_T6_
        .type           _ZN3cub18CUB_300001_SM_10006detail6reduce28DeviceReduceSingleTileKernelINS2_10policy_hubIljN4cuda3std3__44plusIlEEE10Policy1000EN6thrust24THRUST_300001_SM_1000_NS18transform_iteratorINSD_6detail14equal_to_valueIiEEPillEEPljS9_llNS7_10__identityEEEvT0_T1_T2_T3_T4_T6_,@function
        .size           _ZN3cub18CUB_300001_SM_10006detail6reduce28DeviceReduceSingleTileKernelINS2_10policy_hubIljN4cuda3std3__44plusIlEEE10Policy1000EN6thrust24THRUST_300001_SM_1000_NS18transform_iteratorINSD_6detail14equal_to_valueIiEEPillEEPljS9_llNS7_10__identityEEEvT0_T1_T2_T3_T4_T6_,(.L_x_1432 - _ZN3cub18CUB_300001_SM_10006detail6reduce28DeviceReduceSingleTileKernelINS2_10policy_hubIljN4cuda3std3__44plusIlEEE10Policy1000EN6thrust24THRUST_300001_SM_1000_NS18transform_iteratorINSD_6detail14equal_to_valueIiEEPillEEPljS9_llNS7_10__identityEEEvT0_T1_T2_T3_T4_T6_)
        .other          _ZN3cub18CUB_300001_SM_10006detail6reduce28DeviceReduceSingleTileKernelINS2_10policy_hubIljN4cuda3std3__44plusIlEEE10Policy1000EN6thrust24THRUST_300001_SM_1000_NS18transform_iteratorINSD_6detail14equal_to_valueIiEEPillEEPljS9_llNS7_10__identityEEEvT0_T1_T2_T3_T4_T6_,@"STO_CUDA_ENTRY STV_DEFAULT"
_ZN3cub18CUB_300001_SM_10006detail6reduce28DeviceReduceSingleTileKernelINS2_10policy_hubIljN4cuda3std3__44plusIlEEE10Policy1000EN6thrust24THRUST_300001_SM_1000_NS18transform_iteratorINSD_6detail14equal_to_valueIiEEPillEEPljS9_llNS7_10__identityEEEvT0_T1_T2_T3_T4_T6_:
.text._ZN3cub18CUB_300001_SM_10006detail6reduce28DeviceReduceSingleTileKernelINS2_10policy_hubIljN4cuda3std3__44plusIlEEE10Policy1000EN6thrust24THRUST_300001_SM_1000_NS18transform_iteratorINSD_6detail14equal_to_valueIiEEPillEEPljS9_llNS7_10__identityEEEvT0_T1_T2_T3_T4_T6_:
        /* <DEDUP_REMOVED lines=13> */
.L_x_150:
[----:B------:R-:W-:Y:S01]  /*00d0*/  ISETP.GT.U32.AND P0, PT, R32, 0xdff, PT ;  /* 0x00000dff2000780c */ /* 0x000fe20003f04070 */
[----:B------:R-:W-:-:S12]  /*00e0*/  BSSY.RECONVERGENT B0, `(.L_x_151) ;  /* 0x0000309000007945 */ /* 0x000fd80003800200 */
[----:B------:R-:W-:Y:S05]  /*00f0*/  @P0 BRA `(.L_x_152) ;  /* 0x0000001800380947 */ /* 0x000fea0003800000 */
        /* <DEDUP_REMOVED lines=16> */
.L_x_154:
[----:B------:R-:W-:Y:S05]  /*0200*/  BSYNC.RECONVERGENT B1 ;  /* 0x0000000000017941 */ /* 0x000fea0003800200 */
.L_x_153:
        /* <DEDUP_REMOVED lines=17> */
.L_x_159:
        /* <DEDUP_REMOVED lines=70> */
.L_x_158:
[----:B------:R-:W-:Y:S05]  /*0780*/  BSYNC.RECONVERGENT B2 ;  /* 0x0000000000027941 */ /* 0x000fea0003800200 */
.L_x_157:
        /* <DEDUP_REMOVED lines=29> */
[----:B0-----:R-:W-:Y:S02]  /*0960*/  IADD3 R6, P1, P2, R0, R8, R9 ;  /* 0x0000000800067210 */ /* 0x001fe40007a3e009 */
[----:B------:R-:W-:-:S02]  /*0970*/  SEL R7, RZ, 0x1, P3 ;  /* 0x00000001ff077807 */ /* 0x000fc40001800000 */
        /* <DEDUP_REMOVED lines=11> */
.L_x_161:
[----:B------:R-:W-:Y:S05]  /*0a30*/  BSYNC.RECONVERGENT B2 ;  /* 0x0000000000027941 */ /* 0x000fea0003800200 */
.L_x_160:
        /* <DEDUP_REMOVED lines=26> */
.L_x_163:
[----:B------:R-:W-:Y:S05]  /*0be0*/  BSYNC.RECONVERGENT B2 ;  /* 0x0000000000027941 */ /* 0x000fea0003800200 */
.L_x_162:
[----:B------:R-:W-:Y:S05]  /*0bf0*/  @!P0 BRA `(.L_x_156) ;  /* 0x0000000000388947 */ /* 0x000fea0003800000 */
[----:B------:R-:W0:Y:S02]  /*0c00*/  LDC.64 R6, c[0x0][0x380] ;  /* 0x0000e000ff067b82 */ /* 0x000e240000000a00 */
[----:B0-----:R-:W-:-:S04]  /*0c10*/  IMAD.WIDE.U32 R6, R3, 0x4, R6 ;  /* 0x0000000403067825 */ /* 0x001fc800078e0006 */
[----:B------:R-:W-:-:S07]  /*0c20*/  IMAD.MOV R3, RZ, RZ, -R4 ;  /* 0x000000ffff037224 */ /* 0x000fce00078e0a04 */
.L_x_164:
[----:B------:R0:W2:Y:S01]  /*0c30*/  LDG.E R4, desc[UR6][R6.64] ;  /* 0x0000000606047981 */ /* 0x0000a2000c1e1900 */
[----:B------:R-:W2:Y:S01]  /*0c40*/  LDCU UR4, c[0x0][0x388] ;  /* 0x00007100ff0477ac */ /* 0x000ea20008000800 */
        /* <DEDUP_REMOVED lines=9> */
.L_x_156:
[----:B------:R-:W-:Y:S05]  /*0ce0*/  BSYNC.RECONVERGENT B1 ;  /* 0x0000000000017941 */ /* 0x000fea0003800200 */
.L_x_155:
        /* <DEDUP_REMOVED lines=77> */
.L_x_165:
        /* <DEDUP_REMOVED lines=26> */
[----:B------:R-:W-:Y:S01]  /*1360*/  VIADD R4, R3, 0x8 ;  /* 0x0000000803047836 */ /* 0x000fe20000000000 */
[----:B------:R-:W1:Y:S02]  /*1370*/  @!P2 S2R R11, SR_CgaCtaId ;  /* 0x00000000000ba919 */ /* 0x000e640000008800 */
        /* <DEDUP_REMOVED lines=12> */
[----:B------:R-:W-:Y:S02]  /*1440*/  IMAD.X R7, R2, 0x1, R10, P1 ;  /* 0x0000000102077824 */ /* 0x000fe400008e060a */
[----:B------:R-:W-:Y:S01]  /*1450*/  VIADD R2, R3, 0x10 ;  /* 0x0000001003027836 */ /* 0x000fe20000000000 */
[----:B------:R-:W-:Y:S02]  /*1460*/  @!P2 SHF.R.U32.HI R3, RZ, 0x2, R5 ;  /* 0x00000002ff03a819 */ /* 0x000fe40000011605 */
[----:B------:R-:W2:Y:S02]  /*1470*/  SHFL.DOWN PT, R4, R7, 0x10, R9 ;  /* 0x0a00000007047989 */ /* 0x000ea400000e0009 */
[----:B------:R-:W-:Y:S02]  /*1480*/  ISETP.GT.AND P0, PT, R2, R9, PT ;  /* 0x000000090200720c */ /* 0x000fe40003f04270 */
[----:B------:R-:W-:-:S04]  /*1490*/  @!P2 MOV R2, 0x400 ;  /* 0x000004000002a802 */ /* 0x000fc80000000f00 */
[----:B-1----:R-:W-:Y:S02]  /*14a0*/  @!P2 LEA R11, R11, R2, 0x18 ;  /* 0x000000020b0ba211 */ /* 0x002fe400078ec0ff */
[----:B0-----:R-:W-:-:S04]  /*14b0*/  SEL R0, R0, RZ, !P0 ;  /* 0x000000ff00007207 */ /* 0x001fc80004000000 */
[----:B------:R-:W-:Y:S02]  /*14c0*/  IADD3 R2, P1, PT, R0, R6, RZ ;  /* 0x0000000600027210 */ /* 0x000fe40007f3e0ff */
[----:B------:R-:W-:Y:S02]  /*14d0*/  @!P2 LOP3.LUT R0, R3, 0xf8, RZ, 0xc0, !PT ;  /* 0x000000f80300a812 */ /* 0x000fe400078ec0ff */
[----:B--2---:R-:W-:Y:S02]  /*14e0*/  SEL R4, R4, RZ, !P0 ;  /* 0x000000ff04047207 */ /* 0x004fe40004000000 */
[----:B------:R-:W-:Y:S01]  /*14f0*/  ISETP.NE.AND P0, PT, R5, RZ, PT ;  /* 0x000000ff0500720c */ /* 0x000fe20003f05270 */
[----:B------:R-:W-:Y:S02]  /*1500*/  @!P2 IMAD.IADD R11, R0, 0x1, R11 ;  /* 0x00000001000ba824 */ /* 0x000fe400078e020b */
        /* <DEDUP_REMOVED lines=9> */
[----:B------:R-:W-:Y:S01]  /*15a0*/  ISETP.GT.U32.AND P6, PT, R32, 0x1a0, PT ;  /* 0x000001a02000780c */ /* 0x000fe20003fc4070 */
[----:B-1----:R-:W-:-:S09]  /*15b0*/  ULEA UR4, UR5, UR4, 0x18 ;  /* 0x0000000405047291 */ /* 0x002fd2000f8ec0ff */
[----:B------:R-:W1:Y:S04]  /*15c0*/  LDS.64 R24, [UR4+0x18] ;  /* 0x00001804ff187984 */ /* 0x000e680008000a00 */
[----:B------:R-:W2:Y:S04]  /*15d0*/  LDS.128 R4, [UR4+0x20] ;  /* 0x00002004ff047984 */ /* 0x000ea80008000c00 */
[----:B0-----:R-:W0:Y:S04]  /*15e0*/  LDS.128 R8, [UR4+0x30] ;  /* 0x00003004ff087984 */ /* 0x001e280008000c00 */
[----:B------:R-:W3:Y:S04]  /*15f0*/  LDS.128 R12, [UR4+0x40] ;  /* 0x00004004ff0c7984 */ /* 0x000ee80008000c00 */
[----:B------:R-:W4:Y:S04]  /*1600*/  LDS.128 R16, [UR4+0x50] ;  /* 0x00005004ff107984 */ /* 0x000f280008000c00 */
[----:B------:R-:W5:Y:S01]  /*1610*/  LDS.128 R20, [UR4+0x60] ;  /* 0x00006004ff147984 */ /* 0x000f620008000c00 */
[----:B-1----:R-:W-:-:S02]  /*1620*/  SEL R28, R24, RZ, P1 ;  /* 0x000000ff181c7207 */ /* 0x002fc40000800000 */
[----:B------:R-:W-:Y:S02]  /*1630*/  SEL R0, R25, RZ, P1 ;  /* 0x000000ff19007207 */ /* 0x000fe40000800000 */
[----:B--2---:R-:W-:Y:S01]  /*1640*/  SEL R33, R4, RZ, P2 ;  /* 0x000000ff04217207 */ /* 0x004fe20001000000 */
[----:B------:R-:W1:Y:S01]  /*1650*/  LDS.128 R24, [UR4+0x70] ;  /* 0x00007004ff187984 */ /* 0x000e620008000c00 */
[----:B------:R-:W-:Y:S02]  /*1660*/  SEL R4, R5, RZ, P2 ;  /* 0x000000ff05047207 */ /* 0x000fe40001000000 */
[----:B------:R-:W-:Y:S02]  /*1670*/  IADD3 R33, P3, P4, R33, R28, R2 ;  /* 0x0000001c21217210 */ /* 0x000fe40007c7e002 */
[----:B------:R-:W2:Y:S01]  /*1680*/  LDS.128 R28, [UR4+0x80] ;  /* 0x00008004ff1c7984 */ /* 0x000ea20008000c00 */
[C---:B------:R-:W-:Y:S02]  /*1690*/  ISETP.GT.U32.AND P1, PT, R32.reuse, 0x60, PT ;  /* 0x000000602000780c */ /* 0x040fe40003f24070 */
[----:B------:R-:W-:-:S02]  /*16a0*/  ISETP.GT.U32.AND P2, PT, R32, 0x80, PT ;  /* 0x000000802000780c */ /* 0x000fc40003f44070 */
[----:B------:R-:W-:Y:S02]  /*16b0*/  SEL R5, R6, RZ, P1 ;  /* 0x000000ff06057207 */ /* 0x000fe40000800000 */
[----:B0-----:R-:W-:Y:S02]  /*16c0*/  SEL R2, R8, RZ, P2 ;  /* 0x000000ff08027207 */ /* 0x001fe40001000000 */
[----:B------:R-:W-:Y:S02]  /*16d0*/  IADD3.X R0, PT, PT, R4, R0, R3, P3, P4 ;  /* 0x0000000004007210 */ /* 0x000fe40001fe8403 */
[----:B------:R-:W-:Y:S02]  /*16e0*/  SEL R7, R7, RZ, P1 ;  /* 0x000000ff07077207 */ /* 0x000fe40000800000 */
[----:B------:R-:W-:Y:S02]  /*16f0*/  SEL R4, R9, RZ, P2 ;  /* 0x000000ff09047207 */ /* 0x000fe40001000000 */
[----:B------:R-:W-:-:S02]  /*1700*/  IADD3 R2, P3, P4, R2, R33, R5 ;  /* 0x0000002102027210 */ /* 0x000fc40007c7e005 */
[C---:B------:R-:W-:Y:S02]  /*1710*/  ISETP.GT.U32.AND P1, PT, R32.reuse, 0xa0, PT ;  /* 0x000000a02000780c */ /* 0x040fe40003f24070 */
[----:B------:R-:W-:Y:S02]  /*1720*/  ISETP.GT.U32.AND P2, PT, R32, 0xc0, PT ;  /* 0x000000c02000780c */ /* 0x000fe40003f44070 */
[----:B------:R-:W-:Y:S02]  /*1730*/  IADD3.X R4, PT, PT, R4, R0, R7, P3, P4 ;  /* 0x0000000004047210 */ /* 0x000fe40001fe8407 */
[----:B------:R-:W-:Y:S02]  /*1740*/  SEL R3, R10, RZ, P1 ;  /* 0x000000ff0a037207 */ /* 0x000fe40000800000 */
[----:B---3--:R-:W-:Y:S02]  /*1750*/  SEL R0, R12, RZ, P2 ;  /* 0x000000ff0c007207 */ /* 0x008fe40001000000 */
[----:B------:R-:W-:-:S02]  /*1760*/  SEL R10, R11, RZ, P1 ;  /* 0x000000ff0b0a7207 */ /* 0x000fc40000800000 */
[----:B------:R-:W-:Y:S02]  /*1770*/  ISETP.GT.U32.AND P1, PT, R32, 0xe0, PT ;  /* 0x000000e02000780c */ /* 0x000fe40003f24070 */
[----:B------:R-:W-:Y:S02]  /*1780*/  SEL R5, R13, RZ, P2 ;  /* 0x000000ff0d057207 */ /* 0x000fe40001000000 */
[----:B------:R-:W-:Y:S02]  /*1790*/  IADD3 R0, P3, P4, R0, R2, R3 ;  /* 0x0000000200007210 */ /* 0x000fe40007c7e003 */
[----:B------:R-:W-:Y:S02]  /*17a0*/  ISETP.GT.U32.AND P2, PT, R32, 0x100, PT ;  /* 0x000001002000780c */ /* 0x000fe40003f44070 */
[----:B------:R-:W-:Y:S02]  /*17b0*/  SEL R3, R14, RZ, P1 ;  /* 0x000000ff0e037207 */ /* 0x000fe40000800000 */
[----:B------:R-:W-:-:S02]  /*17c0*/  SEL R15, R15, RZ, P1 ;  /* 0x000000ff0f0f7207 */ /* 0x000fc40000800000 */
[----:B------:R-:W-:Y:S02]  /*17d0*/  ISETP.GT.U32.AND P1, PT, R32, 0x120, PT ;  /* 0x000001202000780c */ /* 0x000fe40003f24070 */
[----:B------:R-:W-:Y:S02]  /*17e0*/  IADD3.X R5, PT, PT, R5, R4, R10, P3, P4 ;  /* 0x0000000405057210 */ /* 0x000fe40001fe840a */
[----:B----4-:R-:W-:Y:S02]  /*17f0*/  SEL R2, R16, RZ, P2 ;  /* 0x000000ff10027207 */ /* 0x010fe40001000000 */
[----:B------:R-:W-:Y:S02]  /*1800*/  SEL R4, R17, RZ, P2 ;  /* 0x000000ff11047207 */ /* 0x000fe40001000000 */
[----:B------:R-:W-:Y:S02]  /*1810*/  ISETP.GT.U32.AND P2, PT, R32, 0x140, PT ;  /* 0x000001402000780c */ /* 0x000fe40003f44070 */
[----:B------:R-:W-:-:S02]  /*1820*/  SEL R7, R18, RZ, P1 ;  /* 0x000000ff12077207 */ /* 0x000fc40000800000 */
[----:B------:R-:W-:Y:S02]  /*1830*/  SEL R18, R19, RZ, P1 ;  /* 0x000000ff13127207 */ /* 0x000fe40000800000 */
[----:B------:R-:W-:Y:S02]  /*1840*/  IADD3 R2, P3, P4, R2, R0, R3 ;  /* 0x0000000002027210 */ /* 0x000fe40007c7e003 */
[----:B------:R-:W-:Y:S02]  /*1850*/  ISETP.GT.U32.AND P1, PT, R32, 0x160, PT ;  /* 0x000001602000780c */ /* 0x000fe40003f24070 */
[----:B-----5:R-:W-:Y:S02]  /*1860*/  SEL R0, R20, RZ, P2 ;  /* 0x000000ff14007207 */ /* 0x020fe40001000000 */
[----:B------:R-:W-:Y:S02]  /*1870*/  IADD3.X R4, PT, PT, R4, R5, R15, P3, P4 ;  /* 0x0000000504047210 */ /* 0x000fe40001fe840f */
[----:B------:R-:W-:-:S02]  /*1880*/  SEL R3, R22, RZ, P1 ;  /* 0x000000ff16037207 */ /* 0x000fc40000800000 */
[----:B------:R-:W-:Y:S02]  /*1890*/  SEL R23, R23, RZ, P1 ;  /* 0x000000ff17177207 */ /* 0x000fe40000800000 */
[----:B------:R-:W-:Y:S02]  /*18a0*/  SEL R5, R21, RZ, P2 ;  /* 0x000000ff15057207 */ /* 0x000fe40001000000 */
[----:B------:R-:W-:Y:S02]  /*18b0*/  IADD3 R0, P1, P3, R0, R2, R7 ;  /* 0x0000000200007210 */ /* 0x000fe40007b3e007 */
[----:B-1----:R-:W-:Y:S02]  /*18c0*/  SEL R2, R24, RZ, P5 ;  /* 0x000000ff18027207 */ /* 0x002fe40002800000 */
[----:B------:R-:W-:Y:S02]  /*18d0*/  ISETP.GT.U32.AND P2, PT, R32, 0x1c0, PT ;  /* 0x000001c02000780c */ /* 0x000fe40003f44070 */
[----:B------:R-:W-:-:S02]  /*18e0*/  IADD3.X R5, PT, PT, R5, R4, R18, P1, P3 ;  /* 0x0000000405057210 */ /* 0x000fc40000fe6412 */
[----:B------:R-:W-:Y:S02]  /*18f0*/  IADD3 R2, P3, P4, R2, R0, R3 ;  /* 0x0000000002027210 */ /* 0x000fe40007c7e003 */
[----:B------:R-:W-:Y:S02]  /*1900*/  SEL R0, R26, RZ, P6 ;  /* 0x000000ff1a007207 */ /* 0x000fe40003000000 */
[----:B--2---:R-:W-:Y:S02]  /*1910*/  SEL R3, R28, RZ, P2 ;  /* 0x000000ff1c037207 */ /* 0x004fe40001000000 */
[----:B------:R-:W-:Y:S02]  /*1920*/  ISETP.GT.U32.AND P1, PT, R32, 0x1e0, PT ;  /* 0x000001e02000780c */ /* 0x000fe40003f24070 */
        /* <DEDUP_REMOVED lines=11> */
.L_x_152:
        /* <DEDUP_REMOVED lines=11> */
[----:B------:R-:W-:Y:S01]  /*1a90*/  IMAD.MOV.U32 R17, RZ, RZ, 0xe00 ;  /* 0x00000e00ff117424 */ /* 0x000fe200078e00ff */
[----:B-1----:R-:W-:-:S02]  /*1aa0*/  ISETP.NE.AND P0, PT, R10, UR4, PT ;  /* 0x000000040a007c0c */ /* 0x002fc4000bf05270 */
[----:B--2---:R-:W-:Y:S02]  /*1ab0*/  ISETP.NE.AND P1, PT, R4, UR4, PT ;  /* 0x0000000404007c0c */ /* 0x004fe4000bf25270 */
[----:B---3--:R-:W-:Y:S02]  /*1ac0*/  ISETP.NE.AND P2, PT, R5, UR4, PT ;  /* 0x0000000405007c0c */ /* 0x008fe4000bf45270 */
[----:B------:R-:W-:Y:S02]  /*1ad0*/  SEL R5, RZ, 0x1, P0 ;  /* 0x00000001ff057807 */ /* 0x000fe40000000000 */
[----:B------:R-:W-:Y:S02]  /*1ae0*/  SEL R4, RZ, 0x1, P1 ;  /* 0x00000001ff047807 */ /* 0x000fe40000800000 */
[----:B------:R-:W-:Y:S02]  /*1af0*/  SEL R25, RZ, 0x1, P2 ;  /* 0x00000001ff197807 */ /* 0x000fe40001000000 */
[----:B----4-:R-:W-:Y:S01]  /*1b00*/  ISETP.NE.AND P2, PT, R6, UR4, PT ;  /* 0x0000000406007c0c */ /* 0x010fe2000bf45270 */
[----:B------:R-:W-:Y:S01]  /*1b10*/  VIADD R6, R32, 0xfffff200 ;  /* 0xfffff20020067836 */ /* 0x000fe20000000000 */
[----:B------:R-:W-:-:S02]  /*1b20*/  IADD3 R25, P0, P1, R25, R4, R5 ;  /* 0x0000000419197210 */ /* 0x000fc4000791e005 */
[----:B-----5:R-:W-:Y:S02]  /*1b30*/  ISETP.NE.AND P3, PT, R7, UR4, PT ;  /* 0x0000000407007c0c */ /* 0x020fe4000bf65270 */
[----:B------:R-:W-:Y:S02]  /*1b40*/  IADD3.X R27, PT, PT, RZ, RZ, RZ, P0, P1 ;  /* 0x000000ffff1b7210 */ /* 0x000fe400007e24ff */
[----:B------:R-:W-:Y:S02]  /*1b50*/  ISETP.GE.U32.AND P0, PT, R6, 0xe00, PT ;  /* 0x00000e000600780c */ /* 0x000fe40003f06070 */
[----:B------:R-:W-:Y:S02]  /*1b60*/  SEL R5, RZ, 0x1, P2 ;  /* 0x00000001ff057807 */ /* 0x000fe40001000000 */
[----:B------:R-:W-:Y:S02]  /*1b70*/  SEL R4, RZ, 0x1, P3 ;  /* 0x00000001ff047807 */ /* 0x000fe40001800000 */
[----:B------:R-:W-:-:S02]  /*1b80*/  ISETP.NE.AND P4, PT, R8, UR4, PT ;  /* 0x0000000408007c0c */ /* 0x000fc4000bf85270 */
[----:B------:R-:W-:Y:S02]  /*1b90*/  ISETP.NE.AND P5, PT, R9, UR4, PT ;  /* 0x0000000409007c0c */ /* 0x000fe4000bfa5270 */
[----:B------:R-:W-:Y:S02]  /*1ba0*/  IADD3 R25, P2, P3, R4, R25, R5 ;  /* 0x0000001904197210 */ /* 0x000fe40007b5e005 */
[----:B------:R-:W-:Y:S02]  /*1bb0*/  SEL R5, RZ, 0x1, P4 ;  /* 0x00000001ff057807 */ /* 0x000fe40002000000 */
[----:B------:R-:W-:Y:S02]  /*1bc0*/  SEL R4, RZ, 0x1, P5 ;  /* 0x00000001ff047807 */ /* 0x000fe40002800000 */
[----:B------:R-:W-:Y:S02]  /*1bd0*/  IADD3.X R27, PT, PT, RZ, R27, RZ, P2, P3 ;  /* 0x0000001bff1b7210 */ /* 0x000fe400017e64ff */
[----:B------:R-:W-:-:S04]  /*1be0*/  IADD3 R25, P1, P4, R4, R25, R5 ;  /* 0x0000001904197210 */ /* 0x000fc80007c3e005 */
[----:B------:R-:W-:Y:S01]  /*1bf0*/  IADD3.X R27, PT, PT, RZ, R27, RZ, P1, P4 ;  /* 0x0000001bff1b7210 */ /* 0x000fe20000fe84ff */
[----:B------:R-:W-:Y:S08]  /*1c00*/  @!P0 BRA `(.L_x_167) ;  /* 0x0000000000a08947 */ /* 0x000ff00003800000 */
[----:B------:R-:W0:Y:S01]  /*1c10*/  LDC R32, c[0x0][0x398] ;  /* 0x0000e600ff207b82 */ /* 0x000e220000000800 */
[----:B------:R-:W-:Y:S01]  /*1c20*/  IMAD.MOV.U32 R17, RZ, RZ, 0xe00 ;  /* 0x00000e00ff117424 */ /* 0x000fe200078e00ff */
[----:B------:R-:W1:Y:S01]  /*1c30*/  LDCU UR4, c[0x0][0x388] ;  /* 0x00007100ff0477ac */ /* 0x000e620008000800 */
[----:B------:R-:W-:-:S05]  /*1c40*/  NOP ;  /* 0x0000000000007918 */ /* 0x000fca0000000000 */
.L_x_169:
[----:B------:R-:W-:-:S05]  /*1c50*/  IMAD.WIDE.U32 R4, R17, 0x4, R2 ;  /* 0x0000000411047825 */ /* 0x000fca00078e0002 */
[----:B------:R-:W1:Y:S04]  /*1c60*/  LDG.E R13, desc[UR6][R4.64] ;  /* 0x00000006040d7981 */ /* 0x000e68000c1e1900 */
[----:B------:R-:W2:Y:S04]  /*1c70*/  LDG.E R7, desc[UR6][R4.64+0x800] ;  /* 0x0008000604077981 */ /* 0x000ea8000c1e1900 */
[----:B------:R-:W3:Y:S04]  /*1c80*/  LDG.E R8, desc[UR6][R4.64+0x1000] ;  /* 0x0010000604087981 */ /* 0x000ee8000c1e1900 */
[----:B------:R-:W4:Y:S04]  /*1c90*/  LDG.E R9, desc[UR6][R4.64+0x1800] ;  /* 0x0018000604097981 */ /* 0x000f28000c1e1900 */
[----:B------:R-:W5:Y:S04]  /*1ca0*/  LDG.E R10, desc[UR6][R4.64+0x2000] ;  /* 0x00200006040a7981 */ /* 0x000f68000c1e1900 */
[----:B------:R-:W5:Y:S04]  /*1cb0*/  LDG.E R11, desc[UR6][R4.64+0x2800] ;  /* 0x00280006040b7981 */ /* 0x000f68000c1e1900 */
[----:B------:R0:W5:Y:S01]  /*1cc0*/  LDG.E R12, desc[UR6][R4.64+0x3000] ;  /* 0x00300006040c7981 */ /* 0x000162000c1e1900 */
        /* <DEDUP_REMOVED lines=14> */
[----:B------:R-:W-:Y:S02]  /*1db0*/  IADD3.X R27, PT, PT, RZ, R27, RZ, P0, P1 ;  /* 0x0000001bff1b7210 */ /* 0x000fe400007e24ff */
[----:B------:R-:W-:Y:S01]  /*1dc0*/  IADD3 R25, P5, P4, R4, R25, R5 ;  /* 0x0000001904197210 */ /* 0x000fe20007cbe005 */
[----:B------:R-:W-:Y:S01]  /*1dd0*/  IMAD.IADD R5, R32, 0x1, -R17 ;  /* 0x0000000120057824 */ /* 0x000fe200078e0a11 */
[----:B------:R-:W-:Y:S02]  /*1de0*/  ISETP.NE.AND P6, PT, R12, UR4, PT ;  /* 0x000000040c007c0c */ /* 0x000fe4000bfc5270 */
[----:B------:R-:W-:Y:S02]  /*1df0*/  IADD3.X R27, PT, PT, RZ, R27, RZ, P2, P3 ;  /* 0x0000001bff1b7210 */ /* 0x000fe400017e64ff */
[----:B------:R-:W-:-:S02]  /*1e00*/  ISETP.GE.U32.AND P0, PT, R5, 0xe00, PT ;  /* 0x00000e000500780c */ /* 0x000fc40003f06070 */
[----:B------:R-:W-:Y:S02]  /*1e10*/  SEL R4, RZ, 0x1, P6 ;  /* 0x00000001ff047807 */ /* 0x000fe40003000000 */
[----:B------:R-:W-:Y:S02]  /*1e20*/  IADD3.X R27, PT, PT, RZ, R27, RZ, P5, P4 ;  /* 0x0000001bff1b7210 */ /* 0x000fe40002fe84ff */
[----:B------:R-:W-:-:S05]  /*1e30*/  IADD3 R25, P1, PT, R25, R4, RZ ;  /* 0x0000000419197210 */ /* 0x000fca0007f3e0ff */
[----:B------:R-:W-:Y:S02]  /*1e40*/  IMAD.X R27, RZ, RZ, R27, P1 ;  /* 0x000000ffff1b7224 */ /* 0x000fe400008e061b */
[----:B------:R-:W-:Y:S06]  /*1e50*/  @!P0 BRA `(.L_x_168) ;  /* 0x0000000c009c8947 */ /* 0x000fec0003800000 */
[----:B------:R-:W-:-:S05]  /*1e60*/  VIADD R17, R17, 0xe00 ;  /* 0x00000e0011117836 */ /* 0x000fca0000000000 */
[----:B------:R-:W-:-:S13]  /*1e70*/  ISETP.GT.U32.AND P0, PT, R17, R6, PT ;  /* 0x000000061100720c */ /* 0x000fda0003f04070 */
[----:B------:R-:W-:Y:S05]  /*1e80*/  @!P0 BRA `(.L_x_169) ;  /* 0xfffffffc00708947 */ /* 0x000fea000383ffff */
.L_x_167:
[----:B------:R-:W-:Y:S01]  /*1e90*/  IMAD.IADD R3, R32, 0x1, -R17 ;  /* 0x0000000120037824 */ /* 0x000fe200078e0a11 */
[----:B------:R-:W-:Y:S04]  /*1ea0*/  BSSY.RECONVERGENT B1, `(.L_x_168) ;  /* 0x00000e2000017945 */ /* 0x000fe80003800200 */
[----:B------:R-:W-:-:S04]  /*1eb0*/  ISETP.GE.AND P0, PT, R0, R3, PT ;  /* 0x000000030000720c */ /* 0x000fc80003f06270 */
[----:B------:R-:W-:-:S13]  /*1ec0*/  ISETP.GE.U32.OR P0, PT, R17, R32, P0 ;  /* 0x000000201100720c */ /* 0x000fda0000706470 */
[----:B------:R-:W-:Y:S05]  /*1ed0*/  @P0 BRA `(.L_x_170) ;  /* 0x0000000c00780947 */ /* 0x000fea0003800000 */
[----:B------:R-:W-:Y:S01]  /*1ee0*/  LOP3.LUT R2, RZ, R0, RZ, 0x33, !PT ;  /* 0x00000000ff027212 */ /* 0x000fe200078e33ff */
[----:B------:R-:W-:Y:S01]  /*1ef0*/  BSSY.RECONVERGENT B2, `(.L_x_171) ;  /* 0x0000073000027945 */ /* 0x000fe20003800200 */
[----:B------:R-:W-:Y:S02]  /*1f00*/  IMAD.MOV.U32 R20, RZ, RZ, R0 ;  /* 0x000000ffff147224 */ /* 0x000fe400078e0000 */
[----:B------:R-:W-:-:S04]  /*1f10*/  IADD3 R2, PT, PT, -R17, R32, R2 ;  /* 0x0000002011027210 */ /* 0x000fc80007ffe102 */
[C---:B------:R-:W-:Y:S02]  /*1f20*/  ISETP.GE.U32.AND P0, PT, R2.reuse, 0x1e00, PT ;  /* 0x00001e000200780c */ /* 0x040fe40003f06070 */
[----:B------:R-:W-:-:S04]  /*1f30*/  LEA.HI R19, R2, 0x1, RZ, 0x17 ;  /* 0x0000000102137811 */ /* 0x000fc800078fb8ff */
[----:B------:R-:W-:-:S07]  /*1f40*/  LOP3.LUT R32, R19, 0xf, RZ, 0xc0, !PT ;  /* 0x0000000f13207812 */ /* 0x000fce00078ec0ff */
[----:B------:R-:W-:Y:S05]  /*1f50*/  @!P0 BRA `(.L_x_172) ;  /* 0x0000000400b08947 */ /* 0x000fea0003800000 */
[----:B------:R-:W0:Y:S01]  /*1f60*/  LDC.64 R2, c[0x0][0x380] ;  /* 0x0000e000ff027b82 */ /* 0x000e220000000a00 */
[----:B------:R-:W-:Y:S01]  /*1f70*/  LOP3.LUT R16, R19, 0xfffff0, RZ, 0xc0, !PT ;  /* 0x00fffff013107812 */ /* 0x000fe200078ec0ff */
[----:B------:R-:W-:Y:S01]  /*1f80*/  BSSY.RECONVERGENT B3, `(.L_x_173) ;  /* 0x0000068000037945 */ /* 0x000fe20003800200 */
[C---:B------:R-:W-:Y:S01]  /*1f90*/  LOP3.LUT R20, R0.reuse, 0x1000, RZ, 0xfc, !PT ;  /* 0x0000100000147812 */ /* 0x040fe200078efcff */
[----:B------:R-:W-:Y:S02]  /*1fa0*/  IMAD.IADD R21, R0, 0x1, R17 ;  /* 0x0000000100157824 */ /* 0x000fe400078e0211 */
[----:B------:R-:W-:-:S07]  /*1fb0*/  IMAD.MOV R16, RZ, RZ, -R16 ;  /* 0x000000ffff107224 */ /* 0x000fce00078e0a10 */
.L_x_174:
[C---:B------:R-:W-:Y:S02]  /*1fc0*/  VIADD R13, R21.reuse, 0x200 ;  /* 0x00000200150d7836 */ /* 0x040fe40000000000 */
[----:B0-----:R-:W-:-:S04]  /*1fd0*/  IMAD.WIDE.U32 R8, R21, 0x4, R2 ;  /* 0x0000000415087825 */ /* 0x001fc800078e0002 */
[----:B------:R-:W-:Y:S01]  /*1fe0*/  IMAD.WIDE.U32 R12, R13, 0x4, R2 ;  /* 0x000000040d0c7825 */ /* 0x000fe200078e0002 */
[----:B------:R0:W2:Y:S03]  /*1ff0*/  LDG.E R24, desc[UR6][R8.64] ;  /* 0x0000000608187981 */ /* 0x0000a6000c1e1900 */
[C---:B------:R-:W-:Y:S01]  /*2000*/  VIADD R15, R21.reuse, 0x400 ;  /* 0x00000400150f7836 */ /* 0x040fe20000000000 */
[----:B------:R1:W3:Y:S01]  /*2010*/  LDG.E R23, desc[UR6][R12.64] ;  /* 0x000000060c177981 */ /* 0x0002e2000c1e1900 */
[C---:B------:R-:W-:Y:S02]  /*2020*/  VIADD R31, R21.reuse, 0x600 ;  /* 0x00000600151f7836 */ /* 0x040fe40000000000 */
[C---:B------:R-:W-:Y:S02]  /*2030*/  VIADD R5, R21.reuse, 0xa00 ;  /* 0x00000a0015057836 */ /* 0x040fe40000000000 */
[----:B0-----:R-:W-:-:S02]  /*2040*/  VIADD R9, R21, 0xe00 ;  /* 0x00000e0015097836 */ /* 0x001fc40000000000 */
[----:B------:R-:W-:-:S04]  /*2050*/  IMAD.WIDE.U32 R14, R15, 0x4, R2 ;  /* 0x000000040f0e7825 */ /* 0x000fc800078e0002 */
[--C-:B------:R-:W-:Y:S01]  /*2060*/  IMAD.WIDE.U32 R30, R31, 0x4, R2.reuse ;  /* 0x000000041f1e7825 */ /* 0x100fe200078e0002 */
[----:B------:R0:W4:Y:S03]  /*2070*/  LDG.E R26, desc[UR6][R14.64] ;  /* 0x000000060e1a7981 */ /* 0x000126000c1e1900 */
[----:B------:R-:W-:Y:S01]  /*2080*/  VIADD R7, R21, 0x800 ;  /* 0x0000080015077836 */ /* 0x000fe20000000000 */
[----:B------:R5:W4:Y:S01]  /*2090*/  LDG.E R22, desc[UR6][R30.64] ;  /* 0x000000061e167981 */ /* 0x000b22000c1e1900 */
[----:B------:R-:W-:-:S04]  /*20a0*/  IMAD.WIDE.U32 R4, R5, 0x4, R2 ;  /* 0x0000000405047825 */ /* 0x000fc800078e0002 */
[--C-:B-1----:R-:W-:Y:S01]  /*20b0*/  IMAD.WIDE.U32 R12, R9, 0x4, R2.reuse ;  /* 0x00000004090c7825 */ /* 0x102fe200078e0002 */
[----:B------:R1:W4:Y:S03]  /*20c0*/  LDG.E R28, desc[UR6][R4.64] ;  /* 0x00000006041c7981 */ /* 0x000326000c1e1900 */
[C---:B------:R-:W-:Y:S01]  /*20d0*/  VIADD R9, R21.reuse, 0x1000 ;  /* 0x0000100015097836 */ /* 0x040fe20000000000 */
[----:B------:R-:W4:Y:S01]  /*20e0*/  LDG.E R33, desc[UR6][R12.64] ;  /* 0x000000060c217981 */ /* 0x000f22000c1e1900 */
[----:B------:R-:W-:Y:S02]  /*20f0*/  VIADD R11, R21, 0xc00 ;  /* 0x00000c00150b7836 */ /* 0x000fe40000000000 */
[----:B------:R-:W-:-:S04]  /*2100*/  IMAD.WIDE.U32 R6, R7, 0x4, R2 ;  /* 0x0000000407067825 */ /* 0x000fc800078e0002 */
[--C-:B0-----:R-:W-:Y:S01]  /*2110*/  IMAD.WIDE.U32 R14, R9, 0x4, R2.reuse ;  /* 0x00000004090e7825 */ /* 0x101fe200078e0002 */
[----:B------:R0:W4:Y:S03]  /*2120*/  LDG.E R18, desc[UR6][R6.64] ;  /* 0x0000000606127981 */ /* 0x000126000c1e1900 */
[----:B------:R-:W-:Y:S01]  /*2130*/  IMAD.WIDE.U32 R10, R11, 0x4, R2 ;  /* 0x000000040b0a7825 */ /* 0x000fe200078e0002 */
[----:B------:R-:W4:Y:S03]  /*2140*/  LDG.E R34, desc[UR6][R14.64] ;  /* 0x000000060e227981 */ /* 0x000f26000c1e1900 */
[C---:B------:R-:W-:Y:S01]  /*2150*/  VIADD R9, R21.reuse, 0x1200 ;  /* 0x0000120015097836 */ /* 0x040fe20000000000 */
[----:B------:R0:W4:Y:S01]  /*2160*/  LDG.E R29, desc[UR6][R10.64] ;  /* 0x000000060a1d7981 */ /* 0x000122000c1e1900 */
[----:B-----5:R-:W-:-:S02]  /*2170*/  VIADD R31, R21, 0x1400 ;  /* 0x00001400151f7836 */ /* 0x020fc40000000000 */
[----:B------:R-:W-:Y:S02]  /*2180*/  VIADD R35, R21, 0x1600 ;  /* 0x0000160015237836 */ /* 0x000fe40000000000 */
[----:B-1----:R-:W-:-:S04]  /*2190*/  IMAD.WIDE.U32 R4, R9, 0x4, R2 ;  /* 0x0000000409047825 */ /* 0x002fc800078e0002 */
[----:B------:R-:W-:Y:S02]  /*21a0*/  VIADD R37, R21, 0x1800 ;  /* 0x0000180015257836 */ /* 0x000fe40000000000 */
[--C-:B0-----:R-:W-:Y:S01]  /*21b0*/  IMAD.WIDE.U32 R6, R31, 0x4, R2.reuse ;  /* 0x000000041f067825 */ /* 0x101fe200078e0002 */
[----:B------:R0:W5:Y:S03]  /*21c0*/  LDG.E R4, desc[UR6][R4.64] ;  /* 0x0000000604047981 */ /* 0x000166000c1e1900 */
[----:B------:R-:W-:Y:S02]  /*21d0*/  IMAD.WIDE.U32 R8, R35, 0x4, R2 ;  /* 0x0000000423087825 */ /* 0x000fe400078e0002 */
[----:B------:R1:W5:Y:S02]  /*21e0*/  LDG.E R6, desc[UR6][R6.64] ;  /* 0x0000000606067981 */ /* 0x000364000c1e1900 */
[----:B------:R-:W-:-:S02]  /*21f0*/  VIADD R31, R21, 0x1a00 ;  /* 0x00001a00151f7836 */ /* 0x000fc40000000000 */
[--C-:B------:R-:W-:Y:S01]  /*2200*/  IMAD.WIDE.U32 R10, R37, 0x4, R2.reuse ;  /* 0x00000004250a7825 */ /* 0x100fe200078e0002 */
[----:B------:R1:W5:Y:S03]  /*2210*/  LDG.E R8, desc[UR6][R8.64] ;  /* 0x0000000608087981 */ /* 0x000366000c1e1900 */
[--C-:B------:R-:W-:Y:S02]  /*2220*/  IMAD.WIDE.U32 R30, R31, 0x4, R2.reuse ;  /* 0x000000041f1e7825 */ /* 0x100fe400078e0002 */
[----:B------:R-:W5:Y:S02]  /*2230*/  LDG.E R10, desc[UR6][R10.64] ;  /* 0x000000060a0a7981 */ /* 0x000f64000c1e1900 */
[----:B------:R-:W-:Y:S02]  /*2240*/  VIADD R13, R21, 0x1c00 ;  /* 0x00001c00150d7836 */ /* 0x000fe40000000000 */
[----:B------:R-:W5:Y:S02]  /*2250*/  LDG.E R30, desc[UR6][R30.64] ;  /* 0x000000061e1e7981 */ /* 0x000f64000c1e1900 */
[----:B------:R-:W-:-:S04]  /*2260*/  IMAD.WIDE.U32 R12, R13, 0x4, R2 ;  /* 0x000000040d0c7825 */ /* 0x000fc800078e0002 */
[----:B------:R-:W-:Y:S02]  /*2270*/  VIADD R15, R21, 0x1e00 ;  /* 0x00001e00150f7836 */ /* 0x000fe40000000000 */
[----:B------:R-:W5:Y:S02]  /*2280*/  LDG.E R12, desc[UR6][R12.64] ;  /* 0x000000060c0c7981 */ /* 0x000f64000c1e1900 */
[----:B------:R-:W-:-:S06]  /*2290*/  IMAD.WIDE.U32 R14, R15, 0x4, R2 ;  /* 0x000000040f0e7825 */ /* 0x000fcc00078e0002 */
[----:B------:R-:W5:Y:S01]  /*22a0*/  LDG.E R14, desc[UR6][R14.64] ;  /* 0x000000060e0e7981 */ /* 0x000f62000c1e1900 */
[----:B------:R-:W-:Y:S02]  /*22b0*/  VIADD R16, R16, 0x10 ;  /* 0x0000001010107836 */ /* 0x000fe40000000000 */
[----:B------:R-:W-:Y:S02]  /*22c0*/  VIADD R20, R20, 0x2000 ;  /* 0x0000200014147836 */ /* 0x000fe40000000000 */
[----:B------:R-:W-:Y:S01]  /*22d0*/  VIADD R21, R21, 0x2000 ;  /* 0x0000200015157836 */ /* 0x000fe20000000000 */
[----:B--2---:R-:W-:Y:S02]  /*22e0*/  ISETP.NE.AND P0, PT, R24, UR4, PT ;  /* 0x0000000418007c0c */ /* 0x004fe4000bf05270 */
[----:B---3--:R-:W-:Y:S02]  /*22f0*/  ISETP.NE.AND P1, PT, R23, UR4, PT ;  /* 0x0000000417007c0c */ /* 0x008fe4000bf25270 */
[----:B0-----:R-:W-:-:S02]  /*2300*/  SEL R5, RZ, 0x1, P0 ;  /* 0x00000001ff057807 */ /* 0x001fc40000000000 */
[----:B------:R-:W-:-:S04]  /*2310*/  SEL R24, RZ, 0x1, P1 ;  /* 0x00000001ff187807 */ /* 0x000fc80000800000 */
[----:B------:R-:W-:Y:S02]  /*2320*/  IADD3 R25, P3, P2, R24, R25, R5 ;  /* 0x0000001918197210 */ /* 0x000fe40007a7e005 */
[----:B----4-:R-:W-:Y:S02]  /*2330*/  ISETP.NE.AND P0, PT, R26, UR4, PT ;  /* 0x000000041a007c0c */ /* 0x010fe4000bf05270 */
[----:B------:R-:W-:Y:S02]  /*2340*/  ISETP.NE.AND P1, PT, R22, UR4, PT ;  /* 0x0000000416007c0c */ /* 0x000fe4000bf25270 */
[----:B------:R-:W-:Y:S02]  /*2350*/  SEL R22, RZ, 0x1, P0 ;  /* 0x00000001ff167807 */ /* 0x000fe40000000000 */
[----:B------:R-:W-:Y:S02]  /*2360*/  ISETP.NE.AND P5, PT, R28, UR4, PT ;  /* 0x000000041c007c0c */ /* 0x000fe4000bfa5270 */
[----:B-1----:R-:W-:-:S02]  /*2370*/  SEL R7, RZ, 0x1, P1 ;  /* 0x00000001ff077807 */ /* 0x002fc40000800000 */
[----:B------:R-:W-:Y:S02]  /*2380*/  SEL R5, RZ, 0x1, P5 ;  /* 0x00000001ff057807 */ /* 0x000fe40002800000 */
[----:B------:R-:W-:Y:S02]  /*2390*/  ISETP.NE.AND P5, PT, R33, UR4, PT ;  /* 0x0000000421007c0c */ /* 0x000fe4000bfa5270 */
[----:B------:R-:W-:Y:S02]  /*23a0*/  IADD3 R7, P4, P6, R7, R25, R22 ;  /* 0x0000001907077210 */ /* 0x000fe40007e9e016 */
[----:B------:R-:W-:Y:S02]  /*23b0*/  ISETP.NE.AND P1, PT, R18, UR4, PT ;  /* 0x0000000412007c0c */ /* 0x000fe4000bf25270 */
[----:B------:R-:W-:Y:S02]  /*23c0*/  IADD3.X R27, PT, PT, RZ, R27, RZ, P3, P2 ;  /* 0x0000001bff1b7210 */ /* 0x000fe40001fe44ff */
[----:B------:R-:W-:-:S02]  /*23d0*/  SEL R22, RZ, 0x1, P1 ;  /* 0x00000001ff167807 */ /* 0x000fc40000800000 */
[----:B------:R-:W-:Y:S02]  /*23e0*/  SEL R9, RZ, 0x1, P5 ;  /* 0x00000001ff097807 */ /* 0x000fe40002800000 */
[----:B------:R-:W-:Y:S02]  /*23f0*/  ISETP.NE.AND P0, PT, R29, UR4, PT ;  /* 0x000000041d007c0c */ /* 0x000fe4000bf05270 */
[----:B------:R-:W-:Y:S02]  /*2400*/  ISETP.NE.AND P5, PT, R34, UR4, PT ;  /* 0x0000000422007c0c */ /* 0x000fe4000bfa5270 */
[----:B------:R-:W-:Y:S02]  /*2410*/  SEL R18, RZ, 0x1, P0 ;  /* 0x00000001ff127807 */ /* 0x000fe40000000000 */
[----:B------:R-:W-:Y:S02]  /*2420*/  IADD3.X R27, PT, PT, RZ, R27, RZ, P4, P6 ;  /* 0x0000001bff1b7210 */ /* 0x000fe400027ec4ff */
[----:B------:R-:W-:-:S02]  /*2430*/  IADD3 R5, P1, P0, R5, R7, R22 ;  /* 0x0000000705057210 */ /* 0x000fc4000783e016 */
[----:B-----5:R-:W-:Y:S02]  /*2440*/  ISETP.NE.AND P6, PT, R4, UR4, PT ;  /* 0x0000000404007c0c */ /* 0x020fe4000bfc5270 */
[----:B------:R-:W-:Y:S02]  /*2450*/  SEL R4, RZ, 0x1, P5 ;  /* 0x00000001ff047807 */ /* 0x000fe40002800000 */
[----:B------:R-:W-:Y:S02]  /*2460*/  IADD3 R9, P3, P2, R9, R5, R18 ;  /* 0x0000000509097210 */ /* 0x000fe40007a7e012 */
[----:B------:R-:W-:Y:S02]  /*2470*/  ISETP.NE.AND P4, PT, R6, UR4, PT ;  /* 0x0000000406007c0c */ /* 0x000fe4000bf85270 */
[----:B------:R-:W-:Y:S02]  /*2480*/  SEL R7, RZ, 0x1, P6 ;  /* 0x00000001ff077807 */ /* 0x000fe40003000000 */
[----:B------:R-:W-:-:S02]  /*2490*/  ISETP.NE.AND P5, PT, R8, UR4, PT ;  /* 0x0000000408007c0c */ /* 0x000fc4000bfa5270 */
[----:B------:R-:W-:Y:S02]  /*24a0*/  SEL R5, RZ, 0x1, P4 ;  /* 0x00000001ff057807 */ /* 0x000fe40002000000 */
[----:B------:R-:W-:Y:S02]  /*24b0*/  SEL R6, RZ, 0x1, P5 ;  /* 0x00000001ff067807 */ /* 0x000fe40002800000 */
[----:B------:R-:W-:Y:S02]  /*24c0*/  ISETP.NE.AND P6, PT, R10, UR4, PT ;  /* 0x000000040a007c0c */ /* 0x000fe4000bfc5270 */
[----:B------:R-:W-:Y:S02]  /*24d0*/  IADD3 R7, P4, P5, R7, R9, R4 ;  /* 0x0000000907077210 */ /* 0x000fe40007d9e004 */
[----:B------:R-:W-:Y:S02]  /*24e0*/  IADD3.X R27, PT, PT, RZ, R27, RZ, P1, P0 ;  /* 0x0000001bff1b7210 */ /* 0x000fe40000fe04ff */
[----:B------:R-:W-:-:S02]  /*24f0*/  ISETP.NE.AND P0, PT, R30, UR4, PT ;  /* 0x000000041e007c0c */ /* 0x000fc4000bf05270 */
[----:B------:R-:W-:Y:S02]  /*2500*/  SEL R4, RZ, 0x1, P6 ;  /* 0x00000001ff047807 */ /* 0x000fe40003000000 */
[----:B------:R-:W-:Y:S02]  /*2510*/  IADD3 R6, P1, P6, R6, R7, R5 ;  /* 0x0000000706067210 */ /* 0x000fe40007e3e005 */
[----:B------:R-:W-:Y:S02]  /*2520*/  IADD3.X R27, PT, PT, RZ, R27, RZ, P3, P2 ;  /* 0x0000001bff1b7210 */ /* 0x000fe40001fe44ff */
[----:B------:R-:W-:Y:S02]  /*2530*/  SEL R5, RZ, 0x1, P0 ;  /* 0x00000001ff057807 */ /* 0x000fe40000000000 */
[----:B------:R-:W-:Y:S02]  /*2540*/  ISETP.NE.AND P0, PT, R12, UR4, PT ;  /* 0x000000040c007c0c */ /* 0x000fe4000bf05270 */
[----:B------:R-:W-:-:S02]  /*2550*/  IADD3.X R27, PT, PT, RZ, R27, RZ, P4, P5 ;  /* 0x0000001bff1b7210 */ /* 0x000fc400027ea4ff */
[----:B------:R-:W-:Y:S02]  /*2560*/  IADD3 R5, P3, P4, R5, R6, R4 ;  /* 0x0000000605057210 */ /* 0x000fe40007c7e004 */
[----:B------:R-:W-:Y:S02]  /*2570*/  SEL R4, RZ, 0x1, P0 ;  /* 0x00000001ff047807 */ /* 0x000fe40000000000 */
[----:B------:R-:W-:Y:S02]  /*2580*/  ISETP.NE.AND P0, PT, R16, RZ, PT ;  /* 0x000000ff1000720c */ /* 0x000fe40003f05270 */
[----:B------:R-:W-:Y:S02]  /*2590*/  ISETP.NE.AND P2, PT, R14, UR4, PT ;  /* 0x000000040e007c0c */ /* 0x000fe4000bf45270 */
[----:B------:R-:W-:Y:S02]  /*25a0*/  IADD3.X R27, PT, PT, RZ, R27, RZ, P1, P6 ;  /* 0x0000001bff1b7210 */ /* 0x000fe40000fec4ff */
[----:B------:R-:W-:-:S02]  /*25b0*/  SEL R25, RZ, 0x1, P2 ;  /* 0x00000001ff197807 */ /* 0x000fc40001000000 */
[----:B------:R-:W-:Y:S02]  /*25c0*/  IADD3.X R27, PT, PT, RZ, R27, RZ, P3, P4 ;  /* 0x0000001bff1b7210 */ /* 0x000fe40001fe84ff */
[----:B------:R-:W-:-:S04]  /*25d0*/  IADD3 R25, P1, P2, R25, R5, R4 ;  /* 0x0000000519197210 */ /* 0x000fc80007a3e004 */
[----:B------:R-:W-:Y:S01]  /*25e0*/  IADD3.X R27, PT, PT, RZ, R27, RZ, P1, P2 ;  /* 0x0000001bff1b7210 */ /* 0x000fe20000fe44ff */
[----:B------:R-:W-:Y:S08]  /*25f0*/  @P0 BRA `(.L_x_174) ;  /* 0xfffffff800700947 */ /* 0x000ff0000383ffff */
[----:B------:R-:W-:Y:S05]  /*2600*/  BSYNC.RECONVERGENT B3 ;  /* 0x0000000000037941 */ /* 0x000fea0003800200 */
.L_x_173:
[----:B------:R-:W-:-:S07]  /*2610*/  VIADD R20, R20, 0xfffff000 ;  /* 0xfffff00014147836 */ /* 0x000fce0000000000 */
.L_x_172:
[----:B------:R-:W-:Y:S05]  /*2620*/  BSYNC.RECONVERGENT B2 ;  /* 0x0000000000027941 */ /* 0x000fea0003800200 */
.L_x_171:
        /* <DEDUP_REMOVED lines=14> */
[----:B0-----:R-:W-:-:S04]  /*2710*/  IMAD.WIDE.U32 R4, R21, 0x4, R2 ;  /* 0x0000000415047825 */ /* 0x001fc800078e0002 */
[--C-:B------:R-:W-:Y:S02]  /*2720*/  IMAD.WIDE.U32 R6, R7, 0x4, R2.reuse ;  /* 0x0000000407067825 */ /* 0x100fe400078e0002 */
[----:B------:R-:W2:Y:S02]  /*2730*/  LDG.E R4, desc[UR6][R4.64] ;  /* 0x0000000604047981 */ /* 0x000ea4000c1e1900 */
[--C-:B------:R-:W-:Y:S02]  /*2740*/  IMAD.WIDE.U32 R8, R9, 0x4, R2.reuse ;  /* 0x0000000409087825 */ /* 0x100fe400078e0002 */
[----:B------:R0:W3:Y:S02]  /*2750*/  LDG.E R16, desc[UR6][R6.64] ;  /* 0x0000000606107981 */ /* 0x0000e4000c1e1900 */
[--C-:B------:R-:W-:Y:S02]  /*2760*/  IMAD.WIDE.U32 R10, R11, 0x4, R2.reuse ;  /* 0x000000040b0a7825 */ /* 0x100fe400078e0002 */
[----:B------:R-:W4:Y:S02]  /*2770*/  LDG.E R8, desc[UR6][R8.64] ;  /* 0x0000000608087981 */ /* 0x000f24000c1e1900 */
[----:B------:R-:W-:-:S02]  /*2780*/  IMAD.WIDE.U32 R12, R13, 0x4, R2 ;  /* 0x000000040d0c7825 */ /* 0x000fc400078e0002 */
[----:B------:R-:W5:Y:S02]  /*2790*/  LDG.E R10, desc[UR6][R10.64] ;  /* 0x000000060a0a7981 */ /* 0x000f64000c1e1900 */
[--C-:B------:R-:W-:Y:S02]  /*27a0*/  IMAD.WIDE.U32 R14, R15, 0x4, R2.reuse ;  /* 0x000000040f0e7825 */ /* 0x100fe400078e0002 */
[----:B------:R-:W5:Y:S02]  /*27b0*/  LDG.E R12, desc[UR6][R12.64] ;  /* 0x000000060c0c7981 */ /* 0x000f64000c1e1900 */
[C---:B------:R-:W-:Y:S02]  /*27c0*/  VIADD R23, R21.reuse, 0xc00 ;  /* 0x00000c0015177836 */ /* 0x040fe40000000000 */
[----:B------:R-:W-:Y:S01]  /*27d0*/  VIADD R21, R21, 0xe00 ;  /* 0x00000e0015157836 */ /* 0x000fe20000000000 */
[----:B------:R-:W5:Y:S01]  /*27e0*/  LDG.E R14, desc[UR6][R14.64] ;  /* 0x000000060e0e7981 */ /* 0x000f62000c1e1900 */
[----:B0-----:R-:W-:-:S04]  /*27f0*/  IMAD.WIDE.U32 R6, R23, 0x4, R2 ;  /* 0x0000000417067825 */ /* 0x001fc800078e0002 */
[----:B------:R-:W-:Y:S02]  /*2800*/  IMAD.WIDE.U32 R2, R21, 0x4, R2 ;  /* 0x0000000415027825 */ /* 0x000fe400078e0002 */
[----:B------:R-:W5:Y:S04]  /*2810*/  LDG.E R6, desc[UR6][R6.64] ;  /* 0x0000000606067981 */ /* 0x000f68000c1e1900 */
[----:B------:R0:W5:Y:S01]  /*2820*/  LDG.E R2, desc[UR6][R2.64] ;  /* 0x0000000602027981 */ /* 0x000162000c1e1900 */
[----:B------:R-:W-:Y:S01]  /*2830*/  VIADD R20, R20, 0x1000 ;  /* 0x0000100014147836 */ /* 0x000fe20000000000 */
[----:B--2---:R-:W-:Y:S02]  /*2840*/  ISETP.NE.AND P1, PT, R4, UR4, PT ;  /* 0x0000000404007c0c */ /* 0x004fe4000bf25270 */
[----:B---3--:R-:W-:-:S02]  /*2850*/  ISETP.NE.AND P2, PT, R16, UR4, PT ;  /* 0x0000000410007c0c */ /* 0x008fc4000bf45270 */
[----:B------:R-:W-:Y:S02]  /*2860*/  SEL R5, RZ, 0x1, P1 ;  /* 0x00000001ff057807 */ /* 0x000fe40000800000 */
[----:B------:R-:W-:Y:S02]  /*2870*/  SEL R4, RZ, 0x1, P2 ;  /* 0x00000001ff047807 */ /* 0x000fe40001000000 */
[----:B----4-:R-:W-:Y:S02]  /*2880*/  ISETP.NE.AND P1, PT, R8, UR4, PT ;  /* 0x0000000408007c0c */ /* 0x010fe4000bf25270 */
[----:B-----5:R-:W-:Y:S02]  /*2890*/  ISETP.NE.AND P2, PT, R10, UR4, PT ;  /* 0x000000040a007c0c */ /* 0x020fe4000bf45270 */
[----:B------:R-:W-:Y:S02]  /*28a0*/  IADD3 R25, P5, P6, R4, R25, R5 ;  /* 0x0000001904197210 */ /* 0x000fe40007ebe005 */
[----:B------:R-:W-:-:S02]  /*28b0*/  SEL R4, RZ, 0x1, P1 ;  /* 0x00000001ff047807 */ /* 0x000fc40000800000 */
[----:B------:R-:W-:Y:S02]  /*28c0*/  SEL R5, RZ, 0x1, P2 ;  /* 0x00000001ff057807 */ /* 0x000fe40001000000 */
[----:B------:R-:W-:Y:S02]  /*28d0*/  ISETP.NE.AND P3, PT, R12, UR4, PT ;  /* 0x000000040c007c0c */ /* 0x000fe4000bf65270 */
[----:B------:R-:W-:Y:S02]  /*28e0*/  ISETP.NE.AND P4, PT, R14, UR4, PT ;  /* 0x000000040e007c0c */ /* 0x000fe4000bf85270 */
[----:B------:R-:W-:Y:S02]  /*28f0*/  IADD3 R5, P1, P2, R5, R25, R4 ;  /* 0x0000001905057210 */ /* 0x000fe40007a3e004 */
[----:B------:R-:W-:Y:S02]  /*2900*/  SEL R4, RZ, 0x1, P3 ;  /* 0x00000001ff047807 */ /* 0x000fe40001800000 */
[----:B0-----:R-:W-:-:S02]  /*2910*/  SEL R3, RZ, 0x1, P4 ;  /* 0x00000001ff037807 */ /* 0x001fc40002000000 */
[----:B------:R-:W-:Y:S02]  /*2920*/  ISETP.NE.AND P4, PT, R6, UR4, PT ;  /* 0x0000000406007c0c */ /* 0x000fe4000bf85270 */
[----:B------:R-:W-:Y:S02]  /*2930*/  ISETP.NE.AND P3, PT, R2, UR4, PT ;  /* 0x0000000402007c0c */ /* 0x000fe4000bf65270 */
[----:B------:R-:W-:Y:S02]  /*2940*/  IADD3.X R27, PT, PT, RZ, R27, RZ, P5, P6 ;  /* 0x0000001bff1b7210 */ /* 0x000fe40002fec4ff */
[----:B------:R-:W-:Y:S02]  /*2950*/  IADD3 R3, P5, P6, R3, R5, R4 ;  /* 0x0000000503037210 */ /* 0x000fe40007ebe004 */
[----:B------:R-:W-:Y:S02]  /*2960*/  SEL R2, RZ, 0x1, P4 ;  /* 0x00000001ff027807 */ /* 0x000fe40002000000 */
[----:B------:R-:W-:-:S02]  /*2970*/  SEL R25, RZ, 0x1, P3 ;  /* 0x00000001ff197807 */ /* 0x000fc40001800000 */
[----:B------:R-:W-:Y:S02]  /*2980*/  IADD3.X R27, PT, PT, RZ, R27, RZ, P1, P2 ;  /* 0x0000001bff1b7210 */ /* 0x000fe40000fe44ff */
[----:B------:R-:W-:Y:S02]  /*2990*/  IADD3 R25, P1, P2, R25, R3, R2 ;  /* 0x0000000319197210 */ /* 0x000fe40007a3e002 */
[----:B------:R-:W-:-:S04]  /*29a0*/  IADD3.X R27, PT, PT, RZ, R27, RZ, P5, P6 ;  /* 0x0000001bff1b7210 */ /* 0x000fc80002fec4ff */
[----:B------:R-:W-:-:S07]  /*29b0*/  IADD3.X R27, PT, PT, RZ, R27, RZ, P1, P2 ;  /* 0x0000001bff1b7210 */ /* 0x000fce0000fe44ff */
.L_x_176:
[----:B------:R-:W-:Y:S05]  /*29c0*/  BSYNC.RECONVERGENT B2 ;  /* 0x0000000000027941 */ /* 0x000fea0003800200 */
.L_x_175:
        /* <DEDUP_REMOVED lines=32> */
.L_x_178:
[----:B------:R-:W-:Y:S05]  /*2bd0*/  BSYNC.RECONVERGENT B2 ;  /* 0x0000000000027941 */ /* 0x000fea0003800200 */
.L_x_177:
[----:B------:R-:W-:Y:S05]  /*2be0*/  @!P0 BRA `(.L_x_170) ;  /* 0x0000000000348947 */ /* 0x000fea0003800000 */
[----:B------:R-:W0:Y:S01]  /*2bf0*/  LDC.64 R4, c[0x0][0x380] ;  /* 0x0000e000ff047b82 */ /* 0x000e220000000a00 */
[----:B------:R-:W-:Y:S02]  /*2c00*/  IMAD.IADD R17, R20, 0x1, R17 ;  /* 0x0000000114117824 */ /* 0x000fe400078e0211 */
[----:B------:R-:W-:-:S07]  /*2c10*/  IMAD.MOV R6, RZ, RZ, -R19 ;  /* 0x000000ffff067224 */ /* 0x000fce00078e0a13 */
.L_x_179:
        /* <DEDUP_REMOVED lines=10> */
.L_x_170:
[----:B------:R-:W-:Y:S05]  /*2cc0*/  BSYNC.RECONVERGENT B1 ;  /* 0x0000000000017941 */ /* 0x000fea0003800200 */
.L_x_168:
        /* <DEDUP_REMOVED lines=29> */
[----:B------:R-:W-:Y:S02]  /*2ea0*/  @!P2 MOV R7, 0x400 ;  /* 0x000004000007a802 */ /* 0x000fe40000000f00 */
[----:B-1----:R-:W-:Y:S01]  /*2eb0*/  SEL R3, R3, RZ, !P1 ;  /* 0x000000ff03037207 */ /* 0x002fe20004800000 */
[----:B------:R-:W0:Y:S01]  /*2ec0*/  SHFL.DOWN PT, R2, R5, 0x10, 0x1f ;  /* 0x0a001f0005027f89 */ /* 0x000e2200000e0000 */
[----:B------:R-:W-:Y:S02]  /*2ed0*/  ISETP.GT.AND P1, PT, R9, 0xf, PT ;  /* 0x0000000f0900780c */ /* 0x000fe40003f24270 */
[----:B--2---:R-:W-:Y:S01]  /*2ee0*/  @!P2 LEA R7, R8, R7, 0x18 ;  /* 0x000000070807a211 */ /* 0x004fe200078ec0ff */
[----:B------:R-:W-:Y:S01]  /*2ef0*/  IMAD.X R4, R3, 0x1, R6, P0 ;  /* 0x0000000103047824 */ /* 0x000fe200000e0606 */
[----:B------:R-:W-:-:S04]  /*2f00*/  @!P2 SHF.R.U32.HI R6, RZ, 0x2, R0 ;  /* 0x00000002ff06a819 */ /* 0x000fc80000011600 */
        /* <DEDUP_REMOVED lines=38> */
.L_x_166:
[----:B------:R-:W-:Y:S05]  /*3170*/  BSYNC.RECONVERGENT B0 ;  /* 0x0000000000007941 */ /* 0x000fea0003800200 */
.L_x_151:
[----:B------:R-:W-:Y:S05]  /*3180*/  @P0 EXIT ;  /* 0x000000000000094d */ /* 0x000fea0003800000 */
[----:B------:R-:W0:Y:S01]  /*3190*/  LDCU.64 UR4, c[0x0][0x3a0] ;  /* 0x00007400ff0477ac */ /* 0x000e220008000a00 */
[----:B------:R-:W3:Y:S01]  /*31a0*/  LDC.64 R4, c[0x0][0x390] ;  /* 0x0000e400ff047b82 */ /* 0x000ee20000000a00 */
[----:B012---:R-:W-:-:S04]  /*31b0*/  IADD3 R2, P0, PT, R2, UR4, RZ ;  /* 0x0000000402027c10 */ /* 0x007fc8000ff1e0ff */
[----:B------:R-:W-:-:S05]  /*31c0*/  IADD3.X R3, PT, PT, R3, UR5, RZ, P0, !PT ;  /* 0x0000000503037c10 */ /* 0x000fca00087fe4ff */
[----:B---3--:R-:W-:Y:S01]  /*31d0*/  STG.E.64 desc[UR6][R4.64], R2 ;  /* 0x0000000204007986 */ /* 0x008fe2000c101b06 */
[----:B------:R-:W-:Y:S05]  /*31e0*/  EXIT ;  /* 0x000000000000794d */ /* 0x000fea0003800000 */
.L_x_180:
        /* <DEDUP_REMOVED lines=9> */
.L_x_1432:


//--------------------- .text._ZN3cub18CUB_300001_SM_10006detail10radix_sort29DeviceRadixSortOnesweepKernelINS1_5radix10policy_hubIiNS0_8NullTypeEyE10Policy1000ELNS0_9SortOrderE0EiS6_yiiNS1_21identity_decomposer_tEEEvPT5_SC_PT3_PKSD_PT1_PKSH_PT2_PKSL_T4_iiT6_ --------------------------
	.section	.text._ZN3cub18CUB_300001_SM_10006detail10radix_sort29DeviceRadixSortOnesweepKernelINS1_5radix10policy_hubIiNS0_8NullTypeEyE10Policy1000ELNS0_9SortOrderE0EiS6_yiiNS1_21identity_decomposer_tEEEvPT5_SC_PT3_PKSD_PT1_PKSH_PT2_PKSL_T4_iiT6_,"ax",@progbits
	.align	128
        .global         _ZN3cub18CUB_300001_SM_10006detail10radix_sort29DeviceRadixSortOnesweepKernelINS1_5radix10policy_hubIiNS0_8NullTypeEyE10Policy1000ELNS0_9SortOrderE0EiS6_yiiNS1_21identity_decomposer_tEEEvPT5_SC_PT3_PKSD_PT1_PKSH_PT2_PKSL_T4_iiT6_
        .type           _ZN3cub18CUB_300001_SM_10006detail10radix_sort29DeviceRadixSortOnesweepKernelINS1_5radix10policy_hubIiNS0_8NullTypeEyE10Policy1000ELNS0_9SortOrderE0EiS6_yiiNS1_21identity_decomposer_tEEEvPT5_SC_PT3_PKSD_PT1_PKSH_PT2_PKSL_T4_iiT6_,@function
        .size           _ZN3cub18CUB_300001_SM_10006detail10radix_sort29DeviceRadixSortOnesweepKernelINS1_5radix10policy_hubIiNS0_8NullTypeEyE10Policy1000ELNS0_9SortOrderE0EiS6_yiiNS1_21identity_decomposer_tEEEvPT5_SC_PT3_PKSD_PT1_PKSH_PT2_PKSL_T4_iiT6_,(.L_x_1433 - _ZN3cub18CUB_300001_SM_10006detail10radix_sort29DeviceRadixSortOnesweepKernelINS1_5radix10policy_hubIiNS0_8NullTypeEyE10Policy1000ELNS0_9SortOrderE0EiS6_yiiNS1_21identity_decomposer_tEEEvPT5_SC_PT3_PKSD_PT1_PKSH_PT2_PKSL_T4_iiT6_)
        .other          _ZN3cub18CUB_300001_SM_10006detail10radix_sort29DeviceRadixSortOnesweepKernelINS1_5radix10policy_hubIiNS0_8NullTypeEyE10Policy1000ELNS0_9SortOrderE0EiS6_yiiNS1_21identity_decomposer_tEEEvPT5_SC_PT3_PKSD_PT1_PKSH_PT2_PKSL_T4_iiT6_,@"STO_CUDA_ENTRY STV_DEFAULT"
_ZN3cub18CUB_300001_SM_10006detail10radix_sort29DeviceRadixSortOnesweepKernelINS1_5radix10policy_hubIiNS0_8NullTypeEyE10Policy1000ELNS0_9SortOrderE0EiS6_yiiNS1_21identity_decomposer_tEEEvPT5_SC_PT3_PKSD_PT1_PKSH_PT2_PKSL_T4_iiT6_:
.text._ZN3cub18CUB_300001_SM_10006detail10radix_sort29DeviceRadixSortOnesweepKernelINS1_5radix10policy_hubIiNS0_8NullTypeEyE10Policy1000ELNS0_9SortOrderE0EiS6_yiiNS1_21identity_decomposer_tEEEvPT5_SC_PT3_PKSD_PT1_PKSH_PT2_PKSL_T4_iiT6_:
[----:B------:R-:W-:Y:S01]  /*0000*/  LDC R1, c[0x0][0x37c] ;  /* 0x0000df00ff017b82 */ /* 0x000fe20000000800 */
[----:B------:R-:W0:Y:S01]  /*0010*/  S2R R3, SR_TID.X ;  /* 0x0000000000037919 */ /* 0x000e220000002100 */
[----:B------:R-:W1:Y:S01]  /*0020*/  LDCU.64 UR8, c[0x0][0x358] ;  /* 0x00006b00ff0877ac */ /* 0x000e620008000a00 */
[----:B------:R-:W-:Y:S01]  /*0030*/  BSSY.RECONVERGENT B0, `(.L_x_181) ;  /* 0x000000a000007945 */ /* 0x000fe20003800200 */
[----:B0-----:R-:W-:-:S13]  /*0040*/  ISETP.NE.AND P0, PT, R3, RZ, PT ;  /* 0x000000ff0300720c */ /* 0x001fda0003f05270 */
[----:B-1----:R-:W-:Y:S05]  /*0050*/  @P0 BRA `(.L_x_182) ;  /* 0x00000000001c0947 */ /* 0x002fea0003800000 */
[----:B------:R-:W0:Y:S01]  /*0060*/  LDC.64 R4, c[0x0][0x388] ;  /* 0x0000e200ff047b82 */ /* 0x000e220000000a00 */
[----:B------:R-:W-:-:S05]  /*0070*/  IMAD.MOV.U32 R7, RZ, RZ, 0x1 ;  /* 0x00000001ff077424 */ /* 0x000fca00078e00ff */
[----:B0-----:R-:W2:Y:S02]  /*0080*/  ATOMG.E.ADD.STRONG.GPU PT, R4, desc[UR8][R4.64], R7 ;  /* 0x80000007040479a8 */ /* 0x001ea400081ef108 */
[----:B------:R-:W0:Y:S01]  /*0090*/  S2UR UR5, SR_CgaCtaId ;  /* 0x00000000000579c3 */ /* 0x000e220000008800 */
[----:B------:R-:W-:Y:S02]  /*00a0*/  UMOV UR4, 0x400 ;  /* 0x0000040000047882 */ /* 0x000fe40000000000 */
[----:B0-----:R-:W-:-:S09]  /*00b0*/  ULEA UR4, UR5, UR4, 0x18 ;  /* 0x0000000405047291 */ /* 0x001fd2000f8ec0ff */
[----:B--2---:R0:W-:Y:S03]  /*00c0*/  STS [UR4+0x7200], R4 ;  /* 0x00720004ff007988 */ /* 0x0041e60008000804 */
.L_x_182:
[----:B------:R-:W-:Y:S05]  /*00d0*/  BSYNC.RECONVERGENT B0 ;  /* 0x0000000000007941 */ /* 0x000fea0003800200 */
.L_x_181:
[----:B------:R-:W1:Y:S08]  /*00e0*/  S2UR UR5, SR_CgaCtaId ;  /* 0x00000000000579c3 */ /* 0x000e700000008800 */
[----:B------:R-:W-:Y:S06]  /*00f0*/  BAR.SYNC.DEFER_BLOCKING 0x0 ;  /* 0x0000000000007b1d */ /* 0x000fec0000010000 */
[----:B------:R-:W-:Y:S01]  /*0100*/  UMOV UR4, 0x400 ;  /* 0x0000040000047882 */ /* 0x000fe20000000000 */
[----:B------:R-:W2:Y:S01]  /*0110*/  S2R R46, SR_LANEID ;  /* 0x00000000002e7919 */ /* 0x000ea20000000000 */
[----:B-1----:R-:W-:Y:S01]  /*0120*/  ULEA UR4, UR5, UR4, 0x18 ;  /* 0x0000000405047291 */ /* 0x002fe2000f8ec0ff */
[----:B------:R-:W1:Y:S08]  /*0130*/  LDCU UR5, c[0x0][0x3c0] ;  /* 0x00007800ff0577ac */ /* 0x000e700008000800 */
[----:B------:R-:W3:Y:S02]  /*0140*/  LDS R0, [UR4+0x7200] ;  /* 0x00720004ff007984 */ /* 0x000ee40008000800 */
[----:B---3--:R-:W-:-:S13]  /*0150*/  R2UR UR7, R0 ;  /* 0x00000000000772ca */ /* 0x008fda00000e0000 */
[----:B------:R-:W-:-:S04]  /*0160*/  UIMAD UR6, UR7, 0x1c80, URZ ;  /* 0x00001c80070678a4 */ /* 0x000fc8000f8e02ff */
[----:B------:R-:W-:Y:S02]  /*0170*/  UIADD3 UR10, UPT, UPT, UR6, 0x1c80, URZ ;  /* 0x00001c80060a7890 */ /* 0x000fe4000fffe0ff */
[----:B------:R-:W-:Y:S02]  /*0180*/  USHF.R.S32.HI UR11, URZ, 0x1f, UR6 ;  /* 0x0000001fff0b7899 */ /* 0x000fe40008011406 */
[----:B-1----:R-:W-:-:S09]  /*0190*/  UISETP.GT.AND UP0, UPT, UR10, UR5, UPT ;  /* 0x000000050a00728c */ /* 0x002fd2000bf04270 */
[----:B--2---:R-:W-:Y:S05]  /*01a0*/  BRA.U UP0, `(.L_x_183) ;  /* 0x0000000100707547 */ /* 0x004fea000b800000 */
[----:B------:R-:W0:Y:S01]  /*01b0*/  LDCU.64 UR12, c[0x0][0x3a8] ;  /* 0x00007500ff0c77ac */ /* 0x000e220008000a00 */
[C---:B------:R-:W-:Y:S02]  /*01c0*/  LOP3.LUT R0, R3.reuse, 0x1f, RZ, 0xc0, !PT ;  /* 0x0000001f03007812 */ /* 0x040fe400078ec0ff */
[----:B------:R-:W-:-:S05]  /*01d0*/  LOP3.LUT R5, R3, 0x3e0, RZ, 0xc0, !PT ;  /* 0x000003e003057812 */ /* 0x000fca00078ec0ff */
[----:B------:R-:W-:-:S05]  /*01e0*/  IMAD R0, R5, 0x13, R0 ;  /* 0x0000001305007824 */ /* 0x000fca00078e0200 */
[----:B------:R-:W-:-:S05]  /*01f0*/  IADD3 R0, P0, PT, R0, UR6, RZ ;  /* 0x0000000600007c10 */ /* 0x000fca000ff1e0ff */
[----:B------:R-:W-:Y:S01]  /*0200*/  IMAD.X R5, RZ, RZ, UR11, P0 ;  /* 0x0000000bff057e24 */ /* 0x000fe200080e06ff */
[----:B0-----:R-:W-:-:S04]  /*0210*/  LEA R4, P0, R0, UR12, 0x2 ;  /* 0x0000000c00047c11 */ /* 0x001fc8000f8010ff */
[----:B------:R-:W-:-:S05]  /*0220*/  LEA.HI.X R5, R0, UR13, R5, 0x2, P0 ;  /* 0x0000000d00057c11 */ /* 0x000fca00080f1405 */
[----:B------:R0:W5:Y:S04]  /*0230*/  LDG.E R44, desc[UR8][R4.64] ;  /* 0x00000008042c7981 */ /* 0x000168000c1e1900 */
        /* <DEDUP_REMOVED lines=17> */
[----:B------:R0:W5:Y:S01]  /*0350*/  LDG.E R24, desc[UR8][R4.64+0x900] ;  /* 0x0009000804187981 */ /* 0x000162000c1e1900 */
[----:B------:R-:W-:Y:S05]  /*0360*/  BRA `(.L_x_184) ;  /* 0x0000000400507947 */ /* 0x000fea0003800000 */
.L_x_183:
[C---:B------:R-:W-:Y:S01]  /*0370*/  LOP3.LUT R0, R3.reuse, 0x1f, RZ, 0xc0, !PT ;  /* 0x0000001f03007812 */ /* 0x040fe200078ec0ff */
[----:B------:R-:W1:Y:S01]  /*0380*/  LDCU.64 UR12, c[0x0][0x3a8] ;  /* 0x00007500ff0c77ac */ /* 0x000e620008000a00 */
[----:B------:R-:W-:Y:S01]  /*0390*/  LOP3.LUT R5, R3, 0x3e0, RZ, 0xc0, !PT ;  /* 0x000003e003057812 */ /* 0x000fe200078ec0ff */
[----:B------:R-:W-:Y:S01]  /*03a0*/  IMAD.MOV.U32 R44, RZ, RZ, 0x7fffffff ;  /* 0x7fffffffff2c7424 */ /* 0x000fe200078e00ff */
[----:B------:R-:W-:Y:S01]  /*03b0*/  UIADD3 UR5, UPT, UPT, -UR6, UR5, URZ ;  /* 0x0000000506057290 */ /* 0x000fe2000fffe1ff */
[----:B------:R-:W-:Y:S02]  /*03c0*/  IMAD.MOV.U32 R42, RZ, RZ, 0x7fffffff ;  /* 0x7fffffffff2a7424 */ /* 0x000fe400078e00ff */
[----:B------:R-:W-:Y:S02]  /*03d0*/  IMAD R7, R5, 0x13, R0 ;  /* 0x0000001305077824 */ /* 0x000fe400078e0200 */
[----:B------:R-:W-:Y:S02]  /*03e0*/  IMAD.MOV.U32 R43, RZ, RZ, 0x7fffffff ;  /* 0x7fffffffff2b7424 */ /* 0x000fe400078e00ff */
[C---:B------:R-:W-:Y:S01]  /*03f0*/  VIADD R0, R7.reuse, 0x20 ;  /* 0x0000002007007836 */ /* 0x040fe20000000000 */
[C---:B------:R-:W-:Y:S01]  /*0400*/  ISETP.GE.AND P1, PT, R7.reuse, UR5, PT ;  /* 0x0000000507007c0c */ /* 0x040fe2000bf26270 */
[----:B------:R-:W-:-:S02]  /*0410*/  VIADD R5, R7, 0x60 ;  /* 0x0000006007057836 */ /* 0x000fc40000000000 */
[C---:B0-----:R-:W-:Y:S01]  /*0420*/  VIADD R4, R7.reuse, 0x40 ;  /* 0x0000004007047836 */ /* 0x041fe20000000000 */
[----:B------:R-:W-:Y:S01]  /*0430*/  ISETP.GE.AND P2, PT, R0, UR5, PT ;  /* 0x0000000500007c0c */ /* 0x000fe2000bf46270 */
[C---:B------:R-:W-:Y:S01]  /*0440*/  VIADD R8, R7.reuse, 0xa0 ;  /* 0x000000a007087836 */ /* 0x040fe20000000000 */
[C---:B------:R-:W-:Y:S01]  /*0450*/  IADD3 R0, P0, PT, R7.reuse, UR6, RZ ;  /* 0x0000000607007c10 */ /* 0x040fe2000ff1e0ff */
[----:B------:R-:W-:Y:S01]  /*0460*/  VIADD R6, R7, 0x80 ;  /* 0x0000008007067836 */ /* 0x000fe20000000000 */
[----:B------:R-:W-:Y:S01]  /*0470*/  ISETP.GE.AND P4, PT, R5, UR5, PT ;  /* 0x0000000505007c0c */ /* 0x000fe2000bf86270 */
[----:B------:R-:W-:Y:S01]  /*0480*/  VIADD R9, R7, 0xc0 ;  /* 0x000000c007097836 */ /* 0x000fe20000000000 */
[----:B------:R-:W-:Y:S01]  /*0490*/  ISETP.GE.AND P3, PT, R4, UR5, PT ;  /* 0x0000000504007c0c */ /* 0x000fe2000bf66270 */
[----:B------:R-:W-:Y:S01]  /*04a0*/  IMAD.X R5, RZ, RZ, UR11, P0 ;  /* 0x0000000bff057e24 */ /* 0x000fe200080e06ff */
[----:B-1----:R-:W-:Y:S02]  /*04b0*/  LEA R4, P0, R0, UR12, 0x2 ;  /* 0x0000000c00047c11 */ /* 0x002fe4000f8010ff */
[----:B------:R-:W-:-:S02]  /*04c0*/  ISETP.GE.AND P6, PT, R8, UR5, PT ;  /* 0x0000000508007c0c */ /* 0x000fc4000bfc6270 */
[----:B------:R-:W-:Y:S01]  /*04d0*/  LEA.HI.X R5, R0, UR13, R5, 0x2, P0 ;  /* 0x0000000d00057c11 */ /* 0x000fe200080f1405 */
[----:B------:R-:W-:Y:S01]  /*04e0*/  VIADD R0, R7, 0xe0 ;  /* 0x000000e007007836 */ /* 0x000fe20000000000 */
[----:B------:R-:W-:Y:S01]  /*04f0*/  ISETP.GE.AND P5, PT, R6, UR5, PT ;  /* 0x0000000506007c0c */ /* 0x000fe2000bfa6270 */
[----:B------:R-:W-:Y:S01]  /*0500*/  IMAD.MOV.U32 R8, RZ, RZ, 0x7fffffff ;  /* 0x7fffffffff087424 */ /* 0x000fe200078e00ff */
[----:B------:R-:W-:Y:S01]  /*0510*/  ISETP.GE.AND P0, PT, R9, UR5, PT ;  /* 0x0000000509007c0c */ /* 0x000fe2000bf06270 */
[----:B------:R1:W5:Y:S01]  /*0520*/  @!P1 LDG.E R44, desc[UR8][R4.64] ;  /* 0x00000008042c9981 */ /* 0x000362000c1e1900 */
[----:B------:R-:W-:Y:S01]  /*0530*/  ISETP.GE.AND P1, PT, R0, UR5, PT ;  /* 0x0000000500007c0c */ /* 0x000fe2000bf26270 */
[C---:B------:R-:W-:Y:S02]  /*0540*/  VIADD R0, R7.reuse, 0x120 ;  /* 0x0000012007007836 */ /* 0x040fe40000000000 */
[----:B------:R1:W5:Y:S01]  /*0550*/  @!P3 LDG.E R42, desc[UR8][R4.64+0x100] ;  /* 0x00010008042ab981 */ /* 0x000362000c1e1900 */
[----:B------:R-:W-:-:S02]  /*0560*/  VIADD R6, R7, 0x100 ;  /* 0x0000010007067836 */ /* 0x000fc40000000000 */
[----:B------:R-:W-:Y:S01]  /*0570*/  ISETP.GE.AND P3, PT, R0, UR5, PT ;  /* 0x0000000500007c0c */ /* 0x000fe2000bf66270 */
[----:B------:R-:W-:Y:S01]  /*0580*/  VIADD R0, R7, 0x140 ;  /* 0x0000014007007836 */ /* 0x000fe20000000000 */
[----:B------:R1:W5:Y:S01]  /*0590*/  @!P4 LDG.E R8, desc[UR8][R4.64+0x180] ;  /* 0x000180080408c981 */ /* 0x000362000c1e1900 */
[----:B------:R-:W-:-:S03]  /*05a0*/  IMAD.MOV.U32 R10, RZ, RZ, 0x7fffffff ;  /* 0x7fffffffff0a7424 */ /* 0x000fc600078e00ff */
[----:B------:R-:W-:Y:S01]  /*05b0*/  ISETP.GE.AND P4, PT, R0, UR5, PT ;  /* 0x0000000500007c0c */ /* 0x000fe2000bf86270 */
[C---:B------:R-:W-:Y:S01]  /*05c0*/  VIADD R0, R7.reuse, 0x180 ;  /* 0x0000018007007836 */ /* 0x040fe20000000000 */
[----:B------:R1:W5:Y:S01]  /*05d0*/  @!P2 LDG.E R43, desc[UR8][R4.64+0x80] ;  /* 0x00008008042ba981 */ /* 0x000362000c1e1900 */
[----:B------:R-:W-:Y:S01]  /*05e0*/  ISETP.GE.AND P2, PT, R6, UR5, PT ;  /* 0x0000000506007c0c */ /* 0x000fe2000bf46270 */
[----:B------:R-:W-:Y:S02]  /*05f0*/  IMAD.MOV.U32 R12, RZ, RZ, 0x7fffffff ;  /* 0x7fffffffff0c7424 */ /* 0x000fe400078e00ff */
[----:B------:R1:W5:Y:S01]  /*0600*/  @!P6 LDG.E R10, desc[UR8][R4.64+0x280] ;  /* 0x00028008040ae981 */ /* 0x000362000c1e1900 */
[----:B------:R-:W-:Y:S01]  /*0610*/  ISETP.GE.AND P6, PT, R0, UR5, PT ;  /* 0x0000000500007c0c */ /* 0x000fe2000bfc6270 */
[C---:B------:R-:W-:Y:S02]  /*0620*/  VIADD R0, R7.reuse, 0x1a0 ;  /* 0x000001a007007836 */ /* 0x040fe40000000000 */
[----:B------:R-:W-:Y:S01]  /*0630*/  IMAD.MOV.U32 R9, RZ, RZ, 0x7fffffff ;  /* 0x7fffffffff097424 */ /* 0x000fe200078e00ff */
[----:B------:R1:W5:Y:S01]  /*0640*/  @!P0 LDG.E R12, desc[UR8][R4.64+0x300] ;  /* 0x00030008040c8981 */ /* 0x000362000c1e1900 */
[----:B------:R-:W-:Y:S01]  /*0650*/  VIADD R6, R7, 0x160 ;  /* 0x0000016007067836 */ /* 0x000fe20000000000 */
[----:B------:R-:W-:Y:S01]  /*0660*/  ISETP.GE.AND P0, PT, R0, UR5, PT ;  /* 0x0000000500007c0c */ /* 0x000fe2000bf06270 */
[----:B------:R-:W-:-:S02]  /*0670*/  IMAD.MOV.U32 R14, RZ, RZ, 0x7fffffff ;  /* 0x7fffffffff0e7424 */ /* 0x000fc400078e00ff */
[C---:B------:R-:W-:Y:S01]  /*0680*/  VIADD R0, R7.reuse, 0x1e0 ;  /* 0x000001e007007836 */ /* 0x040fe20000000000 */
[----:B------:R1:W5:Y:S01]  /*0690*/  @!P5 LDG.E R9, desc[UR8][R4.64+0x200] ;  /* 0x000200080409d981 */ /* 0x000362000c1e1900 */
[----:B------:R-:W-:Y:S01]  /*06a0*/  ISETP.GE.AND P5, PT, R6, UR5, PT ;  /* 0x0000000506007c0c */ /* 0x000fe2000bfa6270 */
[----:B------:R-:W-:Y:S02]  /*06b0*/  IMAD.MOV.U32 R13, RZ, RZ, 0x7fffffff ;  /* 0x7fffffffff0d7424 */ /* 0x000fe400078e00ff */
[----:B------:R1:W5:Y:S01]  /*06c0*/  @!P2 LDG.E R14, desc[UR8][R4.64+0x400] ;  /* 0x00040008040ea981 */ /* 0x000362000c1e1900 */
[----:B------:R-:W-:Y:S01]  /*06d0*/  IMAD.MOV.U32 R15, RZ, RZ, 0x7fffffff ;  /* 0x7fffffffff0f7424 */ /* 0x000fe200078e00ff */
[----:B------:R-:W-:Y:S01]  /*06e0*/  ISETP.GE.AND P2, PT, R0, UR5, PT ;  /* 0x0000000500007c0c */ /* 0x000fe2000bf46270 */
[C---:B------:R-:W-:Y:S01]  /*06f0*/  VIADD R6, R7.reuse, 0x1c0 ;  /* 0x000001c007067836 */ /* 0x040fe20000000000 */
[----:B------:R1:W5:Y:S01]  /*0700*/  @!P1 LDG.E R13, desc[UR8][R4.64+0x380] ;  /* 0x00038008040d9981 */ /* 0x000362000c1e1900 */
[----:B------:R-:W-:-:S02]  /*0710*/  VIADD R0, R7, 0x200 ;  /* 0x0000020007007836 */ /* 0x000fc40000000000 */
[----:B------:R-:W-:Y:S01]  /*0720*/  IMAD.MOV.U32 R16, RZ, RZ, 0x7fffffff ;  /* 0x7fffffffff107424 */ /* 0x000fe200078e00ff */
[----:B------:R1:W5:Y:S01]  /*0730*/  @!P3 LDG.E R15, desc[UR8][R4.64+0x480] ;  /* 0x00048008040fb981 */ /* 0x000362000c1e1900 */
[----:B------:R-:W-:Y:S01]  /*0740*/  IMAD.MOV.U32 R17, RZ, RZ, 0x7fffffff ;  /* 0x7fffffffff117424 */ /* 0x000fe200078e00ff */
[----:B------:R-:W-:Y:S01]  /*0750*/  ISETP.GE.AND P1, PT, R6, UR5, PT ;  /* 0x0000000506007c0c */ /* 0x000fe2000bf26270 */
[C---:B------:R-:W-:Y:S01]  /*0760*/  VIADD R6, R7.reuse, 0x220 ;  /* 0x0000022007067836 */ /* 0x040fe20000000000 */
[----:B------:R-:W-:Y:S01]  /*0770*/  ISETP.GE.AND P3, PT, R0, UR5, PT ;  /* 0x0000000500007c0c */ /* 0x000fe2000bf66270 */
[----:B------:R-:W-:Y:S01]  /*0780*/  VIADD R0, R7, 0x240 ;  /* 0x0000024007007836 */ /* 0x000fe20000000000 */
[----:B------:R1:W5:Y:S02]  /*0790*/  @!P4 LDG.E R16, desc[UR8][R4.64+0x500] ;  /* 0x000500080410c981 */ /* 0x000364000c1e1900 */
[----:B------:R-:W-:Y:S02]  /*07a0*/  ISETP.GE.AND P4, PT, R6, UR5, PT ;  /* 0x0000000506007c0c */ /* 0x000fe4000bf86270 */
[----:B------:R1:W5:Y:S01]  /*07b0*/  @!P5 LDG.E R17, desc[UR8][R4.64+0x580] ;  /* 0x000580080411d981 */ /* 0x000362000c1e1900 */
[----:B------:R-:W-:Y:S01]  /*07c0*/  ISETP.GE.AND P5, PT, R0, UR5, PT ;  /* 0x0000000500007c0c */ /* 0x000fe2000bfa6270 */
[----:B------:R-:W-:-:S02]  /*07d0*/  IMAD.MOV.U32 R18, RZ, RZ, 0x7fffffff ;  /* 0x7fffffffff127424 */ /* 0x000fc400078e00ff */
[----:B------:R-:W-:Y:S02]  /*07e0*/  IMAD.MOV.U32 R19, RZ, RZ, 0x7fffffff ;  /* 0x7fffffffff137424 */ /* 0x000fe400078e00ff */
[----:B------:R-:W-:Y:S02]  /*07f0*/  IMAD.MOV.U32 R20, RZ, RZ, 0x7fffffff ;  /* 0x7fffffffff147424 */ /* 0x000fe400078e00ff */
[----:B------:R-:W-:Y:S01]  /*0800*/  IMAD.MOV.U32 R21, RZ, RZ, 0x7fffffff ;  /* 0x7fffffffff157424 */ /* 0x000fe200078e00ff */
[----:B------:R1:W5:Y:S01]  /*0810*/  @!P6 LDG.E R18, desc[UR8][R4.64+0x600] ;  /* 0x000600080412e981 */ /* 0x000362000c1e1900 */
[----:B------:R-:W-:Y:S02]  /*0820*/  IMAD.MOV.U32 R22, RZ, RZ, 0x7fffffff ;  /* 0x7fffffffff167424 */ /* 0x000fe400078e00ff */
[----:B------:R-:W-:Y:S01]  /*0830*/  IMAD.MOV.U32 R23, RZ, RZ, 0x7fffffff ;  /* 0x7fffffffff177424 */ /* 0x000fe200078e00ff */
[----:B------:R1:W5:Y:S01]  /*0840*/  @!P0 LDG.E R19, desc[UR8][R4.64+0x680] ;  /* 0x0006800804138981 */ /* 0x000362000c1e1900 */
[----:B------:R-:W-:-:S03]  /*0850*/  IMAD.MOV.U32 R24, RZ, RZ, 0x7fffffff ;  /* 0x7fffffffff187424 */ /* 0x000fc600078e00ff */
[----:B------:R1:W5:Y:S04]  /*0860*/  @!P1 LDG.E R20, desc[UR8][R4.64+0x700] ;  /* 0x0007000804149981 */ /* 0x000368000c1e1900 */
[----:B------:R1:W5:Y:S04]  /*0870*/  @!P2 LDG.E R21, desc[UR8][R4.64+0x780] ;  /* 0x000780080415a981 */ /* 0x000368000c1e1900 */
[----:B------:R1:W5:Y:S04]  /*0880*/  @!P3 LDG.E R22, desc[UR8][R4.64+0x800] ;  /* 0x000800080416b981 */ /* 0x000368000c1e1900 */
[----:B------:R1:W5:Y:S04]  /*0890*/  @!P4 LDG.E R23, desc[UR8][R4.64+0x880] ;  /* 0x000880080417c981 */ /* 0x000368000c1e1900 */
[----:B------:R1:W5:Y:S02]  /*08a0*/  @!P5 LDG.E R24, desc[UR8][R4.64+0x900] ;  /* 0x000900080418d981 */ /* 0x000364000c1e1900 */
.L_x_184:
[----:B01----:R-:W-:Y:S01]  /*08b0*/  VIMNMX R5, PT, PT, R46, 0xe0, !PT ;  /* 0x000000e02e057848 */ /* 0x003fe20007fe0100 */
[----:B------:R-:W0:Y:S01]  /*08c0*/  LDCU UR5, c[0x0][0x3c8] ;  /* 0x00007900ff0577ac */ /* 0x000e220008000800 */
[----:B------:R-:W-:Y:S01]  /*08d0*/  SHF.R.U32.HI R0, RZ, 0x5, R3 ;  /* 0x00000005ff007819 */ /* 0x000fe20000011603 */
[----:B------:R-:W-:Y:S01]  /*08e0*/  BSSY.RECONVERGENT B0, `(.L_x_185) ;  /* 0x0000026000007945 */ /* 0x000fe20003800200 */
[--C-:B------:R-:W-:Y:S01]  /*08f0*/  IADD3 R5, PT, PT, R5, 0x1f, -R46.reuse ;  /* 0x0000001f05057810 */ /* 0x100fe20007ffe82e */
[----:B------:R-:W-:Y:S01]  /*0900*/  UMOV UR6, 0xffffffff ;  /* 0xffffffff00067882 */ /* 0x000fe20000000000 */
[----:B------:R-:W-:Y:S02]  /*0910*/  IMAD.MOV.U32 R7, RZ, RZ, R46 ;  /* 0x000000ffff077224 */ /* 0x000fe400078e002e */
[C---:B------:R-:W-:Y:S02]  /*0920*/  ISETP.GE.U32.AND P0, PT, R5.reuse, 0x1e0, PT ;  /* 0x000001e00500780c */ /* 0x040fe40003f06070 */
[----:B------:R-:W-:Y:S01]  /*0930*/  LEA.HI R6, R5, 0x1, RZ, 0x1b ;  /* 0x0000000105067811 */ /* 0x000fe200078fd8ff */
[----:B------:R-:W-:-:S03]  /*0940*/  IMAD.SHL.U32 R5, R0, 0x400, RZ ;  /* 0x0000040000057824 */ /* 0x000fc600078e00ff */
[----:B------:R-:W-:-:S04]  /*0950*/  LOP3.LUT R25, R6, 0xf, RZ, 0xc0, !PT ;  /* 0x0000000f06197812 */ /* 0x000fc800078ec0ff */
[----:B------:R-:W-:Y:S01]  /*0960*/  ISETP.NE.AND P1, PT, R25, RZ, PT ;  /* 0x000000ff1900720c */ /* 0x000fe20003f25270 */
[----:B0-----:R-:W-:Y:S02]  /*0970*/  USHF.L.U32 UR5, UR6, UR5, URZ ;  /* 0x0000000506057299 */ /* 0x001fe400080006ff */
[----:B------:R-:W-:Y:S10]  /*0980*/  @!P0 BRA `(.L_x_186) ;  /* 0x00000000006c8947 */ /* 0x000ff40003800000 */
[----:B------:R-:W-:Y:S01]  /*0990*/  IMAD R4, R46, 0x4, R5 ;  /* 0x000000042e047824 */ /* 0x000fe200078e0205 */
[----:B------:R-:W-:Y:S01]  /*09a0*/  LOP3.LUT R0, R6, 0xffffff0, RZ, 0xc0, !PT ;  /* 0x0ffffff006007812 */ /* 0x000fe200078ec0ff */
[----:B------:R-:W-:Y:S02]  /*09b0*/  IMAD.U32 R11, RZ, RZ, UR4 ;  /* 0x00000004ff0b7e24 */ /* 0x000fe4000f8e00ff */
[----:B------:R-:W-:Y:S02]  /*09c0*/  IMAD.MOV.U32 R7, RZ, RZ, R46 ;  /* 0x000000ffff077224 */ /* 0x000fe400078e002e */
[----:B------:R-:W-:Y:S01]  /*09d0*/  IMAD.MOV R0, RZ, RZ, -R0 ;  /* 0x000000ffff007224 */ /* 0x000fe200078e0a00 */
[----:B------:R-:W-:-:S07]  /*09e0*/  IADD3 R4, PT, PT, R4, 0x400, R11 ;  /* 0x0000040004047810 */ /* 0x000fce0007ffe00b */
.L_x_187:
[----:B------:R-:W-:Y:S01]  /*09f0*/  VIADD R0, R0, 0x10 ;  /* 0x0000001000007836 */ /* 0x000fe20000000000 */
[----:B------:R-:W-:Y:S01]  /*0a00*/  STS [R4+-0x400], RZ ;  /* 0xfffc00ff04007388 */ /* 0x000fe20000000800 */
[----:B------:R-:W-:-:S03]  /*0a10*/  VIADD R7, R7, 0x200 ;  /* 0x0000020007077836 */ /* 0x000fc60000000000 */
[----:B------:R-:W-:Y:S01]  /*0a20*/  ISETP.NE.AND P0, PT, R0, RZ, PT ;  /* 0x000000ff0000720c */ /* 0x000fe20003f05270 */
[----:B------:R-:W-:Y:S04]  /*0a30*/  STS [R4+-0x380], RZ ;  /* 0xfffc80ff04007388 */ /* 0x000fe80000000800 */
[----:B------:R-:W-:Y:S04]  /*0a40*/  STS [R4+-0x300], RZ ;  /* 0xfffd00ff04007388 */ /* 0x000fe80000000800 */
[----:B------:R-:W-:Y:S04]  /*0a50*/  STS [R4+-0x280], RZ ;  /* 0xfffd80ff04007388 */ /* 0x000fe80000000800 */
[----:B------:R-:W-:Y:S04]  /*0a60*/  STS [R4+-0x200], RZ ;  /* 0xfffe00ff04007388 */ /* 0x000fe80000000800 */
[----:B------:R-:W-:Y:S04]  /*0a70*/  STS [R4+-0x180], RZ ;  /* 0xfffe80ff04007388 */ /* 0x000fe80000000800 */
[----:B------:R-:W-:Y:S04]  /*0a80*/  STS [R4+-0x100], RZ ;  /* 0xffff00ff04007388 */ /* 0x000fe80000000800 */
[----:B------:R-:W-:Y:S04]  /*0a90*/  STS [R4+-0x80], RZ ;  /* 0xffff80ff04007388 */ /* 0x000fe80000000800 */
[----:B------:R-:W-:Y:S04]  /*0aa0*/  STS [R4], RZ ;  /* 0x000000ff04007388 */ /* 0x000fe80000000800 */
[----:B------:R-:W-:Y:S04]  /*0ab0*/  STS [R4+0x80], RZ ;  /* 0x000080ff04007388 */ /* 0x000fe80000000800 */
[----:B------:R-:W-:Y:S04]  /*0ac0*/  STS [R4+0x100], RZ ;  /* 0x000100ff04007388 */ /* 0x000fe80000000800 */
[----:B------:R-:W-:Y:S04]  /*0ad0*/  STS [R4+0x180], RZ ;  /* 0x000180ff04007388 */ /* 0x000fe80000000800 */
[----:B------:R-:W-:Y:S04]  /*0ae0*/  STS [R4+0x200], RZ ;  /* 0x000200ff04007388 */ /* 0x000fe80000000800 */
[----:B------:R-:W-:Y:S04]  /*0af0*/  STS [R4+0x280], RZ ;  /* 0x000280ff04007388 */ /* 0x000fe80000000800 */
[----:B------:R-:W-:Y:S04]  /*0b00*/  STS [R4+0x300], RZ ;  /* 0x000300ff04007388 */ /* 0x000fe80000000800 */
[----:B------:R0:W-:Y:S02]  /*0b10*/  STS [R4+0x380], RZ ;  /* 0x000380ff04007388 */ /* 0x0001e40000000800 */
[----:B0-----:R-:W-:Y:S01]  /*0b20*/  VIADD R4, R4, 0x800 ;  /* 0x0000080004047836 */ /* 0x001fe20000000000 */
[----:B------:R-:W-:Y:S06]  /*0b30*/  @P0 BRA `(.L_x_187) ;  /* 0xfffffffc00ac0947 */ /* 0x000fec000383ffff */
.L_x_186:
[----:B------:R-:W-:Y:S05]  /*0b40*/  BSYNC.RECONVERGENT B0 ;  /* 0x0000000000007941 */ /* 0x000fea0003800200 */
.L_x_185:
[----:B------:R-:W-:Y:S01]  /*0b50*/  BSSY.RECONVERGENT B0, `(.L_x_188) ;  /* 0x0000026000007945 */ /* 0x000fe20003800200 */
[----:B------:R-:W-:-:S03]  /*0b60*/  VIADD R4, R5, UR4 ;  /* 0x0000000405047c36 */ /* 0x000fc60008000000 */
[----:B------:R-:W-:Y:S05]  /*0b70*/  @!P1 BRA `(.L_x_189) ;  /* 0x00000000008c9947 */ /* 0x000fea0003800000 */
[----:B------:R-:W-:Y:S01]  /*0b80*/  ISETP.GE.U32.AND P0, PT, R25, 0x8, PT ;  /* 0x000000081900780c */ /* 0x000fe20003f06070 */
[----:B------:R-:W-:Y:S01]  /*0b90*/  BSSY.RECONVERGENT B1, `(.L_x_190) ;  /* 0x000000e000017945 */ /* 0x000fe20003800200 */
[----:B------:R-:W-:-:S04]  /*0ba0*/  LOP3.LUT R11, R6, 0x7, RZ, 0xc0, !PT ;  /* 0x00000007060b7812 */ /* 0x000fc800078ec0ff */
[----:B------:R-:W-:-:S07]  /*0bb0*/  ISETP.NE.AND P1, PT, R11, RZ, PT ;  /* 0x000000ff0b00720c */ /* 0x000fce0003f25270 */
[----:B------:R-:W-:Y:S06]  /*0bc0*/  @!P0 BRA `(.L_x_191) ;  /* 0x0000000000288947 */ /* 0x000fec0003800000 */
[C---:B------:R-:W-:Y:S02]  /*0bd0*/  IMAD R0, R7.reuse, 0x4, R4 ;  /* 0x0000000407007824 */ /* 0x040fe400078e0204 */
[----:B------:R-:W-:-:S03]  /*0be0*/  VIADD R7, R7, 0x100 ;  /* 0x0000010007077836 */ /* 0x000fc60000000000 */
[----:B------:R0:W-:Y:S04]  /*0bf0*/  STS [R0], RZ ;  /* 0x000000ff00007388 */ /* 0x0001e80000000800 */
[----:B------:R0:W-:Y:S04]  /*0c00*/  STS [R0+0x80], RZ ;  /* 0x000080ff00007388 */ /* 0x0001e80000000800 */
[----:B------:R0:W-:Y:S04]  /*0c10*/  STS [R0+0x100], RZ ;  /* 0x000100ff00007388 */ /* 0x0001e80000000800 */
[----:B------:R0:W-:Y:S04]  /*0c20*/  STS [R0+0x180], RZ ;  /* 0x000180ff00007388 */ /* 0x0001e80000000800 */
[----:B------:R0:W-:Y:S04]  /*0c30*/  STS [R0+0x200], RZ ;  /* 0x000200ff00007388 */ /* 0x0001e80000000800 */
[----:B------:R0:W-:Y:S04]  /*0c40*/  STS [R0+0x280], RZ ;  /* 0x000280ff00007388 */ /* 0x0001e80000000800 */
[----:B------:R0:W-:Y:S04]  /*0c50*/  STS [R0+0x300], RZ ;  /* 0x000300ff00007388 */ /* 0x0001e80000000800 */
[----:B------:R0:W-:Y:S02]  /*0c60*/  STS [R0+0x380], RZ ;  /* 0x000380ff00007388 */ /* 0x0001e40000000800 */
.L_x_191:
[----:B------:R-:W-:Y:S05]  /*0c70*/  BSYNC.RECONVERGENT B1 ;  /* 0x0000000000017941 */ /* 0x000fea0003800200 */
.L_x_190:
[----:B------:R-:W-:Y:S05]  /*0c80*/  @!P1 BRA `(.L_x_189) ;  /* 0x0000000000489947 */ /* 0x000fea0003800000 */
[----:B------:R-:W-:Y:S02]  /*0c90*/  ISETP.GE.U32.AND P0, PT, R11, 0x4, PT ;  /* 0x000000040b00780c */ /* 0x000fe40003f06070 */
[----:B------:R-:W-:-:S04]  /*0ca0*/  LOP3.LUT R6, R6, 0x3, RZ, 0xc0, !PT ;  /* 0x0000000306067812 */ /* 0x000fc800078ec0ff */
[----:B------:R-:W-:-:S07]  /*0cb0*/  ISETP.NE.AND P1, PT, R6, RZ, PT ;  /* 0x000000ff0600720c */ /* 0x000fce0003f25270 */
[C---:B0-----:R-:W-:Y:S02]  /*0cc0*/  @P0 IMAD R0, R7.reuse, 0x4, R4 ;  /* 0x0000000407000824 */ /* 0x041fe400078e0204 */
[----:B------:R-:W-:-:S03]  /*0cd0*/  @P0 VIADD R7, R7, 0x80 ;  /* 0x0000008007070836 */ /* 0x000fc60000000000 */
[----:B------:R1:W-:Y:S04]  /*0ce0*/  @P0 STS [R0], RZ ;  /* 0x000000ff00000388 */ /* 0x0003e80000000800 */
[----:B------:R1:W-:Y:S04]  /*0cf0*/  @P0 STS [R0+0x80], RZ ;  /* 0x000080ff00000388 */ /* 0x0003e80000000800 */
[----:B------:R1:W-:Y:S04]  /*0d00*/  @P0 STS [R0+0x100], RZ ;  /* 0x000100ff00000388 */ /* 0x0003e80000000800 */
[----:B------:R1:W-:Y:S01]  /*0d10*/  @P0 STS [R0+0x180], RZ ;  /* 0x000180ff00000388 */ /* 0x0003e20000000800 */
[----:B------:R-:W-:Y:S05]  /*0d20*/  @!P1 BRA `(.L_x_189) ;  /* 0x0000000000209947 */ /* 0x000fea0003800000 */
[----:B------:R-:W-:Y:S02]  /*0d30*/  IMAD R5, R7, 0x4, R5 ;  /* 0x0000000407057824 */ /* 0x000fe400078e0205 */
[----:B------:R-:W-:Y:S02]  /*0d40*/  IMAD.MOV R6, RZ, RZ, -R6 ;  /* 0x000000ffff067224 */ /* 0x000fe400078e0a06 */
[----:B------:R-:W-:-:S07]  /*0d50*/  VIADD R5, R5, UR4 ;  /* 0x0000000405057c36 */ /* 0x000fce0008000000 */
.L_x_192:
[----:B------:R-:W-:Y:S01]  /*0d60*/  VIADD R6, R6, 0x1 ;  /* 0x0000000106067836 */ /* 0x000fe20000000000 */
[----:B------:R0:W-:Y:S04]  /*0d70*/  STS [R5], RZ ;  /* 0x000000ff05007388 */ /* 0x0001e80000000800 */
[----:B------:R-:W-:Y:S01]  /*0d80*/  ISETP.NE.AND P0, PT, R6, RZ, PT ;  /* 0x000000ff0600720c */ /* 0x000fe20003f05270 */
[----:B0-----:R-:W-:-:S12]  /*0d90*/  VIADD R5, R5, 0x80 ;  /* 0x0000008005057836 */ /* 0x001fd80000000000 */
[----:B------:R-:W-:Y:S05]  /*0da0*/  @P0 BRA `(.L_x_192) ;  /* 0xfffffffc00ec0947 */ /* 0x000fea000383ffff */
.L_x_189:
[----:B------:R-:W-:Y:S05]  /*0db0*/  BSYNC.RECONVERGENT B0 ;  /* 0x0000000000007941 */ /* 0x000fea0003800200 */
.L_x_188:
[----:B------:R-:W2:Y:S01]  /*0dc0*/  LDCU UR6, c[0x0][0x3c4] ;  /* 0x00007880ff0677ac */ /* 0x000ea20008000800 */
[----:B-----5:R-:W-:Y:S01]  /*0dd0*/  LOP3.LUT R45, R44, 0x80000000, RZ, 0x3c, !PT ;  /* 0x800000002c2d7812 */ /* 0x020fe200078e3cff */
[----:B------:R-:W-:Y:S01]  /*0de0*/  BSSY.RECONVERGENT B0, `(.L_x_193) ;  /* 0x0000089000007945 */ /* 0x000fe20003800200 */
[----:B------:R-:W-:Y:S02]  /*0df0*/  LOP3.LUT R6, R43, 0x80000000, RZ, 0x3c, !PT ;  /* 0x800000002b067812 */ /* 0x000fe400078e3cff */
[----:B01----:R-:W-:Y:S02]  /*0e00*/  LOP3.LUT R0, R42, 0x80000000, RZ, 0x3c, !PT ;  /* 0x800000002a007812 */ /* 0x003fe400078e3cff */
[----:B------:R-:W-:Y:S02]  /*0e10*/  LOP3.LUT R41, R8, 0x80000000, RZ, 0x3c, !PT ;  /* 0x8000000008297812 */ /* 0x000fe400078e3cff */
[----:B------:R-:W-:Y:S02]  /*0e20*/  LOP3.LUT R40, R9, 0x80000000, RZ, 0x3c, !PT ;  /* 0x8000000009287812 */ /* 0x000fe400078e3cff */
[----:B------:R-:W-:-:S02]  /*0e30*/  LOP3.LUT R39, R10, 0x80000000, RZ, 0x3c, !PT ;  /* 0x800000000a277812 */ /* 0x000fc400078e3cff */
[----:B------:R-:W-:Y:S02]  /*0e40*/  LOP3.LUT R38, R13, 0x80000000, RZ, 0x3c, !PT ;  /* 0x800000000d267812 */ /* 0x000fe400078e3cff */
[----:B------:R-:W-:Y:S02]  /*0e50*/  LOP3.LUT R37, R14, 0x80000000, RZ, 0x3c, !PT ;  /* 0x800000000e257812 */ /* 0x000fe400078e3cff */
[----:B------:R-:W-:Y:S02]  /*0e60*/  LOP3.LUT R36, R15, 0x80000000, RZ, 0x3c, !PT ;  /* 0x800000000f247812 */ /* 0x000fe400078e3cff */
[----:B--2---:R-:W-:Y:S02]  /*0e70*/  SHF.R.U32.HI R47, RZ, UR6, R45 ;  /* 0x00000006ff2f7c19 */ /* 0x004fe4000801162d */
[----:B------:R-:W-:Y:S02]  /*0e80*/  SHF.R.U32.HI R7, RZ, UR6, R6 ;  /* 0x00000006ff077c19 */ /* 0x000fe40008011606 */
[----:B------:R-:W-:-:S02]  /*0e90*/  LOP3.LUT R47, R47, UR5, RZ, 0x30, !PT ;  /* 0x000000052f2f7c12 */ /* 0x000fc4000f8e30ff */
[----:B------:R-:W-:Y:S02]  /*0ea0*/  SHF.R.U32.HI R11, RZ, UR6, R0 ;  /* 0x00000006ff0b7c19 */ /* 0x000fe40008011600 */
[----:B------:R-:W-:Y:S01]  /*0eb0*/  SHF.R.U32.HI R25, RZ, UR6, R41 ;  /* 0x00000006ff197c19 */ /* 0x000fe20008011629 */
[----:B------:R-:W-:Y:S01]  /*0ec0*/  IMAD R5, R47, 0x4, R4 ;  /* 0x000000042f057824 */ /* 0x000fe200078e0204 */
[----:B------:R-:W-:Y:S01]  /*0ed0*/  LOP3.LUT R7, R7, UR5, RZ, 0x30, !PT ;  /* 0x0000000507077c12 */ /* 0x000fe2000f8e30ff */
[----:B------:R-:W-:Y:S01]  /*0ee0*/  NOP ;  /* 0x0000000000007918 */ /* 0x000fe20000000000 */
[----:B------:R-:W-:Y:S02]  /*0ef0*/  SHF.R.U32.HI R26, RZ, UR6, R40 ;  /* 0x00000006ff1a7c19 */ /* 0x000fe40008011628 */
[----:B------:R0:W-:Y:S01]  /*0f00*/  ATOMS.POPC.INC.32 RZ, [R5+URZ] ;  /* 0x0000000005ff7f8c */ /* 0x0001e2000d8000ff */
[----:B------:R-:W-:Y:S01]  /*0f10*/  LOP3.LUT R11, R11, UR5, RZ, 0x30, !PT ;  /* 0x000000050b0b7c12 */ /* 0x000fe2000f8e30ff */
[----:B------:R-:W-:Y:S01]  /*0f20*/  IMAD R7, R7, 0x4, R4 ;  /* 0x0000000407077824 */ /* 0x000fe200078e0204 */
[----:B------:R-:W-:-:S02]  /*0f30*/  SHF.R.U32.HI R27, RZ, UR6, R39 ;  /* 0x00000006ff1b7c19 */ /* 0x000fc40008011627 */
[----:B------:R-:W-:Y:S01]  /*0f40*/  LOP3.LUT R25, R25, UR5, RZ, 0x30, !PT ;  /* 0x0000000519197c12 */ /* 0x000fe2000f8e30ff */
[--C-:B------:R-:W-:Y:S01]  /*0f50*/  IMAD R11, R11, 0x4, R4.reuse ;  /* 0x000000040b0b7824 */ /* 0x100fe200078e0204 */
[----:B------:R-:W-:Y:S01]  /*0f60*/  LOP3.LUT R27, R27, UR5, RZ, 0x30, !PT ;  /* 0x000000051b1b7c12 */ /* 0x000fe2000f8e30ff */
[----:B------:R1:W-:Y:S01]  /*0f70*/  ATOMS.POPC.INC.32 RZ, [R7+URZ] ;  /* 0x0000000007ff7f8c */ /* 0x0003e2000d8000ff */
[----:B0-----:R-:W-:Y:S01]  /*0f80*/  LOP3.LUT R5, R26, UR5, RZ, 0x30, !PT ;  /* 0x000000051a057c12 */ /* 0x001fe2000f8e30ff */
[--C-:B------:R-:W-:Y:S01]  /*0f90*/  IMAD R25, R25, 0x4, R4.reuse ;  /* 0x0000000419197824 */ /* 0x100fe200078e0204 */
[----:B------:R-:W-:Y:S01]  /*0fa0*/  LOP3.LUT R26, R12, 0x80000000, RZ, 0x3c, !PT ;  /* 0x800000000c1a7812 */ /* 0x000fe200078e3cff */
[----:B------:R0:W-:Y:S01]  /*0fb0*/  ATOMS.POPC.INC.32 RZ, [R11+URZ] ;  /* 0x000000000bff7f8c */ /* 0x0001e2000d8000ff */
[----:B------:R-:W-:Y:S01]  /*0fc0*/  LOP3.LUT R35, R16, 0x80000000, RZ, 0x3c, !PT ;  /* 0x8000000010237812 */ /* 0x000fe200078e3cff */
[----:B------:R-:W-:Y:S01]  /*0fd0*/  IMAD R5, R5, 0x4, R4 ;  /* 0x0000000405057824 */ /* 0x000fe200078e0204 */
[----:B------:R-:W-:Y:S01]  /*0fe0*/  SHF.R.U32.HI R26, RZ, UR6, R26 ;  /* 0x00000006ff1a7c19 */ /* 0x000fe2000801161a */
[----:B------:R-:W-:Y:S01]  /*0ff0*/  IMAD R27, R27, 0x4, R4 ;  /* 0x000000041b1b7824 */ /* 0x000fe200078e0204 */
[----:B------:R2:W-:Y:S01]  /*1000*/  ATOMS.POPC.INC.32 RZ, [R25+URZ] ;  /* 0x0000000019ff7f8c */ /* 0x0005e2000d8000ff */
[----:B-1----:R-:W-:-:S02]  /*1010*/  SHF.R.U32.HI R7, RZ, UR6, R37 ;  /* 0x00000006ff077c19 */ /* 0x002fc40008011625 */
[----:B0-----:R-:W-:Y:S01]  /*1020*/  SHF.R.U32.HI R11, RZ, UR6, R38 ;  /* 0x00000006ff0b7c19 */ /* 0x001fe20008011626 */
[----:B------:R0:W-:Y:S01]  /*1030*/  ATOMS.POPC.INC.32 RZ, [R5+URZ] ;  /* 0x0000000005ff7f8c */ /* 0x0001e2000d8000ff */
[----:B------:R-:W-:Y:S02]  /*1040*/  SHF.R.U32.HI R28, RZ, UR6, R36 ;  /* 0x00000006ff1c7c19 */ /* 0x000fe40008011624 */
[----:B------:R-:W-:Y:S01]  /*1050*/  LOP3.LUT R11, R11, UR5, RZ, 0x30, !PT ;  /* 0x000000050b0b7c12 */ /* 0x000fe2000f8e30ff */
[----:B------:R1:W-:Y:S01]  /*1060*/  ATOMS.POPC.INC.32 RZ, [R27+URZ] ;  /* 0x000000001bff7f8c */ /* 0x0003e2000d8000ff */
[----:B--2---:R-:W-:Y:S02]  /*1070*/  LOP3.LUT R25, R26, UR5, RZ, 0x30, !PT ;  /* 0x000000051a197c12 */ /* 0x004fe4000f8e30ff */
[----:B------:R-:W-:Y:S01]  /*1080*/  SHF.R.U32.HI R26, RZ, UR6, R35 ;  /* 0x00000006ff1a7c19 */ /* 0x000fe20008011623 */
[--C-:B0-----:R-:W-:Y:S01]  /*1090*/  IMAD R5, R11, 0x4, R4.reuse ;  /* 0x000000040b057824 */ /* 0x101fe200078e0204 */
[----:B------:R-:W-:Y:S01]  /*10a0*/  LOP3.LUT R7, R7, UR5, RZ, 0x30, !PT ;  /* 0x0000000507077c12 */ /* 0x000fe2000f8e30ff */
[----:B------:R-:W-:Y:S01]  /*10b0*/  IMAD R25, R25, 0x4, R4 ;  /* 0x0000000419197824 */ /* 0x000fe200078e0204 */
[----:B------:R-:W-:-:S02]  /*10c0*/  LOP3.LUT R29, R26, UR5, RZ, 0x30, !PT ;  /* 0x000000051a1d7c12 */ /* 0x000fc4000f8e30ff */
[----:B-1----:R-:W-:Y:S01]  /*10d0*/  LOP3.LUT R27, R28, UR5, RZ, 0x30, !PT ;  /* 0x000000051c1b7c12 */ /* 0x002fe2000f8e30ff */
[--C-:B------:R-:W-:Y:S01]  /*10e0*/  IMAD R26, R7, 0x4, R4.reuse ;  /* 0x00000004071a7824 */ /* 0x100fe200078e0204 */
[----:B------:R-:W-:Y:S01]  /*10f0*/  LOP3.LUT R34, R17, 0x80000000, RZ, 0x3c, !PT ;  /* 0x8000000011227812 */ /* 0x000fe200078e3cff */
[--C-:B------:R-:W-:Y:S01]  /*1100*/  IMAD R28, R29, 0x4, R4.reuse ;  /* 0x000000041d1c7824 */ /* 0x100fe200078e0204 */
[----:B------:R-:W-:Y:S01]  /*1110*/  LOP3.LUT R48, R18, 0x80000000, RZ, 0x3c, !PT ;  /* 0x8000000012307812 */ /* 0x000fe200078e3cff */
[----:B------:R-:W-:Y:S01]  /*1120*/  IMAD R27, R27, 0x4, R4 ;  /* 0x000000041b1b7824 */ /* 0x000fe200078e0204 */
[----:B------:R-:W-:Y:S01]  /*1130*/  ATOMS.POPC.INC.32 RZ, [R25+URZ] ;  /* 0x0000000019ff7f8c */ /* 0x000fe2000d8000ff */
[----:B------:R-:W-:Y:S02]  /*1140*/  LOP3.LUT R33, R19, 0x80000000, RZ, 0x3c, !PT ;  /* 0x8000000013217812 */ /* 0x000fe400078e3cff */
[----:B------:R-:W-:Y:S01]  /*1150*/  LOP3.LUT R32, R20, 0x80000000, RZ, 0x3c, !PT ;  /* 0x8000000014207812 */ /* 0x000fe200078e3cff */
[----:B------:R-:W-:Y:S01]  /*1160*/  ATOMS.POPC.INC.32 RZ, [R5+URZ] ;  /* 0x0000000005ff7f8c */ /* 0x000fe2000d8000ff */
[----:B------:R-:W-:-:S02]  /*1170*/  LOP3.LUT R31, R21, 0x80000000, RZ, 0x3c, !PT ;  /* 0x80000000151f7812 */ /* 0x000fc400078e3cff */
[----:B------:R-:W-:Y:S01]  /*1180*/  SHF.R.U32.HI R53, RZ, UR6, R34 ;  /* 0x00000006ff357c19 */ /* 0x000fe20008011622 */
[----:B------:R-:W-:Y:S01]  /*1190*/  ATOMS.POPC.INC.32 RZ, [R26+URZ] ;  /* 0x000000001aff7f8c */ /* 0x000fe2000d8000ff */
[----:B------:R-:W-:Y:S02]  /*11a0*/  LOP3.LUT R30, R22, 0x80000000, RZ, 0x3c, !PT ;  /* 0x80000000161e7812 */ /* 0x000fe400078e3cff */
[----:B------:R-:W-:Y:S01]  /*11b0*/  SHF.R.U32.HI R48, RZ, UR6, R48 ;  /* 0x00000006ff307c19 */ /* 0x000fe20008011630 */
[----:B------:R0:W-:Y:S01]  /*11c0*/  ATOMS.POPC.INC.32 RZ, [R27+URZ] ;  /* 0x000000001bff7f8c */ /* 0x0001e2000d8000ff */
[----:B------:R-:W-:Y:S02]  /*11d0*/  LOP3.LUT R29, R23, 0x80000000, RZ, 0x3c, !PT ;  /* 0x80000000171d7812 */ /* 0x000fe400078e3cff */
[----:B------:R-:W-:Y:S01]  /*11e0*/  SHF.R.U32.HI R50, RZ, UR6, R33 ;  /* 0x00000006ff327c19 */ /* 0x000fe20008011621 */
[----:B------:R1:W-:Y:S01]  /*11f0*/  ATOMS.POPC.INC.32 RZ, [R28+URZ] ;  /* 0x000000001cff7f8c */ /* 0x0003e2000d8000ff */
[----:B------:R-:W-:-:S02]  /*1200*/  SHF.R.U32.HI R51, RZ, UR6, R32 ;  /* 0x00000006ff337c19 */ /* 0x000fc40008011620 */
[----:B------:R-:W-:Y:S02]  /*1210*/  LOP3.LUT R53, R53, UR5, RZ, 0x30, !PT ;  /* 0x0000000535357c12 */ /* 0x000fe4000f8e30ff */
[----:B0-----:R-:W-:Y:S02]  /*1220*/  SHF.R.U32.HI R27, RZ, UR6, R31 ;  /* 0x00000006ff1b7c19 */ /* 0x001fe4000801161f */
[----:B------:R-:W-:Y:S01]  /*1230*/  LOP3.LUT R48, R48, UR5, RZ, 0x30, !PT ;  /* 0x0000000530307c12 */ /* 0x000fe2000f8e30ff */
[----:B------:R-:W-:Y:S01]  /*1240*/  IMAD R26, R53, 0x4, R4 ;  /* 0x00000004351a7824 */ /* 0x000fe200078e0204 */
[----:B-1----:R-:W-:Y:S02]  /*1250*/  LOP3.LUT R28, R24, 0x80000000, RZ, 0x3c, !PT ;  /* 0x80000000181c7812 */ /* 0x002fe400078e3cff */
[----:B------:R-:W-:Y:S01]  /*1260*/  SHF.R.U32.HI R25, RZ, UR6, R30 ;  /* 0x00000006ff197c19 */ /* 0x000fe2000801161e */
[----:B------:R-:W-:Y:S01]  /*1270*/  IMAD R48, R48, 0x4, R4 ;  /* 0x0000000430307824 */ /* 0x000fe200078e0204 */
[----:B------:R-:W-:Y:S01]  /*1280*/  LOP3.LUT R50, R50, UR5, RZ, 0x30, !PT ;  /* 0x0000000532327c12 */ /* 0x000fe2000f8e30ff */
[----:B------:R0:W-:Y:S01]  /*1290*/  ATOMS.POPC.INC.32 RZ, [R26+URZ] ;  /* 0x000000001aff7f8c */ /* 0x0001e2000d8000ff */
[----:B------:R-:W-:-:S02]  /*12a0*/  SHF.R.U32.HI R5, RZ, UR6, R29 ;  /* 0x00000006ff057c19 */ /* 0x000fc4000801161d */
[----:B------:R-:W-:Y:S01]  /*12b0*/  LOP3.LUT R51, R51, UR5, RZ, 0x30, !PT ;  /* 0x0000000533337c12 */ /* 0x000fe2000f8e30ff */
[----:B------:R-:W-:Y:S01]  /*12c0*/  IMAD R50, R50, 0x4, R4 ;  /* 0x0000000432327824 */ /* 0x000fe200078e0204 */
[----:B------:R-:W-:Y:S01]  /*12d0*/  SHF.R.U32.HI R49, RZ, UR6, R28 ;  /* 0x00000006ff317c19 */ /* 0x000fe2000801161c */
[----:B------:R0:W-:Y:S01]  /*12e0*/  ATOMS.POPC.INC.32 RZ, [R48+URZ] ;  /* 0x0000000030ff7f8c */ /* 0x0001e2000d8000ff */
[----:B------:R-:W-:Y:S01]  /*12f0*/  LOP3.LUT R27, R27, UR5, RZ, 0x30, !PT ;  /* 0x000000051b1b7c12 */ /* 0x000fe2000f8e30ff */
[--C-:B------:R-:W-:Y:S01]  /*1300*/  IMAD R51, R51, 0x4, R4.reuse ;  /* 0x0000000433337824 */ /* 0x100fe200078e0204 */
[----:B------:R-:W-:Y:S01]  /*1310*/  LOP3.LUT R25, R25, UR5, RZ, 0x30, !PT ;  /* 0x0000000519197c12 */ /* 0x000fe2000f8e30ff */
[----:B------:R0:W-:Y:S01]  /*1320*/  ATOMS.POPC.INC.32 RZ, [R50+URZ] ;  /* 0x0000000032ff7f8c */ /* 0x0001e2000d8000ff */
[----:B------:R-:W-:Y:S01]  /*1330*/  LOP3.LUT R5, R5, UR5, RZ, 0x30, !PT ;  /* 0x0000000505057c12 */ /* 0x000fe2000f8e30ff */
[--C-:B------:R-:W-:Y:S01]  /*1340*/  IMAD R52, R27, 0x4, R4.reuse ;  /* 0x000000041b347824 */ /* 0x100fe200078e0204 */
[----:B------:R-:W-:Y:S01]  /*1350*/  ISETP.GT.U32.AND P1, PT, R3, 0xff, PT ;  /* 0x000000ff0300780c */ /* 0x000fe20003f24070 */
[--C-:B------:R-:W-:Y:S01]  /*1360*/  IMAD R25, R25, 0x4, R4.reuse ;  /* 0x0000000419197824 */ /* 0x100fe200078e0204 */
[----:B------:R-:W-:Y:S01]  /*1370*/  LOP3.LUT R49, R49, UR5, RZ, 0x30, !PT ;  /* 0x0000000531317c12 */ /* 0x000fe2000f8e30ff */
[----:B------:R-:W-:Y:S01]  /*1380*/  IMAD R5, R5, 0x4, R4 ;  /* 0x0000000405057824 */ /* 0x000fe200078e0204 */
[----:B------:R0:W-:Y:S01]  /*1390*/  ATOMS.POPC.INC.32 RZ, [R51+URZ] ;  /* 0x0000000033ff7f8c */ /* 0x0001e2000d8000ff */
[----:B------:R-:W-:Y:S01]  /*13a0*/  P2R R53, PR, RZ, 0x2 ;  /* 0x00000002ff357803 */ /* 0x000fe20000000000 */
[----:B------:R-:W-:-:S02]  /*13b0*/  IMAD.MOV.U32 R27, RZ, RZ, RZ ;  /* 0x000000ffff1b7224 */ /* 0x000fc400078e00ff */
[----:B------:R-:W-:Y:S01]  /*13c0*/  IMAD R49, R49, 0x4, R4 ;  /* 0x0000000431317824 */ /* 0x000fe200078e0204 */
[----:B------:R0:W-:Y:S01]  /*13d0*/  ATOMS.POPC.INC.32 RZ, [R52+URZ] ;  /* 0x0000000034ff7f8c */ /* 0x0001e2000d8000ff */
[----:B------:R-:W-:-:S03]  /*13e0*/  LEA R4, R3, UR4, 0x2 ;  /* 0x0000000403047c11 */ /* 0x000fc6000f8e10ff */
[----:B------:R0:W-:Y:S04]  /*13f0*/  ATOMS.POPC.INC.32 RZ, [R25+URZ] ;  /* 0x0000000019ff7f8c */ /* 0x0001e8000d8000ff */
[----:B------:R0:W-:Y:S04]  /*1400*/  ATOMS.POPC.INC.32 RZ, [R5+URZ] ;  /* 0x0000000005ff7f8c */ /* 0x0001e8000d8000ff */
[----:B------:R0:W-:Y:S01]  /*1410*/  ATOMS.POPC.INC.32 RZ, [R49+URZ] ;  /* 0x0000000031ff7f8c */ /* 0x0001e2000d8000ff */
[----:B------:R-:W-:Y:S06]  /*1420*/  BAR.SYNC.DEFER_BLOCKING 0x0 ;  /* 0x0000000000007b1d */ /* 0x000fec0000010000 */
[----:B------:R-:W-:Y:S05]  /*1430*/  @P1 BRA `(.L_x_194) ;  /* 0x00000000008c1947 */ /* 0x000fea0003800000 */
[----:B0-----:R-:W0:Y:S04]  /*1440*/  LDS R51, [R4] ;  /* 0x0000000004337984 */ /* 0x001e280000000800 */
[----:B------:R-:W1:Y:S04]  /*1450*/  LDS R26, [R4+0x400] ;  /* 0x00040000041a7984 */ /* 0x000e680000000800 */
[----:B------:R-:W2:Y:S04]  /*1460*/  LDS R5, [R4+0x800] ;  /* 0x0008000004057984 */ /* 0x000ea80000000800 */
[----:B------:R-:W3:Y:S04]  /*1470*/  LDS R48, [R4+0xc00] ;  /* 0x000c000004307984 */ /* 0x000ee80000000800 */
[----:B------:R-:W4:Y:S04]  /*1480*/  LDS R49, [R4+0x1000] ;  /* 0x0010000004317984 */ /* 0x000f280000000800 */
[----:B------:R-:W5:Y:S04]  /*1490*/  LDS R50, [R4+0x1400] ;  /* 0x0014000004327984 */ /* 0x000f680000000800 */
[----:B------:R-:W-:Y:S04]  /*14a0*/  LDS R27, [R4+0x2000] ;  /* 0x00200000041b7984 */ /* 0x000fe80000000800 */
[----:B------:R-:W-:Y:S04]  /*14b0*/  STS [R4], RZ ;  /* 0x000000ff04007388 */ /* 0x000fe80000000800 */
[----:B0-----:R-:W-:Y:S01]  /*14c0*/  STS [R4+0x400], R51 ;  /* 0x0004003304007388 */ /* 0x001fe20000000800 */
[----:B-1----:R-:W-:-:S03]  /*14d0*/  IMAD.IADD R52, R51, 0x1, R26 ;  /* 0x0000000133347824 */ /* 0x002fc600078e021a */
[----:B------:R-:W-:Y:S01]  /*14e0*/  LDS R26, [R4+0x2400] ;  /* 0x00240000041a7984 */ /* 0x000fe20000000800 */
[----:B--2---:R-:W-:-:S03]  /*14f0*/  IMAD.IADD R25, R52, 0x1, R5 ;  /* 0x0000000134197824 */ /* 0x004fc600078e0205 */
[----:B------:R-:W0:Y:S04]  /*1500*/  LDS R5, [R4+0x1800] ;  /* 0x0018000004057984 */ /* 0x000e280000000800 */
[----:B------:R3:W-:Y:S04]  /*1510*/  STS [R4+0x800], R52 ;  /* 0x0008003404007388 */ /* 0x0007e80000000800 */
[----:B------:R-:W-:Y:S01]  /*1520*/  STS [R4+0xc00], R25 ;  /* 0x000c001904007388 */ /* 0x000fe20000000800 */
[----:B---3--:R-:W-:-:S03]  /*1530*/  IMAD.IADD R52, R25, 0x1, R48 ;  /* 0x0000000119347824 */ /* 0x008fc600078e0230 */
[----:B------:R-:W1:Y:S01]  /*1540*/  LDS R48, [R4+0x1c00] ;  /* 0x001c000004307984 */ /* 0x000e620000000800 */
[----:B----4-:R-:W-:-:S03]  /*1550*/  IMAD.IADD R49, R52, 0x1, R49 ;  /* 0x0000000134317824 */ /* 0x010fc600078e0231 */
[----:B------:R-:W2:Y:S01]  /*1560*/  LDS R25, [R4+0x2800] ;  /* 0x0028000004197984 */ /* 0x000ea20000000800 */
[----:B-----5:R-:W-:-:S03]  /*1570*/  IMAD.IADD R51, R49, 0x1, R50 ;  /* 0x0000000131337824 */ /* 0x020fc600078e0232 */
[----:B------:R-:W3:Y:S04]  /*1580*/  LDS R50, [R4+0x2c00] ;  /* 0x002c000004327984 */ /* 0x000ee80000000800 */
[----:B------:R-:W-:Y:S04]  /*1590*/  STS [R4+0x1000], R52 ;  /* 0x0010003404007388 */ /* 0x000fe80000000800 */
[----:B------:R-:W-:Y:S04]  /*15a0*/  STS [R4+0x1400], R49 ;  /* 0x0014003104007388 */ /* 0x000fe80000000800 */
[----:B------:R-:W-:Y:S01]  /*15b0*/  STS [R4+0x1800], R51 ;  /* 0x0018003304007388 */ /* 0x000fe20000000800 */
[----:B0-----:R-:W-:-:S05]  /*15c0*/  IMAD.IADD R5, R51, 0x1, R5 ;  /* 0x0000000133057824 */ /* 0x001fca00078e0205 */
[----:B------:R-:W-:Y:S01]  /*15d0*/  STS [R4+0x1c00], R5 ;  /* 0x001c000504007388 */ /* 0x000fe20000000800 */
[----:B-1----:R-:W-:-:S04]  /*15e0*/  IMAD.IADD R48, R5, 0x1, R48 ;  /* 0x0000000105307824 */ /* 0x002fc800078e0230 */
[----:B------:R-:W-:Y:S01]  /*15f0*/  IMAD.IADD R27, R48, 0x1, R27 ;  /* 0x00000001301b7824 */ /* 0x000fe200078e021b */
[----:B------:R-:W-:Y:S03]  /*1600*/  STS [R4+0x2000], R48 ;  /* 0x0020003004007388 */ /* 0x000fe60000000800 */
[----:B------:R-:W-:Y:S01]  /*1610*/  IMAD.IADD R26, R27, 0x1, R26 ;  /* 0x000000011b1a7824 */ /* 0x000fe200078e021a */
[----:B------:R3:W-:Y:S03]  /*1620*/  STS [R4+0x2400], R27 ;  /* 0x0024001b04007388 */ /* 0x0007e60000000800 */
[----:B--2---:R-:W-:Y:S01]  /*1630*/  IMAD.IADD R25, R26, 0x1, R25 ;  /* 0x000000011a197824 */ /* 0x004fe200078e0219 */
[----:B------:R1:W-:Y:S04]  /*1640*/  STS [R4+0x2800], R26 ;  /* 0x0028001a04007388 */ /* 0x0003e80000000800 */
[----:B------:R1:W-:Y:S01]  /*1650*/  STS [R4+0x2c00], R25 ;  /* 0x002c001904007388 */ /* 0x0003e20000000800 */
[----:B---3--:R-:W-:-:S07]  /*1660*/  IMAD.IADD R27, R25, 0x1, R50 ;  /* 0x00000001191b7824 */ /* 0x008fce00078e0232 */
.L_x_194:
[----:B------:R-:W-:Y:S05]  /*1670*/  BSYNC.RECONVERGENT B0 ;  /* 0x0000000000007941 */ /* 0x000fea0003800200 */
.L_x_193:
[----:B01----:R-:W0:Y:S01]  /*1680*/  LDC.64 R4, c[0x0][0x380] ;  /* 0x0000e000ff047b82 */ /* 0x003e220000000a00 */
[C---:B------:R-:W-:Y:S01]  /*1690*/  ISETP.NE.AND P0, PT, R27.reuse, 0x1c80, PT ;  /* 0x00001c801b00780c */ /* 0x040fe20003f05270 */
[----:B------:R-:W-:Y:S01]  /*16a0*/  IMAD.U32 R25, RZ, RZ, UR7 ;  /* 0x00000007ff197e24 */ /* 0x000fe2000f8e00ff */
[----:B------:R-:W-:Y:S02]  /*16b0*/  @!P1 LOP3.LUT R49, R27, 0x40000000, RZ, 0xfc, !PT ;  /* 0x400000001b319812 */ /* 0x000fe400078efcff */
[----:B------:R-:W-:Y:S01]  /*16c0*/  ISETP.LT.U32.AND P0, PT, R3, 0x100, !P0 ;  /* 0x000001000300780c */ /* 0x000fe20004701070 */
[----:B------:R-:W-:Y:S01]  /*16d0*/  IMAD R25, R25, 0x100, R3 ;  /* 0x0000010019197824 */ /* 0x000fe200078e0203 */
[----:B------:R-:W-:-:S03]  /*16e0*/  LOP3.LUT R26, R18, 0x80000000, RZ, 0x3c, !PT ;  /* 0x80000000121a7812 */ /* 0x000fc600078e3cff */
[----:B0-----:R-:W-:Y:S01]  /*16f0*/  IMAD.WIDE R4, R25, 0x4, R4 ;  /* 0x0000000419047825 */ /* 0x001fe200078e0204 */
[----:B------:R-:W-:-:S04]  /*1700*/  LOP3.LUT R25, R12, 0x80000000, RZ, 0x3c, !PT ;  /* 0x800000000c197812 */ /* 0x000fc800078e3cff */
[----:B------:R0:W-:Y:S03]  /*1710*/  @!P1 STG.E.STRONG.SYS desc[UR8][R4.64], R49 ;  /* 0x0000003104009986 */ /* 0x0001e6000c115908 */
[----:B------:R-:W-:Y:S06]  /*1720*/  BAR.RED.OR.DEFER_BLOCKING 0x0, P0 ;  /* 0x0000000000007b1d */ /* 0x000fec0000014800 */
[----:B------:R-:W1:Y:S02]  /*1730*/  B2R.RESULT RZ, P0 ;  /* 0x0000000000ff731c */ /* 0x000e640000004000 */
[----:B01----:R-:W-:Y:S05]  /*1740*/  @!P0 BRA `(.L_x_195) ;  /* 0x0000000800908947 */ /* 0x003fea0003800000 */
[C---:B------:R-:W-:Y:S01]  /*1750*/  ISETP.GT.U32.AND P0, PT, R3.reuse, R47, PT ;  /* 0x0000002f0300720c */ /* 0x040fe20003f04070 */
[----:B------:R-:W-:Y:S01]  /*1760*/  BSSY B1, `(.L_x_196) ;  /* 0x000002e000017945 */ /* 0x000fe20003800000 */
[----:B------:R-:W-:Y:S02]  /*1770*/  LEA R11, R3, UR4, 0x3 ;  /* 0x00000004030b7c11 */ /* 0x000fe4000f8e18ff */
[----:B------:R-:W-:Y:S01]  /*1780*/  SEL R0, RZ, 0x1c80, !P0 ;  /* 0x00001c80ff007807 */ /* 0x000fe20004000000 */
[----:B------:R-:W-:Y:S08]  /*1790*/  @P1 BRA `(.L_x_197) ;  /* 0x0000000000a81947 */ /* 0x000ff00003800000 */
[----:B------:R-:W0:Y:S02]  /*17a0*/  LDC.64 R28, c[0x0][0x398] ;  /* 0x0000e600ff1c7b82 */ /* 0x000e240000000a00 */
[----:B0-----:R-:W-:-:S06]  /*17b0*/  IMAD.WIDE.U32 R28, R3, 0x8, R28 ;  /* 0x00000008031c7825 */ /* 0x001fcc00078e001c */
[----:B------:R-:W2:Y:S01]  /*17c0*/  LDG.E.64 R28, desc[UR8][R28.64] ;  /* 0x000000081c1c7981 */ /* 0x000ea2000c1e1b00 */
[----:B------:R-:W-:Y:S01]  /*17d0*/  UISETP.GE.AND UP0, UPT, UR7, 0x1, UPT ;  /* 0x000000010700788c */ /* 0x000fe2000bf06270 */
[----:B------:R-:W-:Y:S01]  /*17e0*/  IMAD.MOV.U32 R26, RZ, RZ, R27 ;  /* 0x000000ffff1a7224 */ /* 0x000fe200078e001b */
[----:B--2---:R-:W-:-:S04]  /*17f0*/  IADD3 R6, P0, PT, -R0, R28, RZ ;  /* 0x0000001c00067210 */ /* 0x004fc80007f1e1ff */
[----:B------:R-:W-:-:S05]  /*1800*/  IADD3.X R7, PT, PT, R29, -0x1, RZ, P0, !PT ;  /* 0xffffffff1d077810 */ /* 0x000fca00007fe4ff */
[----:B------:R0:W-:Y:S01]  /*1810*/  STS.64 [R11+0x7200], R6 ;  /* 0x007200060b007388 */ /* 0x0001e20000000a00 */
[----:B------:R-:W-:Y:S05]  /*1820*/  BRA.U !UP0, `(.L_x_198) ;  /* 0x00000001086c7547 */ /* 0x000fea000b800000 */
[----:B------:R-:W-:Y:S01]  /*1830*/  BSSY B0, `(.L_x_199) ;  /* 0x0000019000007945 */ /* 0x000fe20003800000 */
[----:B------:R-:W-:Y:S02]  /*1840*/  IMAD.MOV.U32 R25, RZ, RZ, -0x1 ;  /* 0xffffffffff197424 */ /* 0x000fe400078e00ff */
[----:B------:R-:W-:Y:S02]  /*1850*/  IMAD.U32 R28, RZ, RZ, UR7 ;  /* 0x00000007ff1c7e24 */ /* 0x000fe4000f8e00ff */
[----:B------:R-:W-:-:S07]  /*1860*/  IMAD.MOV.U32 R26, RZ, RZ, R27 ;  /* 0x000000ffff1a7224 */ /* 0x000fce00078e001b */
.L_x_203:
[----:B0-----:R-:W0:Y:S01]  /*1870*/  LDC.64 R6, c[0x0][0x380] ;  /* 0x0000e000ff067b82 */ /* 0x001e220000000a00 */
[----:B------:R-:W-:Y:S01]  /*1880*/  VIADD R31, R28, 0xffffffff ;  /* 0xffffffff1c1f7836 */ /* 0x000fe20000000000 */
[----:B------:R-:W-:Y:S03]  /*1890*/  BSSY B2, `(.L_x_200) ;  /* 0x0000008000027945 */ /* 0x000fe60003800000 */
[----:B------:R-:W-:-:S04]  /*18a0*/  IMAD R29, R31, 0x100, R3 ;  /* 0x000001001f1d7824 */ /* 0x000fc800078e0203 */
[----:B0-----:R-:W-:-:S07]  /*18b0*/  IMAD.WIDE R6, R29, 0x4, R6 ;  /* 0x000000041d067825 */ /* 0x001fce00078e0206 */
.L_x_201:
[----:B------:R-:W-:Y:S05]  /*18c0*/  YIELD ;  /* 0x0000000000007946 */ /* 0x000fea0003800000 */
[----:B------:R0:W-:Y:S06]  /*18d0*/  MEMBAR.SC.CTA ;  /* 0x0000000000007992 */ /* 0x0001ec0000000000 */
[----:B0-----:R-:W2:Y:S02]  /*18e0*/  LDG.E.STRONG.SYS R29, desc[UR8][R6.64] ;  /* 0x00000008061d7981 */ /* 0x001ea4000c1f5900 */
[----:B--2---:R-:W-:-:S13]  /*18f0*/  ISETP.NE.AND P0, PT, R29, RZ, PT ;  /* 0x000000ff1d00720c */ /* 0x004fda0003f05270 */
[----:B------:R-:W-:Y:S05]  /*1900*/  @!P0 BRA `(.L_x_201) ;  /* 0xfffffffc00ec8947 */ /* 0x000fea000383ffff */
[----:B------:R-:W-:Y:S05]  /*1910*/  BSYNC B2 ;  /* 0x0000000000027941 */ /* 0x000fea0003800000 */
.L_x_200:
[----:B------:R-:W-:Y:S01]  /*1920*/  BSSY.RECONVERGENT B2, `(.L_x_202) ;  /* 0x0000006000027945 */ /* 0x000fe20003800200 */
[C---:B------:R-:W-:Y:S02]  /*1930*/  ISETP.GT.AND P0, PT, R29.reuse, -0x1, PT ;  /* 0xffffffff1d00780c */ /* 0x040fe40003f04270 */
[----:B------:R-:W-:Y:S01]  /*1940*/  LOP3.LUT R29, R29, 0x3fffffff, RZ, 0xc0, !PT ;  /* 0x3fffffff1d1d7812 */ /* 0x000fe200078ec0ff */
[----:B------:R-:W-:Y:S05]  /*1950*/  WARPSYNC.EXCLUSIVE R25 ;  /* 0x0000000019007348 */ /* 0x000fea0003a00000 */
[----:B------:R-:W-:-:S05]  /*1960*/  IMAD.IADD R26, R29, 0x1, R26 ;  /* 0x000000011d1a7824 */ /* 0x000fca00078e021a */
[----:B------:R-:W-:-:S07]  /*1970*/  VOTE.ANY R25, PT, P0 ;  /* 0x0000000000197806 */ /* 0x000fce00000e0100 */
[----:B------:R-:W-:Y:S05]  /*1980*/  BSYNC.RECONVERGENT B2 ;  /* 0x0000000000027941 */ /* 0x000fea0003800200 */
.L_x_202:
[----:B------:R-:W-:Y:S01]  /*1990*/  ISETP.GT.U32.AND P1, PT, R28, 0x1, PT ;  /* 0x000000011c00780c */ /* 0x000fe20003f24070 */
[----:B------:R-:W-:-:S12]  /*19a0*/  IMAD.MOV.U32 R28, RZ, RZ, R31 ;  /* 0x000000ffff1c7224 */ /* 0x000fd800078e001f */
[----:B------:R-:W-:Y:S05]  /*19b0*/  @P0 BRA P1, `(.L_x_203) ;  /* 0xfffffffc00ac0947 */ /* 0x000fea000083ffff */
[----:B------:R-:W-:Y:S05]  /*19c0*/  BSYNC B0 ;  /* 0x0000000000007941 */ /* 0x000fea0003800000 */
.L_x_199:
[----:B------:R1:W2:Y:S02]  /*19d0*/  LDS.64 R6, [R11+0x7200] ;  /* 0x007200000b067984 */ /* 0x0002a40000000a00 */
.L_x_198:
[C---:B------:R-:W-:Y:S01]  /*19e0*/  IMAD.IADD R29, R26.reuse, 0x1, -R27 ;  /* 0x000000011a1d7824 */ /* 0x040fe200078e0a1b */
[----:B------:R-:W-:-:S04]  /*19f0*/  LOP3.LUT R25, R26, 0x80000000, RZ, 0xfc, !PT ;  /* 0x800000001a197812 */ /* 0x000fc800078efcff */
[C---:B0-2---:R-:W-:Y:S01]  /*1a00*/  IADD3 R6, P0, PT, R29.reuse, R6, RZ ;  /* 0x000000061d067210 */ /* 0x045fe20007f1e0ff */
[----:B------:R0:W-:Y:S03]  /*1a10*/  STG.E.STRONG.SYS desc[UR8][R4.64], R25 ;  /* 0x0000001904007986 */ /* 0x0001e6000c115908 */
[----:B------:R-:W-:-:S05]  /*1a20*/  LEA.HI.X.SX32 R7, R29, R7, 0x1, P0 ;  /* 0x000000071d077211 */ /* 0x000fca00000f0eff */
[----:B------:R0:W-:Y:S04]  /*1a30*/  STS.64 [R11+0x7200], R6 ;  /* 0x007200060b007388 */ /* 0x0001e80000000a00 */
.L_x_197:
[----:B------:R-:W-:Y:S05]  /*1a40*/  BSYNC B1 ;  /* 0x0000000000017941 */ /* 0x000fea0003800000 */
.L_x_196:
[----:B------:R-:W2:Y:S01]  /*1a50*/  LDC R26, c[0x0][0x3c0] ;  /* 0x0000f000ff1a7b82 */ /* 0x000ea20000000800 */
[----:B------:R-:W-:-:S07]  /*1a60*/  LEA R47, R47, UR4, 0x3 ;  /* 0x000000042f2f7c11 */ /* 0x000fce000f8e18ff */
[----:B0-----:R-:W0:Y:S01]  /*1a70*/  LDC.64 R4, c[0x0][0x390] ;  /* 0x0000e400ff047b82 */ /* 0x001e220000000a00 */
[----:B--2---:R-:W-:Y:S02]  /*1a80*/  ISETP.LE.AND P0, PT, R26, UR10, PT ;  /* 0x0000000a1a007c0c */ /* 0x004fe4000bf03270 */
[----:B0-----:R-:W-:-:S04]  /*1a90*/  ISETP.EQ.U32.AND P1, PT, R4, RZ, PT ;  /* 0x000000ff0400720c */ /* 0x001fc80003f22070 */
[----:B------:R-:W-:-:S04]  /*1aa0*/  ISETP.EQ.OR.EX P0, PT, R5, RZ, !P0, P1 ;  /* 0x000000ff0500720c */ /* 0x000fc80004702710 */
[----:B------:R-:W-:-:S13]  /*1ab0*/  ISETP.GT.U32.OR P0, PT, R3, 0xff, P0 ;  /* 0x000000ff0300780c */ /* 0x000fda0000704470 */
[----:B------:R-:W-:Y:S05]  /*1ac0*/  @P0 BRA `(.L_x_204) ;  /* 0x00000000001c0947 */ /* 0x000fea0003800000 */
[----:B------:R-:W0:Y:S01]  /*1ad0*/  LDS.64 R6, [R11+0x7200] ;  /* 0x007200000b067984 */ /* 0x000e220000000a00 */
[C---:B------:R-:W-:Y:S02]  /*1ae0*/  LEA R4, P2, R3.reuse, R4, 0x3 ;  /* 0x0000000403047211 */ /* 0x040fe400078418ff */
[--C-:B------:R-:W-:Y:S02]  /*1af0*/  SHF.R.S32.HI R25, RZ, 0x1f, R27.reuse ;  /* 0x0000001fff197819 */ /* 0x100fe4000001141b */
[----:B------:R-:W-:Y:S02]  /*1b00*/  LEA.HI.X R5, R3, R5, RZ, 0x3, P2 ;  /* 0x0000000503057211 */ /* 0x000fe400010f1cff */
[----:B0-----:R-:W-:-:S04]  /*1b10*/  IADD3 R6, P0, P1, R6, R0, R27 ;  /* 0x0000000006067210 */ /* 0x001fc8000791e01b */
[----:B------:R-:W-:-:S05]  /*1b20*/  IADD3.X R7, PT, PT, R7, RZ, R25, P0, P1 ;  /* 0x000000ff07077210 */ /* 0x000fca00007e2419 */
[----:B------:R0:W-:Y:S04]  /*1b30*/  STG.E.64 desc[UR8][R4.64], R6 ;  /* 0x0000000604007986 */ /* 0x0001e8000c101b08 */
.L_x_204:
[----:B------:R-:W-:Y:S05]  /*1b40*/  WARPSYNC.ALL ;  /* 0x0000000000007948 */ /* 0x000fea0003800000 */
[----:B------:R-:W-:Y:S01]  /*1b50*/  BAR.SYNC.DEFER_BLOCKING 0x0 ;  /* 0x0000000000007b1d */ /* 0x000fe20000010000 */
[----:B------:R-:W-:-:S05]  /*1b60*/  ISETP.LT.AND P0, PT, R26, UR10, PT ;  /* 0x0000000a1a007c0c */ /* 0x000fca000bf01270 */
[----:B0-----:R0:W2:Y:S08]  /*1b70*/  LDS.64 R4, [R47+0x7200] ;  /* 0x007200002f047984 */ /* 0x0010b00000000a00 */
[----:B0-----:R-:W-:Y:S05]  /*1b80*/  @P0 BRA `(.L_x_205) ;  /* 0x0000000000700947 */ /* 0x001fea0003800000 */
[----:B------:R-:W0:Y:S01]  /*1b90*/  LDCU.64 UR12, c[0x0][0x3a0] ;  /* 0x00007400ff0c77ac */ /* 0x000e220008000a00 */
[C---:B------:R-:W-:Y:S02]  /*1ba0*/  LOP3.LUT R7, R3.reuse, 0x3e0, RZ, 0xc0, !PT ;  /* 0x000003e003077812 */ /* 0x040fe400078ec0ff */
[----:B------:R-:W-:-:S05]  /*1bb0*/  LOP3.LUT R2, R3, 0x1f, RZ, 0xc0, !PT ;  /* 0x0000001f03027812 */ /* 0x000fca00078ec0ff */
[----:B------:R-:W-:-:S05]  /*1bc0*/  IMAD R7, R7, 0x13, R2 ;  /* 0x0000001307077824 */ /* 0x000fca00078e0202 */
[----:B--2---:R-:W-:-:S05]  /*1bd0*/  IADD3 R0, P0, PT, R7, R4, RZ ;  /* 0x0000000407007210 */ /* 0x004fca0007f1e0ff */
[----:B------:R-:W-:Y:S01]  /*1be0*/  IMAD.X R5, RZ, RZ, R5, P0 ;  /* 0x000000ffff057224 */ /* 0x000fe200000e0605 */
[----:B0-----:R-:W-:-:S04]  /*1bf0*/  LEA R2, P0, R0, UR12, 0x2 ;  /* 0x0000000c00027c11 */ /* 0x001fc8000f8010ff */
[----:B------:R-:W-:-:S05]  /*1c00*/  LEA.HI.X R3, R0, UR13, R5, 0x2, P0 ;  /* 0x0000000d00037c11 */ /* 0x000fca00080f1405 */
[----:B------:R-:W-:Y:S04]  /*1c10*/  STG.E desc[UR8][R2.64], R44 ;  /* 0x0000002c02007986 */ /* 0x000fe8000c101908 */
        /* <DEDUP_REMOVED lines=17> */
[----:B------:R-:W-:Y:S01]  /*1d30*/  STG.E desc[UR8][R2.64+0x900], R24 ;  /* 0x0009001802007986 */ /* 0x000fe2000c101908 */
[----:B------:R-:W-:Y:S05]  /*1d40*/  EXIT ;  /* 0x000000000000794d */ /* 0x000fea0003800000 */
.L_x_205:
[C---:B------:R-:W-:Y:S01]  /*1d50*/  LOP3.LUT R7, R3.reuse, 0x3e0, RZ, 0xc0, !PT ;  /* 0x000003e003077812 */ /* 0x040fe200078ec0ff */
[----:B------:R-:W0:Y:S01]  /*1d60*/  LDCU.64 UR12, c[0x0][0x3a0] ;  /* 0x00007400ff0c77ac */ /* 0x000e220008000a00 */
[----:B------:R-:W-:Y:S01]  /*1d70*/  LOP3.LUT R2, R3, 0x1f, RZ, 0xc0, !PT ;  /* 0x0000001f03027812 */ /* 0x000fe200078ec0ff */
[----:B-1----:R-:W-:-:S04]  /*1d80*/  IMAD.U32 R11, RZ, RZ, UR7 ;  /* 0x00000007ff0b7e24 */ /* 0x002fc8000f8e00ff */
[----:B------:R-:W-:Y:S02]  /*1d90*/  IMAD R7, R7, 0x13, R2 ;  /* 0x0000001307077824 */ /* 0x000fe400078e0202 */
[----:B------:R-:W-:Y:S02]  /*1da0*/  IMAD R0, R11, -0x1c80, R26 ;  /* 0xffffe3800b007824 */ /* 0x000fe400078e021a */
[C---:B------:R-:W-:Y:S01]  /*1db0*/  VIADD R11, R7.reuse, 0x20 ;  /* 0x00000020070b7836 */ /* 0x040fe20000000000 */
[C---:B--2---:R-:W-:Y:S01]  /*1dc0*/  IADD3 R3, P0, PT, R7.reuse, R4, RZ ;  /* 0x0000000407037210 */ /* 0x044fe20007f1e0ff */
[C---:B------:R-:W-:Y:S01]  /*1dd0*/  VIADD R25, R7.reuse, 0x60 ;  /* 0x0000006007197836 */ /* 0x040fe20000000000 */
[-C--:B------:R-:W-:Y:S02]  /*1de0*/  ISETP.GE.AND P1, PT, R7, R0.reuse, PT ;  /* 0x000000000700720c */ /* 0x080fe40003f26270 */
[-C--:B------:R-:W-:Y:S01]  /*1df0*/  ISETP.GE.AND P2, PT, R11, R0.reuse, PT ;  /* 0x000000000b00720c */ /* 0x080fe20003f46270 */
[----:B------:R-:W-:Y:S01]  /*1e00*/  IMAD.X R4, RZ, RZ, R5, P0 ;  /* 0x000000ffff047224 */ /* 0x000fe200000e0605 */
[----:B------:R-:W-:Y:S01]  /*1e10*/  ISETP.GE.AND P4, PT, R25, R0, PT ;  /* 0x000000001900720c */ /* 0x000fe20003f86270 */
[----:B------:R-:W-:Y:S01]  /*1e20*/  VIADD R5, R7, 0x40 ;  /* 0x0000004007057836 */ /* 0x000fe20000000000 */
[----:B0-----:R-:W-:Y:S01]  /*1e30*/  LEA R2, P0, R3, UR12, 0x2 ;  /* 0x0000000c03027c11 */ /* 0x001fe2000f8010ff */
[----:B------:R-:W-:-:S02]  /*1e40*/  VIADD R11, R7, 0xa0 ;  /* 0x000000a0070b7836 */ /* 0x000fc40000000000 */
[----:B------:R-:W-:Y:S01]  /*1e50*/  VIADD R25, R7, 0xc0 ;  /* 0x000000c007197836 */ /* 0x000fe20000000000 */
[-C--:B------:R-:W-:Y:S01]  /*1e60*/  ISETP.GE.AND P3, PT, R5, R0.reuse, PT ;  /* 0x000000000500720c */ /* 0x080fe20003f66270 */
[----:B------:R-:W-:Y:S01]  /*1e70*/  VIADD R5, R7, 0x80 ;  /* 0x0000008007057836 */ /* 0x000fe20000000000 */
[----:B------:R-:W-:Y:S02]  /*1e80*/  LEA.HI.X R3, R3, UR13, R4, 0x2, P0 ;  /* 0x0000000d03037c11 */ /* 0x000fe400080f1404 */
[-C--:B------:R-:W-:Y:S01]  /*1e90*/  ISETP.GE.AND P6, PT, R11, R0.reuse, PT ;  /* 0x000000000b00720c */ /* 0x080fe20003fc6270 */
[----:B------:R-:W-:Y:S01]  /*1ea0*/  VIADD R11, R7, 0x100 ;  /* 0x00000100070b7836 */ /* 0x000fe20000000000 */
[-C--:B------:R-:W-:Y:S01]  /*1eb0*/  ISETP.GE.AND P5, PT, R5, R0.reuse, PT ;  /* 0x000000000500720c */ /* 0x080fe20003fa6270 */
[----:B------:R-:W-:Y:S01]  /*1ec0*/  VIADD R5, R7, 0xe0 ;  /* 0x000000e007057836 */ /* 0x000fe20000000000 */
[----:B------:R-:W-:Y:S01]  /*1ed0*/  @!P1 STG.E desc[UR8][R2.64], R44 ;  /* 0x0000002c02009986 */ /* 0x000fe2000c101908 */
[----:B------:R-:W-:-:S03]  /*1ee0*/  ISETP.GE.AND P0, PT, R25, R0, PT ;  /* 0x000000001900720c */ /* 0x000fc60003f06270 */
[-C--:B------:R-:W-:Y:S01]  /*1ef0*/  ISETP.GE.AND P1, PT, R5, R0.reuse, PT ;  /* 0x000000000500720c */ /* 0x080fe20003f26270 */
[----:B------:R-:W-:Y:S01]  /*1f00*/  VIADD R5, R7, 0x120 ;  /* 0x0000012007057836 */ /* 0x000fe20000000000 */
[----:B------:R-:W-:Y:S04]  /*1f10*/  @!P3 STG.E desc[UR8][R2.64+0x100], R42 ;  /* 0x0001002a0200b986 */ /* 0x000fe8000c101908 */
[-C--:B------:R-:W-:Y:S01]  /*1f20*/  ISETP.GE.AND P3, PT, R5, R0.reuse, PT ;  /* 0x000000000500720c */ /* 0x080fe20003f66270 */
[----:B------:R-:W-:Y:S01]  /*1f30*/  VIADD R5, R7, 0x160 ;  /* 0x0000016007057836 */ /* 0x000fe20000000000 */
[----:B------:R-:W-:Y:S01]  /*1f40*/  @!P2 STG.E desc[UR8][R2.64+0x80], R43 ;  /* 0x0000802b0200a986 */ /* 0x000fe2000c101908 */
[----:B------:R-:W-:Y:S01]  /*1f50*/  ISETP.GE.AND P2, PT, R11, R0, PT ;  /* 0x000000000b00720c */ /* 0x000fe20003f46270 */
[----:B------:R-:W-:-:S02]  /*1f60*/  VIADD R11, R7, 0x140 ;  /* 0x00000140070b7836 */ /* 0x000fc40000000000 */
[----:B------:R0:W-:Y:S01]  /*1f70*/  @!P5 STG.E desc[UR8][R2.64+0x200], R9 ;  /* 0x000200090200d986 */ /* 0x0001e2000c101908 */
[-C--:B------:R-:W-:Y:S01]  /*1f80*/  ISETP.GE.AND P5, PT, R5, R0.reuse, PT ;  /* 0x000000000500720c */ /* 0x080fe20003fa6270 */
[----:B------:R-:W-:Y:S02]  /*1f90*/  VIADD R5, R7, 0x1a0 ;  /* 0x000001a007057836 */ /* 0x000fe40000000000 */
[----:B------:R1:W-:Y:S01]  /*1fa0*/  @!P4 STG.E desc[UR8][R2.64+0x180], R8 ;  /* 0x000180080200c986 */ /* 0x0003e2000c101908 */
[-C--:B------:R-:W-:Y:S01]  /*1fb0*/  ISETP.GE.AND P4, PT, R11, R0.reuse, PT ;  /* 0x000000000b00720c */ /* 0x080fe20003f86270 */
[----:B------:R-:W-:Y:S02]  /*1fc0*/  VIADD R11, R7, 0x180 ;  /* 0x00000180070b7836 */ /* 0x000fe40000000000 */
[----:B------:R1:W-:Y:S01]  /*1fd0*/  @!P0 STG.E desc[UR8][R2.64+0x300], R12 ;  /* 0x0003000c02008986 */ /* 0x0003e2000c101908 */
[----:B------:R-:W-:Y:S01]  /*1fe0*/  ISETP.GE.AND P0, PT, R5, R0, PT ;  /* 0x000000000500720c */ /* 0x000fe20003f06270 */
[----:B------:R-:W-:-:S02]  /*1ff0*/  VIADD R5, R7, 0x1e0 ;  /* 0x000001e007057836 */ /* 0x000fc40000000000 */
[----:B------:R1:W-:Y:S01]  /*2000*/  @!P6 STG.E desc[UR8][R2.64+0x280], R10 ;  /* 0x0002800a0200e986 */ /* 0x0003e2000c101908 */
[-C--:B------:R-:W-:Y:S01]  /*2010*/  ISETP.GE.AND P6, PT, R11, R0.reuse, PT ;  /* 0x000000000b00720c */ /* 0x080fe20003fc6270 */
[----:B------:R-:W-:Y:S02]  /*2020*/  VIADD R11, R7, 0x1c0 ;  /* 0x000001c0070b7836 */ /* 0x000fe40000000000 */
[----:B------:R1:W-:Y:S01]  /*2030*/  @!P2 STG.E desc[UR8][R2.64+0x400], R14 ;  /* 0x0004000e0200a986 */ /* 0x0003e2000c101908 */
[-C--:B------:R-:W-:Y:S01]  /*2040*/  ISETP.GE.AND P2, PT, R5, R0.reuse, PT ;  /* 0x000000000500720c */ /* 0x080fe20003f46270 */
[C---:B0-----:R-:W-:Y:S02]  /*2050*/  VIADD R9, R7.reuse, 0x200 ;  /* 0x0000020007097836 */ /* 0x041fe40000000000 */
[C---:B------:R-:W-:Y:S01]  /*2060*/  VIADD R5, R7.reuse, 0x220 ;  /* 0x0000022007057836 */ /* 0x040fe20000000000 */
[----:B------:R1:W-:Y:S01]  /*2070*/  @!P1 STG.E desc[UR8][R2.64+0x380], R13 ;  /* 0x0003800d02009986 */ /* 0x0003e2000c101908 */
[----:B------:R-:W-:Y:S01]  /*2080*/  VIADD R7, R7, 0x240 ;  /* 0x0000024007077836 */ /* 0x000fe20000000000 */
[----:B------:R-:W-:-:S02]  /*2090*/  ISETP.GE.AND P1, PT, R11, R0, PT ;  /* 0x000000000b00720c */ /* 0x000fc40003f26270 */
[----:B------:R1:W-:Y:S01]  /*20a0*/  @!P3 STG.E desc[UR8][R2.64+0x480], R15 ;  /* 0x0004800f0200b986 */ /* 0x0003e2000c101908 */
[----:B------:R-:W-:-:S03]  /*20b0*/  ISETP.GE.AND P3, PT, R9, R0, PT ;  /* 0x000000000900720c */ /* 0x000fc60003f66270 */
[----:B------:R1:W-:Y:S01]  /*20c0*/  @!P4 STG.E desc[UR8][R2.64+0x500], R16 ;  /* 0x000500100200c986 */ /* 0x0003e2000c101908 */
[----:B------:R-:W-:-:S03]  /*20d0*/  ISETP.GE.AND P4, PT, R5, R0, PT ;  /* 0x000000000500720c */ /* 0x000fc60003f86270 */
[----:B------:R1:W-:Y:S01]  /*20e0*/  @!P5 STG.E desc[UR8][R2.64+0x580], R17 ;  /* 0x000580110200d986 */ /* 0x0003e2000c101908 */
[----:B------:R-:W-:-:S03]  /*20f0*/  ISETP.GE.AND P5, PT, R7, R0, PT ;  /* 0x000000000700720c */ /* 0x000fc60003fa6270 */
[----:B------:R1:W-:Y:S04]  /*2100*/  @!P6 STG.E desc[UR8][R2.64+0x600], R18 ;  /* 0x000600120200e986 */ /* 0x0003e8000c101908 */
[----:B------:R1:W-:Y:S04]  /*2110*/  @!P0 STG.E desc[UR8][R2.64+0x680], R19 ;  /* 0x0006801302008986 */ /* 0x0003e8000c101908 */
[----:B------:R1:W-:Y:S04]  /*2120*/  @!P1 STG.E desc[UR8][R2.64+0x700], R20 ;  /* 0x0007001402009986 */ /* 0x0003e8000c101908 */
[----:B------:R1:W-:Y:S04]  /*2130*/  @!P2 STG.E desc[UR8][R2.64+0x780], R21 ;  /* 0x000780150200a986 */ /* 0x0003e8000c101908 */
[----:B------:R1:W-:Y:S04]  /*2140*/  @!P3 STG.E desc[UR8][R2.64+0x800], R22 ;  /* 0x000800160200b986 */ /* 0x0003e8000c101908 */
[----:B------:R1:W-:Y:S01]  /*2150*/  @!P4 STG.E desc[UR8][R2.64+0x880], R23 ;  /* 0x000880170200c986 */ /* 0x0003e2000c101908 */
[----:B------:R-:W-:Y:S05]  /*2160*/  @P5 EXIT ;  /* 0x000000000000594d */ /* 0x000fea0003800000 */
[----:B------:R-:W-:Y:S01]  /*2170*/  STG.E desc[UR8][R2.64+0x900], R24 ;  /* 0x0009001802007986 */ /* 0x000fe2000c101908 */
[----:B------:R-:W-:Y:S05]  /*2180*/  EXIT ;  /* 0x000000000000794d */ /* 0x000fea0003800000 */
.L_x_195:
[----:B------:R-:W-:Y:S01]  /*2190*/  IMAD.MOV.U32 R2, RZ, RZ, RZ ;  /* 0x000000ffff027224 */ /* 0x000fe200078e00ff */
[C---:B------:R-:W-:Y:S01]  /*21a0*/  ISETP.GT.U32.AND P0, PT, R3.reuse, 0x1f, PT ;  /* 0x0000001f0300780c */ /* 0x040fe20003f04070 */
[----:B------:R-:W-:Y:S05]  /*21b0*/  WARPSYNC.ALL ;  /* 0x0000000000007948 */ /* 0x000fea0003800000 */
[----:B------:R-:W-:-:S05]  /*21c0*/  IMAD.HI.U32 R24, R3, 0x15555556, R2 ;  /* 0x1555555603187827 */ /* 0x000fca00078e0002 */
[----:B------:R-:W-:-:S05]  /*21d0*/  LEA R24, R24, UR4, 0x2 ;  /* 0x0000000418187c11 */ /* 0x000fca000f8e10ff */
[----:B------:R0:W-:Y:S01]  /*21e0*/  STS [R24+0x3410], R27 ;  /* 0x0034101b18007388 */ /* 0x0001e20000000800 */
[----:B------:R-:W-:Y:S06]  /*21f0*/  BAR.SYNC.DEFER_BLOCKING 0x0 ;  /* 0x0000000000007b1d */ /* 0x000fec0000010000 */
[----:B------:R-:W-:Y:S05]  /*2200*/  @P0 BRA `(.L_x_206) ;  /* 0x0000000000e00947 */ /* 0x000fea0003800000 */
[----:B------:R-:W-:Y:S01]  /*2210*/  IMAD.MOV.U32 R5, RZ, RZ, 0x34 ;  /* 0x00000034ff057424 */ /* 0x000fe200078e00ff */
[----:B------:R-:W-:-:S03]  /*2220*/  UMOV UR11, 0xffffffff ;  /* 0xffffffff000b7882 */ /* 0x000fc60000000000 */
[----:B------:R-:W-:-:S05]  /*2230*/  IMAD R18, R3, R5, UR4 ;  /* 0x0000000403127e24 */ /* 0x000fca000f8e0205 */
[----:B------:R-:W-:Y:S04]  /*2240*/  LDS R16, [R18+0x3410] ;  /* 0x0034100012107984 */ /* 0x000fe80000000800 */
[----:B------:R-:W-:Y:S04]  /*2250*/  LDS R17, [R18+0x3414] ;  /* 0x0034140012117984 */ /* 0x000fe80000000800 */
[----:B------:R-:W1:Y:S04]  /*2260*/  LDS R14, [R18+0x3418] ;  /* 0x00341800120e7984 */ /* 0x000e680000000800 */
[----:B------:R-:W-:Y:S04]  /*2270*/  LDS R15, [R18+0x341c] ;  /* 0x00341c00120f7984 */ /* 0x000fe80000000800 */
[----:B------:R-:W2:Y:S04]  /*2280*/  LDS R12, [R18+0x3420] ;  /* 0x00342000120c7984 */ /* 0x000ea80000000800 */
[----:B------:R-:W-:Y:S04]  /*2290*/  LDS R13, [R18+0x3424] ;  /* 0x00342400120d7984 */ /* 0x000fe80000000800 */
[----:B------:R-:W3:Y:S04]  /*22a0*/  LDS R10, [R18+0x3428] ;  /* 0x00342800120a7984 */ /* 0x000ee80000000800 */
[----:B------:R-:W-:Y:S04]  /*22b0*/  LDS R9, [R18+0x342c] ;  /* 0x00342c0012097984 */ /* 0x000fe80000000800 */
[----:B------:R-:W4:Y:S04]  /*22c0*/  LDS R8, [R18+0x3430] ;  /* 0x0034300012087984 */ /* 0x000f280000000800 */
[----:B------:R-:W-:Y:S04]  /*22d0*/  LDS R5, [R18+0x3434] ;  /* 0x0034340012057984 */ /* 0x000fe80000000800 */
[----:B------:R-:W5:Y:S04]  /*22e0*/  LDS R4, [R18+0x3438] ;  /* 0x0034380012047984 */ /* 0x000f680000000800 */
[----:B------:R-:W0:Y:S01]  /*22f0*/  LDS R19, [R18+0x343c] ;  /* 0x00343c0012137984 */ /* 0x000e220000000800 */
[----:B-1----:R-:W-:-:S04]  /*2300*/  IADD3 R20, PT, PT, R14, R17, R16 ;  /* 0x000000110e147210 */ /* 0x002fc80007ffe010 */
[----:B--2---:R-:W-:-:S04]  /*2310*/  IADD3 R20, PT, PT, R12, R20, R15 ;  /* 0x000000140c147210 */ /* 0x004fc80007ffe00f */
[----:B---3--:R-:W-:-:S04]  /*2320*/  IADD3 R20, PT, PT, R10, R20, R13 ;  /* 0x000000140a147210 */ /* 0x008fc80007ffe00d */
[----:B----4-:R-:W-:-:S04]  /*2330*/  IADD3 R20, PT, PT, R8, R20, R9 ;  /* 0x0000001408147210 */ /* 0x010fc80007ffe009 */
[----:B-----5:R-:W-:-:S05]  /*2340*/  IADD3 R20, PT, PT, R4, R20, R5 ;  /* 0x0000001404147210 */ /* 0x020fca0007ffe005 */
[----:B0-----:R-:W-:Y:S01]  /*2350*/  IMAD.IADD R19, R19, 0x1, R20 ;  /* 0x0000000113137824 */ /* 0x001fe200078e0214 */
[----:B------:R-:W-:Y:S06]  /*2360*/  BRA.DIV UR11, `(.L_x_207) ;  /* 0x0000005e0be47947 */ /* 0x000fec000b800000 */
[----:B------:R-:W0:Y:S02]  /*2370*/  SHFL.UP P0, R20, R19, 0x1, RZ ;  /* 0x0420000013147989 */ /* 0x000e2400000000ff */
[----:B0-----:R-:W-:-:S05]  /*2380*/  @P0 IMAD.IADD R20, R19, 0x1, R20 ;  /* 0x0000000113140824 */ /* 0x001fca00078e0214 */
[----:B------:R-:W0:Y:S02]  /*2390*/  SHFL.UP P0, R21, R20, 0x2, RZ ;  /* 0x0440000014157989 */ /* 0x000e2400000000ff */
[----:B0-----:R-:W-:-:S05]  /*23a0*/  @P0 IMAD.IADD R21, R20, 0x1, R21 ;  /* 0x0000000114150824 */ /* 0x001fca00078e0215 */
[----:B------:R-:W0:Y:S02]  /*23b0*/  SHFL.UP P0, R22, R21, 0x4, RZ ;  /* 0x0480000015167989 */ /* 0x000e2400000000ff */
[----:B0-----:R-:W-:-:S05]  /*23c0*/  @P0 IMAD.IADD R22, R21, 0x1, R22 ;  /* 0x0000000115160824 */ /* 0x001fca00078e0216 */
[----:B------:R-:W0:Y:S02]  /*23d0*/  SHFL.UP P0, R23, R22, 0x8, RZ ;  /* 0x0500000016177989 */ /* 0x000e2400000000ff */
[----:B0-----:R-:W-:-:S05]  /*23e0*/  @P0 IMAD.IADD R23, R22, 0x1, R23 ;  /* 0x0000000116170824 */ /* 0x001fca00078e0217 */
[----:B------:R0:W1:Y:S02]  /*23f0*/  SHFL.UP P0, R48, R23, 0x10, RZ ;  /* 0x0600000017307989 */ /* 0x00006400000000ff */
.L_x_299:
[----:B-1----:R-:W-:-:S04]  /*2400*/  @P0 IMAD.IADD R48, R23, 0x1, R48 ;  /* 0x0000000117300824 */ /* 0x002fc800078e0230 */
[----:B------:R-:W-:-:S04]  /*2410*/  IMAD.IADD R19, R48, 0x1, -R19 ;  /* 0x0000000130137824 */ /* 0x000fc800078e0a13 */
[----:B------:R-:W-:Y:S01]  /*2420*/  IMAD.IADD R16, R16, 0x1, R19 ;  /* 0x0000000110107824 */ /* 0x000fe200078e0213 */
[----:B------:R1:W-:Y:S03]  /*2430*/  STS [R18+0x3410], R19 ;  /* 0x0034101312007388 */ /* 0x0003e60000000800 */
        /* <DEDUP_REMOVED lines=19> */
[----:B------:R1:W-:Y:S04]  /*2570*/  STS [R18+0x3438], R5 ;  /* 0x0034380512007388 */ /* 0x0003e80000000800 */
[----:B------:R1:W-:Y:S02]  /*2580*/  STS [R18+0x343c], R21 ;  /* 0x00343c1512007388 */ /* 0x0003e40000000800 */
.L_x_206:
[----:B------:R-:W-:Y:S05]  /*2590*/  WARPSYNC.ALL ;  /* 0x0000000000007948 */ /* 0x000fea0003800000 */
[----:B------:R-:W-:Y:S01]  /*25a0*/  BAR.SYNC.DEFER_BLOCKING 0x0 ;  /* 0x0000000000007b1d */ /* 0x000fe20000010000 */
[----:B------:R-:W-:Y:S02]  /*25b0*/  ISETP.NE.AND P0, PT, R53, RZ, PT ;  /* 0x000000ff3500720c */ /* 0x000fe40003f05270 */
[----:B-1----:R-:W-:-:S03]  /*25c0*/  SHF.R.U32.HI R5, RZ, UR6, R45 ;  /* 0x00000006ff057c19 */ /* 0x002fc6000801162d */
[----:B------:R-:W-:Y:S01]  /*25d0*/  BSSY.RECONVERGENT B0, `(.L_x_208) ;  /* 0x0000029000007945 */ /* 0x000fe20003800200 */
[----:B------:R-:W-:Y:S01]  /*25e0*/  LOP3.LUT R5, R5, UR5, RZ, 0x30, !PT ;  /* 0x0000000505057c12 */ /* 0x000fe2000f8e30ff */
[----:B0-----:R-:W0:Y:S06]  /*25f0*/  LDS R24, [R24+0x3410] ;  /* 0x0034100018187984 */ /* 0x001e2c0000000800 */
[----:B------:R-:W-:Y:S05]  /*2600*/  @P0 BRA `(.L_x_209) ;  /* 0x0000000000940947 */ /* 0x000fea0003800000 */
[----:B------:R-:W-:-:S05]  /*2610*/  LEA R4, R3, UR4, 0x2 ;  /* 0x0000000403047c11 */ /* 0x000fca000f8e10ff */
[----:B------:R-:W0:Y:S04]  /*2620*/  LDS R13, [R4] ;  /* 0x00000000040d7984 */ /* 0x000e280000000800 */
[----:B------:R-:W1:Y:S04]  /*2630*/  LDS R15, [R4+0x400] ;  /* 0x00040000040f7984 */ /* 0x000e680000000800 */
[----:B------:R-:W2:Y:S04]  /*2640*/  LDS R17, [R4+0x800] ;  /* 0x0008000004117984 */ /* 0x000ea80000000800 */
[----:B------:R-:W3:Y:S04]  /*2650*/  LDS R19, [R4+0xc00] ;  /* 0x000c000004137984 */ /* 0x000ee80000000800 */
[----:B------:R-:W4:Y:S04]  /*2660*/  LDS R21, [R4+0x1000] ;  /* 0x0010000004157984 */ /* 0x000f280000000800 */
[----:B------:R-:W5:Y:S04]  /*2670*/  LDS R23, [R4+0x1400] ;  /* 0x0014000004177984 */ /* 0x000f680000000800 */
[----:B------:R-:W5:Y:S04]  /*2680*/  LDS R45, [R4+0x1800] ;  /* 0x00180000042d7984 */ /* 0x000f680000000800 */
[----:B------:R-:W5:Y:S04]  /*2690*/  LDS R47, [R4+0x1c00] ;  /* 0x001c0000042f7984 */ /* 0x000f680000000800 */
[----:B------:R-:W5:Y:S04]  /*26a0*/  LDS R49, [R4+0x2000] ;  /* 0x0020000004317984 */ /* 0x000f680000000800 */
[----:B------:R-:W5:Y:S04]  /*26b0*/  LDS R51, [R4+0x2400] ;  /* 0x0024000004337984 */ /* 0x000f680000000800 */
[----:B------:R-:W5:Y:S01]  /*26c0*/  LDS R8, [R4+0x2800] ;  /* 0x0028000004087984 */ /* 0x000f620000000800 */
[----:B0-----:R-:W-:-:S03]  /*26d0*/  IMAD.IADD R13, R24, 0x1, R13 ;  /* 0x00000001180d7824 */ /* 0x001fc600078e020d */
[----:B------:R-:W0:Y:S01]  /*26e0*/  LDS R9, [R4+0x2c00] ;  /* 0x002c000004097984 */ /* 0x000e220000000800 */
[----:B-1----:R-:W-:-:S03]  /*26f0*/  IMAD.IADD R15, R24, 0x1, R15 ;  /* 0x00000001180f7824 */ /* 0x002fc600078e020f */
[----:B------:R1:W-:Y:S01]  /*2700*/  STS [R4], R13 ;  /* 0x0000000d04007388 */ /* 0x0003e20000000800 */
[C---:B--2---:R-:W-:Y:S02]  /*2710*/  IMAD.IADD R17, R24.reuse, 0x1, R17 ;  /* 0x0000000118117824 */ /* 0x044fe400078e0211 */
[C---:B---3--:R-:W-:Y:S01]  /*2720*/  IMAD.IADD R19, R24.reuse, 0x1, R19 ;  /* 0x0000000118137824 */ /* 0x048fe200078e0213 */
[----:B------:R2:W-:Y:S01]  /*2730*/  STS [R4+0x400], R15 ;  /* 0x0004000f04007388 */ /* 0x0005e20000000800 */
[----:B----4-:R-:W-:-:S03]  /*2740*/  IMAD.IADD R21, R24, 0x1, R21 ;  /* 0x0000000118157824 */ /* 0x010fc600078e0215 */
[----:B------:R2:W-:Y:S01]  /*2750*/  STS [R4+0x800], R17 ;  /* 0x0008001104007388 */ /* 0x0005e20000000800 */
[----:B-----5:R-:W-:-:S03]  /*2760*/  IMAD.IADD R23, R24, 0x1, R23 ;  /* 0x0000000118177824 */ /* 0x020fc600078e0217 */
[----:B------:R2:W-:Y:S01]  /*2770*/  STS [R4+0xc00], R19 ;  /* 0x000c001304007388 */ /* 0x0005e20000000800 */
[----:B------:R-:W-:-:S03]  /*2780*/  IMAD.IADD R45, R24, 0x1, R45 ;  /* 0x00000001182d7824 */ /* 0x000fc600078e022d */
[----:B------:R2:W-:Y:S01]  /*2790*/  STS [R4+0x1000], R21 ;  /* 0x0010001504007388 */ /* 0x0005e20000000800 */
[----:B------:R-:W-:-:S03]  /*27a0*/  IMAD.IADD R47, R24, 0x1, R47 ;  /* 0x00000001182f7824 */ /* 0x000fc600078e022f */
[----:B------:R2:W-:Y:S01]  /*27b0*/  STS [R4+0x1400], R23 ;  /* 0x0014001704007388 */ /* 0x0005e20000000800 */
[----:B------:R-:W-:-:S03]  /*27c0*/  IMAD.IADD R49, R24, 0x1, R49 ;  /* 0x0000000118317824 */ /* 0x000fc600078e0231 */
[----:B------:R2:W-:Y:S01]  /*27d0*/  STS [R4+0x1800], R45 ;  /* 0x0018002d04007388 */ /* 0x0005e20000000800 */
[----:B------:R-:W-:-:S03]  /*27e0*/  IMAD.IADD R51, R24, 0x1, R51 ;  /* 0x0000000118337824 */ /* 0x000fc600078e0233 */
[----:B------:R2:W-:Y:S01]  /*27f0*/  STS [R4+0x1c00], R47 ;  /* 0x001c002f04007388 */ /* 0x0005e20000000800 */
[----:B-1----:R-:W-:-:S03]  /*2800*/  IMAD.IADD R13, R24, 0x1, R8 ;  /* 0x00000001180d7824 */ /* 0x002fc600078e0208 */
[----:B------:R2:W-:Y:S01]  /*2810*/  STS [R4+0x2000], R49 ;  /* 0x0020003104007388 */ /* 0x0005e20000000800 */
[----:B0-----:R-:W-:-:S03]  /*2820*/  IMAD.IADD R9, R24, 0x1, R9 ;  /* 0x0000000118097824 */ /* 0x001fc600078e0209 */
[----:B------:R2:W-:Y:S04]  /*2830*/  STS [R4+0x2400], R51 ;  /* 0x0024003304007388 */ /* 0x0005e80000000800 */
[----:B------:R2:W-:Y:S04]  /*2840*/  STS [R4+0x2800], R13 ;  /* 0x0028000d04007388 */ /* 0x0005e80000000800 */
[----:B------:R2:W-:Y:S02]  /*2850*/  STS [R4+0x2c00], R9 ;  /* 0x002c000904007388 */ /* 0x0005e40000000800 */
.L_x_209:
[----:B------:R-:W-:Y:S05]  /*2860*/  BSYNC.RECONVERGENT B0 ;  /* 0x0000000000007941 */ /* 0x000fea0003800200 */
.L_x_208:
[----:B------:R-:W-:Y:S01]  /*2870*/  BAR.SYNC.DEFER_BLOCKING 0x0 ;  /* 0x0000000000007b1d */ /* 0x000fe20000010000 */
[----:B------:R-:W-:Y:S01]  /*2880*/  R2P PR, R5, 0x7f ;  /* 0x0000007f05007804 */ /* 0x000fe20000000000 */
[----:B------:R-:W-:-:S04]  /*2890*/  IMAD.MOV.U32 R8, RZ, RZ, RZ ;  /* 0x000000ffff087224 */ /* 0x000fc800078e00ff */
[----:B------:R-:W-:Y:S01]  /*28a0*/  BSSY.RECONVERGENT B0, `(.L_x_210) ;  /* 0x0000026000007945 */ /* 0x000fe20003800200 */
[----:B--2---:R-:W1:Y:S07]  /*28b0*/  S2R R23, SR_LEMASK ;  /* 0x0000000000177919 */ /* 0x004e6e0000003a00 */
[----:B------:R-:W-:Y:S02]  /*28c0*/  VOTE.ANY R4, PT, P0 ;  /* 0x0000000000047806 */ /* 0x000fe400000e0100 */
[----:B------:R-:W-:-:S02]  /*28d0*/  VOTE.ANY R9, PT, P1 ;  /* 0x0000000000097806 */ /* 0x000fc400008e0100 */
[----:B------:R-:W-:Y:S02]  /*28e0*/  @!P0 LOP3.LUT R4, RZ, R4, RZ, 0x33, !PT ;  /* 0x00000004ff048212 */ /* 0x000fe400078e33ff */
[----:B------:R-:W-:Y:S02]  /*28f0*/  VOTE.ANY R13, PT, P2 ;  /* 0x00000000000d7806 */ /* 0x000fe400010e0100 */
[----:B------:R-:W-:Y:S02]  /*2900*/  @!P1 LOP3.LUT R9, RZ, R9, RZ, 0x33, !PT ;  /* 0x00000009ff099212 */ /* 0x000fe400078e33ff */
[----:B------:R-:W-:Y:S02]  /*2910*/  VOTE.ANY R15, PT, P3 ;  /* 0x00000000000f7806 */ /* 0x000fe400018e0100 */
[----:B------:R-:W-:Y:S02]  /*2920*/  @!P2 LOP3.LUT R13, RZ, R13, RZ, 0x33, !PT ;  /* 0x0000000dff0da212 */ /* 0x000fe400078e33ff */
[----:B------:R-:W-:-:S02]  /*2930*/  LOP3.LUT R4, R9, R4, RZ, 0xc0, !PT ;  /* 0x0000000409047212 */ /* 0x000fc400078ec0ff */
[----:B------:R-:W-:Y:S02]  /*2940*/  @!P3 LOP3.LUT R15, RZ, R15, RZ, 0x33, !PT ;  /* 0x0000000fff0fb212 */ /* 0x000fe400078e33ff */
[----:B------:R-:W-:Y:S02]  /*2950*/  LOP3.LUT R4, R13, R4, RZ, 0xc0, !PT ;  /* 0x000000040d047212 */ /* 0x000fe400078ec0ff */
[----:B------:R-:W-:Y:S02]  /*2960*/  VOTE.ANY R9, PT, P4 ;  /* 0x0000000000097806 */ /* 0x000fe400020e0100 */
[----:B------:R-:W-:Y:S02]  /*2970*/  LOP3.LUT P0, RZ, R5, 0x80, RZ, 0xc0, !PT ;  /* 0x0000008005ff7812 */ /* 0x000fe4000780c0ff */
[----:B------:R-:W-:Y:S02]  /*2980*/  LOP3.LUT R4, R15, R4, RZ, 0xc0, !PT ;  /* 0x000000040f047212 */ /* 0x000fe400078ec0ff */
[----:B------:R-:W-:-:S02]  /*2990*/  VOTE.ANY R13, PT, P5 ;  /* 0x00000000000d7806 */ /* 0x000fc400028e0100 */
[----:B------:R-:W-:Y:S02]  /*29a0*/  @!P4 LOP3.LUT R9, RZ, R9, RZ, 0x33, !PT ;  /* 0x00000009ff09c212 */ /* 0x000fe400078e33ff */
[----:B------:R-:W-:Y:S02]  /*29b0*/  @!P5 LOP3.LUT R13, RZ, R13, RZ, 0x33, !PT ;  /* 0x0000000dff0dd212 */ /* 0x000fe400078e33ff */
[----:B------:R-:W-:Y:S02]  /*29c0*/  LOP3.LUT R4, R9, R4, RZ, 0xc0, !PT ;  /* 0x0000000409047212 */ /* 0x000fe400078ec0ff */
[----:B------:R-:W-:Y:S02]  /*29d0*/  VOTE.ANY R9, PT, P6 ;  /* 0x0000000000097806 */ /* 0x000fe400030e0100 */
[----:B------:R-:W-:Y:S02]  /*29e0*/  LOP3.LUT R4, R13, R4, RZ, 0xc0, !PT ;  /* 0x000000040d047212 */ /* 0x000fe400078ec0ff */
[----:B------:R-:W-:-:S02]  /*29f0*/  VOTE.ANY R13, PT, P0 ;  /* 0x00000000000d7806 */ /* 0x000fc400000e0100 */
[----:B------:R-:W-:Y:S02]  /*2a00*/  @!P6 LOP3.LUT R9, RZ, R9, RZ, 0x33, !PT ;  /* 0x00000009ff09e212 */ /* 0x000fe400078e33ff */
[----:B------:R-:W-:Y:S02]  /*2a10*/  @!P0 LOP3.LUT R13, RZ, R13, RZ, 0x33, !PT ;  /* 0x0000000dff0d8212 */ /* 0x000fe400078e33ff */
[----:B------:R-:W-:Y:S02]  /*2a20*/  LOP3.LUT R4, R9, R4, RZ, 0xc0, !PT ;  /* 0x0000000409047212 */ /* 0x000fe400078ec0ff */
[----:B------:R-:W-:Y:S02]  /*2a30*/  SHF.R.U32.HI R9, RZ, UR6, R6 ;  /* 0x00000006ff097c19 */ /* 0x000fe40008011606 */
[----:B------:R-:W-:Y:S01]  /*2a40*/  LOP3.LUT R10, R13, R4, RZ, 0xc0, !PT ;  /* 0x000000040d0a7212 */ /* 0x000fe200078ec0ff */
[----:B------:R-:W-:Y:S01]  /*2a50*/  IMAD.SHL.U32 R4, R3, 0x20, RZ ;  /* 0x0000002003047824 */ /* 0x000fe200078e00ff */
[----:B------:R-:W-:-:S02]  /*2a60*/  LOP3.LUT R9, R9, UR5, RZ, 0x30, !PT ;  /* 0x0000000509097c12 */ /* 0x000fc4000f8e30ff */
[----:B------:R-:W2:Y:S01]  /*2a70*/  FLO.U32 R15, R10 ;  /* 0x0000000a000f7300 */ /* 0x000ea200000e0000 */
[----:B-1----:R-:W-:Y:S02]  /*2a80*/  LOP3.LUT R14, R23, R10, RZ, 0xc0, !PT ;  /* 0x0000000a170e7212 */ /* 0x002fe400078ec0ff */
[----:B------:R-:W-:-:S05]  /*2a90*/  LOP3.LUT R4, R4, 0x7c00, RZ, 0xc0, !PT ;  /* 0x00007c0004047812 */ /* 0x000fca00078ec0ff */
[----:B------:R-:W1:Y:S01]  /*2aa0*/  POPC R14, R14 ;  /* 0x0000000e000e7309 */ /* 0x000e620000000000 */
[----:B------:R-:W-:Y:S01]  /*2ab0*/  VIADD R22, R4, UR4 ;  /* 0x0000000404167c36 */ /* 0x000fe20008000000 */
[----:B--2---:R-:W-:-:S13]  /*2ac0*/  ISETP.NE.AND P0, PT, R46, R15, PT ;  /* 0x0000000f2e00720c */ /* 0x004fda0003f05270 */
[----:B-1----:R-:W-:Y:S05]  /*2ad0*/  @P0 BRA `(.L_x_211) ;  /* 0x0000000000080947 */ /* 0x002fea0003800000 */
[----:B------:R-:W-:-:S05]  /*2ae0*/  IMAD R5, R5, 0x4, R22 ;  /* 0x0000000405057824 */ /* 0x000fca00078e0216 */
[----:B------:R1:W2:Y:S02]  /*2af0*/  ATOMS.ADD R8, [R5], R14 ;  /* 0x0000000e0508738c */ /* 0x0002a40000000000 */
.L_x_211:
[----:B------:R-:W-:Y:S05]  /*2b00*/  BSYNC.RECONVERGENT B0 ;  /* 0x0000000000007941 */ /* 0x000fea0003800200 */
.L_x_210:
[----:B------:R-:W-:Y:S01]  /*2b10*/  R2P PR, R9, 0x7f ;  /* 0x0000007f09007804 */ /* 0x000fe20000000000 */
[----:B--2---:R2:W3:Y:S01]  /*2b20*/  SHFL.IDX PT, R8, R8, R15, 0x1f ;  /* 0x00001f0f08087589 */ /* 0x0044e200000e0000 */
[----:B------:R-:W-:Y:S01]  /*2b30*/  BSSY.RECONVERGENT B0, `(.L_x_212) ;  /* 0x0000023000007945 */ /* 0x000fe20003800200 */
[----:B------:R-:W-:-:S10]  /*2b40*/  IMAD.MOV.U32 R12, RZ, RZ, RZ ;  /* 0x000000ffff0c7224 */ /* 0x000fd400078e00ff */
[----:B------:R-:W-:Y:S02]  /*2b50*/  VOTE.ANY R4, PT, P0 ;  /* 0x0000000000047806 */ /* 0x000fe400000e0100 */
[----:B-1----:R-:W-:Y:S02]  /*2b60*/  VOTE.ANY R5, PT, P1 ;  /* 0x0000000000057806 */ /* 0x002fe400008e0100 */
[----:B------:R-:W-:Y:S02]  /*2b70*/  @!P0 LOP3.LUT R4, RZ, R4, RZ, 0x33, !PT ;  /* 0x00000004ff048212 */ /* 0x000fe400078e33ff */
[----:B------:R-:W-:Y:S02]  /*2b80*/  VOTE.ANY R13, PT, P2 ;  /* 0x00000000000d7806 */ /* 0x000fe400010e0100 */
[----:B------:R-:W-:Y:S02]  /*2b90*/  @!P1 LOP3.LUT R5, RZ, R5, RZ, 0x33, !PT ;  /* 0x00000005ff059212 */ /* 0x000fe400078e33ff */
[----:B------:R-:W-:-:S02]  /*2ba0*/  @!P2 LOP3.LUT R13, RZ, R13, RZ, 0x33, !PT ;  /* 0x0000000dff0da212 */ /* 0x000fc400078e33ff */
[----:B------:R-:W-:Y:S02]  /*2bb0*/  LOP3.LUT R4, R5, R4, RZ, 0xc0, !PT ;  /* 0x0000000405047212 */ /* 0x000fe400078ec0ff */
[----:B------:R-:W-:Y:S02]  /*2bc0*/  VOTE.ANY R5, PT, P3 ;  /* 0x0000000000057806 */ /* 0x000fe400018e0100 */
[----:B------:R-:W-:Y:S02]  /*2bd0*/  LOP3.LUT R4, R13, R4, RZ, 0xc0, !PT ;  /* 0x000000040d047212 */ /* 0x000fe400078ec0ff */
[----:B------:R-:W-:Y:S02]  /*2be0*/  LOP3.LUT P0, RZ, R9, 0x80, RZ, 0xc0, !PT ;  /* 0x0000008009ff7812 */ /* 0x000fe4000780c0ff */
[----:B------:R-:W-:Y:S02]  /*2bf0*/  VOTE.ANY R13, PT, P4 ;  /* 0x00000000000d7806 */ /* 0x000fe400020e0100 */
[----:B------:R-:W-:-:S02]  /*2c00*/  @!P3 LOP3.LUT R5, RZ, R5, RZ, 0x33, !PT ;  /* 0x00000005ff05b212 */ /* 0x000fc400078e33ff */
[----:B------:R-:W-:Y:S02]  /*2c10*/  @!P4 LOP3.LUT R13, RZ, R13, RZ, 0x33, !PT ;  /* 0x0000000dff0dc212 */ /* 0x000fe400078e33ff */
[----:B------:R-:W-:Y:S02]  /*2c20*/  LOP3.LUT R4, R5, R4, RZ, 0xc0, !PT ;  /* 0x0000000405047212 */ /* 0x000fe400078ec0ff */
[----:B------:R-:W-:Y:S02]  /*2c30*/  VOTE.ANY R5, PT, P5 ;  /* 0x0000000000057806 */ /* 0x000fe400028e0100 */
[----:B------:R-:W-:Y:S02]  /*2c40*/  LOP3.LUT R4, R13, R4, RZ, 0xc0, !PT ;  /* 0x000000040d047212 */ /* 0x000fe400078ec0ff */
[----:B------:R-:W-:Y:S02]  /*2c50*/  VOTE.ANY R13, PT, P6 ;  /* 0x00000000000d7806 */ /* 0x000fe400030e0100 */
[----:B------:R-:W-:-:S02]  /*2c60*/  @!P5 LOP3.LUT R5, RZ, R5, RZ, 0x33, !PT ;  /* 0x00000005ff05d212 */ /* 0x000fc400078e33ff */
[----:B------:R-:W-:Y:S02]  /*2c70*/  VOTE.ANY R17, PT, P0 ;  /* 0x0000000000117806 */ /* 0x000fe400000e0100 */
[----:B------:R-:W-:Y:S02]  /*2c80*/  @!P6 LOP3.LUT R13, RZ, R13, RZ, 0x33, !PT ;  /* 0x0000000dff0de212 */ /* 0x000fe400078e33ff */
[----:B------:R-:W-:Y:S02]  /*2c90*/  LOP3.LUT R4, R5, R4, RZ, 0xc0, !PT ;  /* 0x0000000405047212 */ /* 0x000fe400078ec0ff */
[----:B------:R-:W-:Y:S02]  /*2ca0*/  @!P0 LOP3.LUT R17, RZ, R17, RZ, 0x33, !PT ;  /* 0x00000011ff118212 */ /* 0x000fe400078e33ff */
[----:B------:R-:W-:-:S04]  /*2cb0*/  LOP3.LUT R4, R13, R4, RZ, 0xc0, !PT ;  /* 0x000000040d047212 */ /* 0x000fc800078ec0ff */
[----:B------:R-:W-:Y:S02]  /*2cc0*/  LOP3.LUT R4, R17, R4, RZ, 0xc0, !PT ;  /* 0x0000000411047212 */ /* 0x000fe400078ec0ff */
[----:B------:R-:W-:Y:S02]  /*2cd0*/  SHF.R.U32.HI R17, RZ, UR6, R0 ;  /* 0x00000006ff117c19 */ /* 0x000fe40008011600 */
[----:B------:R-:W1:Y:S01]  /*2ce0*/  FLO.U32 R5, R4 ;  /* 0x0000000400057300 */ /* 0x000e6200000e0000 */
[----:B------:R-:W-:Y:S02]  /*2cf0*/  LOP3.LUT R13, R23, R4, RZ, 0xc0, !PT ;  /* 0x00000004170d7212 */ /* 0x000fe400078ec0ff */
[----:B------:R-:W-:-:S05]  /*2d00*/  LOP3.LUT R17, R17, UR5, RZ, 0x30, !PT ;  /* 0x0000000511117c12 */ /* 0x000fca000f8e30ff */
[----:B------:R-:W4:Y:S01]  /*2d10*/  POPC R13, R13 ;  /* 0x0000000d000d7309 */ /* 0x000f220000000000 */
[----:B-1----:R-:W-:-:S13]  /*2d20*/  ISETP.NE.AND P0, PT, R46, R5, PT ;  /* 0x000000052e00720c */ /* 0x002fda0003f05270 */
[----:B--234-:R-:W-:Y:S05]  /*2d30*/  @P0 BRA `(.L_x_213) ;  /* 0x0000000000080947 */ /* 0x01cfea0003800000 */
[----:B------:R-:W-:-:S06]  /*2d40*/  IMAD R12, R9, 0x4, R22 ;  /* 0x00000004090c7824 */ /* 0x000fcc00078e0216 */
[----:B------:R1:W2:Y:S02]  /*2d50*/  ATOMS.ADD R12, [R12], R13 ;  /* 0x0000000d0c0c738c */ /* 0x0002a40000000000 */
.L_x_213:
[----:B------:R-:W-:Y:S05]  /*2d60*/  BSYNC.RECONVERGENT B0 ;  /* 0x0000000000007941 */ /* 0x000fea0003800200 */
.L_x_212:
[----:B------:R-:W-:Y:S01]  /*2d70*/  R2P PR, R17, 0x7f ;  /* 0x0000007f11007804 */ /* 0x000fe20000000000 */
[----:B--2---:R2:W3:Y:S01]  /*2d80*/  SHFL.IDX PT, R12, R12, R5, 0x1f ;  /* 0x00001f050c0c7589 */ /* 0x0044e200000e0000 */
[----:B------:R-:W-:Y:S11]  /*2d90*/  BSSY.RECONVERGENT B0, `(.L_x_214) ;  /* 0x0000023000007945 */ /* 0x000ff60003800200 */
[----:B------:R-:W-:-:S02]  /*2da0*/  VOTE.ANY R0, PT, P0 ;  /* 0x0000000000007806 */ /* 0x000fc400000e0100 */
[----:B------:R-:W-:Y:S02]  /*2db0*/  VOTE.ANY R9, PT, P1 ;  /* 0x0000000000097806 */ /* 0x000fe400008e0100 */
[----:B------:R-:W-:Y:S02]  /*2dc0*/  @!P0 LOP3.LUT R0, RZ, R0, RZ, 0x33, !PT ;  /* 0x00000000ff008212 */ /* 0x000fe400078e33ff */
[----:B------:R-:W-:Y:S02]  /*2dd0*/  VOTE.ANY R15, PT, P2 ;  /* 0x00000000000f7806 */ /* 0x000fe400010e0100 */
[----:B------:R-:W-:Y:S02]  /*2de0*/  @!P1 LOP3.LUT R9, RZ, R9, RZ, 0x33, !PT ;  /* 0x00000009ff099212 */ /* 0x000fe400078e33ff */
[----:B------:R-:W-:Y:S02]  /*2df0*/  @!P2 LOP3.LUT R15, RZ, R15, RZ, 0x33, !PT ;  /* 0x0000000fff0fa212 */ /* 0x000fe400078e33ff */
[----:B------:R-:W-:-:S02]  /*2e00*/  LOP3.LUT R0, R9, R0, RZ, 0xc0, !PT ;  /* 0x0000000009007212 */ /* 0x000fc400078ec0ff */
[----:B------:R-:W-:Y:S02]  /*2e10*/  VOTE.ANY R9, PT, P3 ;  /* 0x0000000000097806 */ /* 0x000fe400018e0100 */
[----:B------:R-:W-:Y:S02]  /*2e20*/  LOP3.LUT R0, R15, R0, RZ, 0xc0, !PT ;  /* 0x000000000f007212 */ /* 0x000fe400078ec0ff */
[----:B------:R-:W-:Y:S02]  /*2e30*/  LOP3.LUT P0, RZ, R17, 0x80, RZ, 0xc0, !PT ;  /* 0x0000008011ff7812 */ /* 0x000fe4000780c0ff */
[----:B------:R-:W-:Y:S02]  /*2e40*/  VOTE.ANY R15, PT, P4 ;  /* 0x00000000000f7806 */ /* 0x000fe400020e0100 */
[----:B------:R-:W-:Y:S02]  /*2e50*/  @!P3 LOP3.LUT R9, RZ, R9, RZ, 0x33, !PT ;  /* 0x00000009ff09b212 */ /* 0x000fe400078e33ff */
[----:B------:R-:W-:-:S02]  /*2e60*/  @!P4 LOP3.LUT R15, RZ, R15, RZ, 0x33, !PT ;  /* 0x0000000fff0fc212 */ /* 0x000fc400078e33ff */
[----:B------:R-:W-:Y:S02]  /*2e70*/  LOP3.LUT R0, R9, R0, RZ, 0xc0, !PT ;  /* 0x0000000009007212 */ /* 0x000fe400078ec0ff */
[----:B------:R-:W-:Y:S02]  /*2e80*/  VOTE.ANY R9, PT, P5 ;  /* 0x0000000000097806 */ /* 0x000fe400028e0100 */
[----:B------:R-:W-:Y:S02]  /*2e90*/  LOP3.LUT R0, R15, R0, RZ, 0xc0, !PT ;  /* 0x000000000f007212 */ /* 0x000fe400078ec0ff */
[----:B------:R-:W-:Y:S02]  /*2ea0*/  VOTE.ANY R15, PT, P6 ;  /* 0x00000000000f7806 */ /* 0x000fe400030e0100 */
[----:B------:R-:W-:Y:S02]  /*2eb0*/  @!P5 LOP3.LUT R9, RZ, R9, RZ, 0x33, !PT ;  /* 0x00000009ff09d212 */ /* 0x000fe400078e33ff */
[----:B------:R-:W-:-:S02]  /*2ec0*/  VOTE.ANY R19, PT, P0 ;  /* 0x0000000000137806 */ /* 0x000fc400000e0100 */
[----:B------:R-:W-:Y:S02]  /*2ed0*/  @!P6 LOP3.LUT R15, RZ, R15, RZ, 0x33, !PT ;  /* 0x0000000fff0fe212 */ /* 0x000fe400078e33ff */
[----:B------:R-:W-:Y:S02]  /*2ee0*/  LOP3.LUT R0, R9, R0, RZ, 0xc0, !PT ;  /* 0x0000000009007212 */ /* 0x000fe400078ec0ff */
[----:B------:R-:W-:Y:S02]  /*2ef0*/  @!P0 LOP3.LUT R19, RZ, R19, RZ, 0x33, !PT ;  /* 0x00000013ff138212 */ /* 0x000fe400078e33ff */
[----:B------:R-:W-:Y:S02]  /*2f00*/  LOP3.LUT R0, R15, R0, RZ, 0xc0, !PT ;  /* 0x000000000f007212 */ /* 0x000fe400078ec0ff */
[----:B------:R-:W-:Y:S02]  /*2f10*/  SHF.R.U32.HI R15, RZ, UR6, R41 ;  /* 0x00000006ff0f7c19 */ /* 0x000fe40008011629 */
[----:B------:R-:W-:Y:S01]  /*2f20*/  LOP3.LUT R4, R19, R0, RZ, 0xc0, !PT ;  /* 0x0000000013047212 */ /* 0x000fe200078ec0ff */
[----:B------:R-:W-:Y:S01]  /*2f30*/  IMAD.MOV.U32 R0, RZ, RZ, RZ ;  /* 0x000000ffff007224 */ /* 0x000fe200078e00ff */
[----:B------:R-:W-:-:S02]  /*2f40*/  LOP3.LUT R15, R15, UR5, RZ, 0x30, !PT ;  /* 0x000000050f0f7c12 */ /* 0x000fc4000f8e30ff */
[----:B------:R-:W4:Y:S01]  /*2f50*/  FLO.U32 R51, R4 ;  /* 0x0000000400337300 */ /* 0x000f2200000e0000 */
[----:B------:R-:W-:-:S07]  /*2f60*/  LOP3.LUT R10, R23, R4, RZ, 0xc0, !PT ;  /* 0x00000004170a7212 */ /* 0x000fce00078ec0ff */
[----:B------:R-:W0:Y:S01]  /*2f70*/  POPC R10, R10 ;  /* 0x0000000a000a7309 */ /* 0x000e220000000000 */
[----:B----4-:R-:W-:-:S13]  /*2f80*/  ISETP.NE.AND P0, PT, R46, R51, PT ;  /* 0x000000332e00720c */ /* 0x010fda0003f05270 */
[----:B0-23--:R-:W-:Y:S05]  /*2f90*/  @P0 BRA `(.L_x_215) ;  /* 0x0000000000080947 */ /* 0x00dfea0003800000 */
[----:B------:R-:W-:-:S05]  /*2fa0*/  IMAD R17, R17, 0x4, R22 ;  /* 0x0000000411117824 */ /* 0x000fca00078e0216 */
[----:B------:R0:W2:Y:S02]  /*2fb0*/  ATOMS.ADD R0, [R17], R10 ;  /* 0x0000000a1100738c */ /* 0x0000a40000000000 */
.L_x_215:
[----:B------:R-:W-:Y:S05]  /*2fc0*/  BSYNC.RECONVERGENT B0 ;  /* 0x0000000000007941 */ /* 0x000fea0003800200 */
.L_x_214:
        /* <DEDUP_REMOVED lines=21> */
[----:B0-----:R-:W-:-:S02]  /*3120*/  VOTE.ANY R17, PT, P0 ;  /* 0x0000000000117806 */ /* 0x001fc400000e0100 */
[----:B------:R-:W-:Y:S02]  /*3130*/  @!P6 LOP3.LUT R9, RZ, R9, RZ, 0x33, !PT ;  /* 0x00000009ff09e212 */ /* 0x000fe400078e33ff */
[----:B------:R-:W-:Y:S02]  /*3140*/  LOP3.LUT R4, R5, R4, RZ, 0xc0, !PT ;  /* 0x0000000405047212 */ /* 0x000fe400078ec0ff */
[----:B------:R-:W-:Y:S02]  /*3150*/  @!P0 LOP3.LUT R17, RZ, R17, RZ, 0x33, !PT ;  /* 0x00000011ff118212 */ /* 0x000fe400078e33ff */
[----:B------:R-:W-:-:S04]  /*3160*/  LOP3.LUT R4, R9, R4, RZ, 0xc0, !PT ;  /* 0x0000000409047212 */ /* 0x000fc800078ec0ff */
[----:B------:R-:W-:Y:S01]  /*3170*/  LOP3.LUT R6, R17, R4, RZ, 0xc0, !PT ;  /* 0x0000000411067212 */ /* 0x000fe200078ec0ff */
[----:B------:R-:W-:Y:S01]  /*3180*/  IMAD.MOV.U32 R4, RZ, RZ, RZ ;  /* 0x000000ffff047224 */ /* 0x000fe200078e00ff */
[----:B------:R-:W-:Y:S02]  /*3190*/  SHF.R.U32.HI R17, RZ, UR6, R40 ;  /* 0x00000006ff117c19 */ /* 0x000fe40008011628 */
[----:B------:R-:W0:Y:S01]  /*31a0*/  FLO.U32 R45, R6 ;  /* 0x00000006002d7300 */ /* 0x000e2200000e0000 */
[----:B------:R-:W-:Y:S02]  /*31b0*/  LOP3.LUT R9, R23, R6, RZ, 0xc0, !PT ;  /* 0x0000000617097212 */ /* 0x000fe400078ec0ff */
[----:B------:R-:W-:-:S05]  /*31c0*/  LOP3.LUT R17, R17, UR5, RZ, 0x30, !PT ;  /* 0x0000000511117c12 */ /* 0x000fca000f8e30ff */
[----:B------:R-:W4:Y:S01]  /*31d0*/  POPC R9, R9 ;  /* 0x0000000900097309 */ /* 0x000f220000000000 */
[----:B0-----:R-:W-:-:S13]  /*31e0*/  ISETP.NE.AND P0, PT, R46, R45, PT ;  /* 0x0000002d2e00720c */ /* 0x001fda0003f05270 */
[----:B--234-:R-:W-:Y:S05]  /*31f0*/  @P0 BRA `(.L_x_217) ;  /* 0x0000000000080947 */ /* 0x01cfea0003800000 */
[----:B------:R-:W-:-:S06]  /*3200*/  IMAD R4, R15, 0x4, R22 ;  /* 0x000000040f047824 */ /* 0x000fcc00078e0216 */
[----:B------:R0:W2:Y:S02]  /*3210*/  ATOMS.ADD R4, [R4], R9 ;  /* 0x000000090404738c */ /* 0x0000a40000000000 */
.L_x_217:
[----:B------:R-:W-:Y:S05]  /*3220*/  BSYNC.RECONVERGENT B0 ;  /* 0x0000000000007941 */ /* 0x000fea0003800200 */
.L_x_216:
[----:B------:R-:W-:Y:S01]  /*3230*/  R2P PR, R17, 0x7f ;  /* 0x0000007f11007804 */ /* 0x000fe20000000000 */
[----:B--2---:R2:W3:Y:S01]  /*3240*/  SHFL.IDX PT, R45, R4, R45, 0x1f ;  /* 0x00001f2d042d7589 */ /* 0x0044e200000e0000 */
[----:B------:R-:W-:Y:S01]  /*3250*/  BSSY.RECONVERGENT B0, `(.L_x_218) ;  /* 0x0000023000007945 */ /* 0x000fe20003800200 */
[----:B------:R-:W-:-:S10]  /*3260*/  IMAD.MOV.U32 R6, RZ, RZ, RZ ;  /* 0x000000ffff067224 */ /* 0x000fd400078e00ff */
[----:B------:R-:W-:Y:S02]  /*3270*/  VOTE.ANY R0, PT, P0 ;  /* 0x0000000000007806 */ /* 0x000fe400000e0100 */
[----:B------:R-:W-:Y:S02]  /*3280*/  VOTE.ANY R5, PT, P1 ;  /* 0x0000000000057806 */ /* 0x000fe400008e0100 */
        /* <DEDUP_REMOVED lines=20> */
[----:B------:R-:W-:Y:S02]  /*33d0*/  LOP3.LUT R0, R15, R0, RZ, 0xc0, !PT ;  /* 0x000000000f007212 */ /* 0x000fe400078ec0ff */
[----:B------:R-:W-:-:S02]  /*33e0*/  SHF.R.U32.HI R15, RZ, UR6, R39 ;  /* 0x00000006ff0f7c19 */ /* 0x000fc40008011627 */
[----:B------:R-:W-:Y:S02]  /*33f0*/  LOP3.LUT R0, R19, R0, RZ, 0xc0, !PT ;  /* 0x0000000013007212 */ /* 0x000fe400078ec0ff */
[----:B------:R-:W-:Y:S02]  /*3400*/  LOP3.LUT R15, R15, UR5, RZ, 0x30, !PT ;  /* 0x000000050f0f7c12 */ /* 0x000fe4000f8e30ff */
[----:B------:R-:W4:Y:S01]  /*3410*/  FLO.U32 R19, R0 ;  /* 0x0000000000137300 */ /* 0x000f2200000e0000 */
[----:B------:R-:W-:-:S07]  /*3420*/  LOP3.LUT R5, R23, R0, RZ, 0xc0, !PT ;  /* 0x0000000017057212 */ /* 0x000fce00078ec0ff */
[----:B------:R-:W0:Y:S01]  /*3430*/  POPC R5, R5 ;  /* 0x0000000500057309 */ /* 0x000e220000000000 */
[----:B----4-:R-:W-:-:S13]  /*3440*/  ISETP.NE.AND P0, PT, R46, R19, PT ;  /* 0x000000132e00720c */ /* 0x010fda0003f05270 */
[----:B0-23--:R-:W-:Y:S05]  /*3450*/  @P0 BRA `(.L_x_219) ;  /* 0x0000000000080947 */ /* 0x00dfea0003800000 */
[----:B------:R-:W-:-:S06]  /*3460*/  IMAD R6, R17, 0x4, R22 ;  /* 0x0000000411067824 */ /* 0x000fcc00078e0216 */
[----:B------:R0:W2:Y:S02]  /*3470*/  ATOMS.ADD R6, [R6], R5 ;  /* 0x000000050606738c */ /* 0x0000a40000000000 */
.L_x_219:
[----:B------:R-:W-:Y:S05]  /*3480*/  BSYNC.RECONVERGENT B0 ;  /* 0x0000000000007941 */ /* 0x000fea0003800200 */
.L_x_218:
        /* <DEDUP_REMOVED lines=37> */
.L_x_221:
[----:B------:R-:W-:Y:S05]  /*36e0*/  BSYNC.RECONVERGENT B0 ;  /* 0x0000000000007941 */ /* 0x000fea0003800200 */
.L_x_220:
[----:B------:R-:W-:Y:S01]  /*36f0*/  R2P PR, R17, 0x7f ;  /* 0x0000007f11007804 */ /* 0x000fe20000000000 */
[----:B--2---:R2:W3:Y:S01]  /*3700*/  SHFL.IDX PT, R47, R0, R47, 0x1f ;  /* 0x00001f2f002f7589 */ /* 0x0044e200000e0000 */
[----:B------:R-:W-:Y:S11]  /*3710*/  BSSY.RECONVERGENT B0, `(.L_x_222) ;  /* 0x0000021000007945 */ /* 0x000ff60003800200 */
[----:B0-----:R-:W-:-:S02]  /*3720*/  VOTE.ANY R15, PT, P0 ;  /* 0x00000000000f7806 */ /* 0x001fc400000e0100 */
        /* <DEDUP_REMOVED lines=19> */
[----:B------:R-:W-:Y:S01]  /*3860*/  LOP3.LUT R15, R16, R15, RZ, 0xc0, !PT ;  /* 0x0000000f100f7212 */ /* 0x000fe200078ec0ff */
[----:B------:R-:W-:Y:S01]  /*3870*/  IMAD.MOV.U32 R16, RZ, RZ, RZ ;  /* 0x000000ffff107224 */ /* 0x000fe200078e00ff */
[----:B------:R-:W-:Y:S02]  /*3880*/  @!P0 LOP3.LUT R20, RZ, R20, RZ, 0x33, !PT ;  /* 0x00000014ff148212 */ /* 0x000fe400078e33ff */
[----:B------:R-:W-:-:S04]  /*3890*/  LOP3.LUT R15, R18, R15, RZ, 0xc0, !PT ;  /* 0x0000000f120f7212 */ /* 0x000fc800078ec0ff */
[----:B------:R-:W-:-:S04]  /*38a0*/  LOP3.LUT R20, R20, R15, RZ, 0xc0, !PT ;  /* 0x0000000f14147212 */ /* 0x000fc800078ec0ff */
[----:B------:R-:W0:Y:S01]  /*38b0*/  FLO.U32 R49, R20 ;  /* 0x0000001400317300 */ /* 0x000e2200000e0000 */
[----:B------:R-:W-:-:S07]  /*38c0*/  LOP3.LUT R50, R23, R20, RZ, 0xc0, !PT ;  /* 0x0000001417327212 */ /* 0x000fce00078ec0ff */
[----:B------:R-:W4:Y:S01]  /*38d0*/  POPC R50, R50 ;  /* 0x0000003200327309 */ /* 0x000f220000000000 */
[----:B0-----:R-:W-:-:S13]  /*38e0*/  ISETP.NE.AND P0, PT, R46, R49, PT ;  /* 0x000000312e00720c */ /* 0x001fda0003f05270 */
[----:B--234-:R-:W-:Y:S05]  /*38f0*/  @P0 BRA `(.L_x_223) ;  /* 0x0000000000080947 */ /* 0x01cfea0003800000 */
[----:B------:R-:W-:-:S05]  /*3900*/  IMAD R17, R17, 0x4, R22 ;  /* 0x0000000411117824 */ /* 0x000fca00078e0216 */
[----:B------:R0:W2:Y:S02]  /*3910*/  ATOMS.ADD R16, [R17], R50 ;  /* 0x000000321110738c */ /* 0x0000a40000000000 */
.L_x_223:
[----:B------:R-:W-:Y:S05]  /*3920*/  BSYNC.RECONVERGENT B0 ;  /* 0x0000000000007941 */ /* 0x000fea0003800200 */
.L_x_222:
[----:B------:R-:W-:Y:S01]  /*3930*/  R2P PR, R11, 0x7f ;  /* 0x0000007f0b007804 */ /* 0x000fe20000000000 */
[----:B--2---:R2:W3:Y:S01]  /*3940*/  SHFL.IDX PT, R49, R16, R49, 0x1f ;  /* 0x00001f3110317589 */ /* 0x0044e200000e0000 */
[----:B------:R-:W-:Y:S01]  /*3950*/  BSSY.RECONVERGENT B0, `(.L_x_224) ;  /* 0x0000021000007945 */ /* 0x000fe20003800200 */
[----:B------:R-:W-:-:S10]  /*3960*/  IMAD.MOV.U32 R20, RZ, RZ, RZ ;  /* 0x000000ffff147224 */ /* 0x000fd400078e00ff */
[----:B------:R-:W-:Y:S02]  /*3970*/  VOTE.ANY R0, PT, P0 ;  /* 0x0000000000007806 */ /* 0x000fe400000e0100 */
[----:B------:R-:W-:Y:S02]  /*3980*/  VOTE.ANY R15, PT, P1 ;  /* 0x00000000000f7806 */ /* 0x000fe400008e0100 */
[----:B------:R-:W-:Y:S02]  /*3990*/  @!P0 LOP3.LUT R0, RZ, R0, RZ, 0x33, !PT ;  /* 0x00000000ff008212 */ /* 0x000fe400078e33ff */
[----:B0-----:R-:W-:Y:S02]  /*39a0*/  VOTE.ANY R17, PT, P2 ;  /* 0x0000000000117806 */ /* 0x001fe400010e0100 */
        /* <DEDUP_REMOVED lines=25> */
[----:B------:R-:W-:-:S06]  /*3b40*/  IMAD R20, R11, 0x4, R22 ;  /* 0x000000040b147824 */ /* 0x000fcc00078e0216 */
[----:B------:R0:W2:Y:S02]  /*3b50*/  ATOMS.ADD R20, [R20], R21 ;  /* 0x000000151414738c */ /* 0x0000a40000000000 */
.L_x_225:
[----:B------:R-:W-:Y:S05]  /*3b60*/  BSYNC.RECONVERGENT B0 ;  /* 0x0000000000007941 */ /* 0x000fea0003800200 */
.L_x_224:
[----:B------:R-:W-:Y:S01]  /*3b70*/  R2P PR, R7, 0x7f ;  /* 0x0000007f07007804 */ /* 0x000fe20000000000 */
[----:B--2---:R2:W3:Y:S01]  /*3b80*/  SHFL.IDX PT, R20, R20, R15, 0x1f ;  /* 0x00001f0f14147589 */ /* 0x0044e200000e0000 */
[----:B------:R-:W-:Y:S01]  /*3b90*/  BSSY.RECONVERGENT B0, `(.L_x_226) ;  /* 0x0000023000007945 */ /* 0x000fe20003800200 */
[----:B------:R-:W-:-:S10]  /*3ba0*/  IMAD.MOV.U32 R16, RZ, RZ, RZ ;  /* 0x000000ffff107224 */ /* 0x000fd400078e00ff */
[----:B------:R-:W-:Y:S02]  /*3bb0*/  VOTE.ANY R0, PT, P0 ;  /* 0x0000000000007806 */ /* 0x000fe400000e0100 */
[----:B------:R-:W-:Y:S02]  /*3bc0*/  VOTE.ANY R11, PT, P1 ;  /* 0x00000000000b7806 */ /* 0x000fe400008e0100 */
[----:B------:R-:W-:Y:S02]  /*3bd0*/  @!P0 LOP3.LUT R0, RZ, R0, RZ, 0x33, !PT ;  /* 0x00000000ff008212 */ /* 0x000fe400078e33ff */
[----:B------:R-:W-:Y:S02]  /*3be0*/  @!P1 LOP3.LUT R11, RZ, R11, RZ, 0x33, !PT ;  /* 0x0000000bff0b9212 */ /* 0x000fe400078e33ff */
[----:B------:R-:W-:Y:S02]  /*3bf0*/  VOTE.ANY R17, PT, P2 ;  /* 0x0000000000117806 */ /* 0x000fe400010e0100 */
[----:B------:R-:W-:-:S02]  /*3c00*/  LOP3.LUT R0, R11, R0, RZ, 0xc0, !PT ;  /* 0x000000000b007212 */ /* 0x000fc400078ec0ff */
[----:B------:R-:W-:Y:S02]  /*3c10*/  VOTE.ANY R11, PT, P3 ;  /* 0x00000000000b7806 */ /* 0x000fe400018e0100 */
[----:B------:R-:W-:Y:S02]  /*3c20*/  @!P2 LOP3.LUT R17, RZ, R17, RZ, 0x33, !PT ;  /* 0x00000011ff11a212 */ /* 0x000fe400078e33ff */
[----:B------:R-:W-:Y:S02]  /*3c30*/  @!P3 LOP3.LUT R11, RZ, R11, RZ, 0x33, !PT ;  /* 0x0000000bff0bb212 */ /* 0x000fe400078e33ff */
[----:B------:R-:W-:Y:S02]  /*3c40*/  LOP3.LUT R0, R17, R0, RZ, 0xc0, !PT ;  /* 0x0000000011007212 */ /* 0x000fe400078ec0ff */
[----:B------:R-:W-:Y:S02]  /*3c50*/  LOP3.LUT P0, RZ, R7, 0x80, RZ, 0xc0, !PT ;  /* 0x0000008007ff7812 */ /* 0x000fe4000780c0ff */
[----:B------:R-:W-:-:S02]  /*3c60*/  VOTE.ANY R17, PT, P4 ;  /* 0x0000000000117806 */ /* 0x000fc400020e0100 */
[----:B------:R-:W-:Y:S02]  /*3c70*/  LOP3.LUT R0, R11, R0, RZ, 0xc0, !PT ;  /* 0x000000000b007212 */ /* 0x000fe400078ec0ff */
[----:B------:R-:W-:Y:S02]  /*3c80*/  VOTE.ANY R11, PT, P5 ;  /* 0x00000000000b7806 */ /* 0x000fe400028e0100 */
[----:B------:R-:W-:Y:S02]  /*3c90*/  @!P4 LOP3.LUT R17, RZ, R17, RZ, 0x33, !PT ;  /* 0x00000011ff11c212 */ /* 0x000fe400078e33ff */
[----:B------:R-:W-:Y:S02]  /*3ca0*/  @!P5 LOP3.LUT R11, RZ, R11, RZ, 0x33, !PT ;  /* 0x0000000bff0bd212 */ /* 0x000fe400078e33ff */
[----:B------:R-:W-:Y:S02]  /*3cb0*/  LOP3.LUT R0, R17, R0, RZ, 0xc0, !PT ;  /* 0x0000000011007212 */ /* 0x000fe400078ec0ff */
[----:B------:R-:W-:-:S02]  /*3cc0*/  VOTE.ANY R17, PT, P6 ;  /* 0x0000000000117806 */ /* 0x000fc400030e0100 */
[----:B------:R-:W-:Y:S02]  /*3cd0*/  LOP3.LUT R0, R11, R0, RZ, 0xc0, !PT ;  /* 0x000000000b007212 */ /* 0x000fe400078ec0ff */
[----:B------:R-:W-:Y:S02]  /*3ce0*/  VOTE.ANY R11, PT, P0 ;  /* 0x00000000000b7806 */ /* 0x000fe400000e0100 */
[----:B------:R-:W-:Y:S02]  /*3cf0*/  @!P6 LOP3.LUT R17, RZ, R17, RZ, 0x33, !PT ;  /* 0x00000011ff11e212 */ /* 0x000fe400078e33ff */
[----:B------:R-:W-:Y:S02]  /*3d00*/  @!P0 LOP3.LUT R11, RZ, R11, RZ, 0x33, !PT ;  /* 0x0000000bff0b8212 */ /* 0x000fe400078e33ff */
[----:B------:R-:W-:-:S04]  /*3d10*/  LOP3.LUT R0, R17, R0, RZ, 0xc0, !PT ;  /* 0x0000000011007212 */ /* 0x000fc800078ec0ff */
[----:B------:R-:W-:Y:S02]  /*3d20*/  LOP3.LUT R48, R11, R0, RZ, 0xc0, !PT ;  /* 0x000000000b307212 */ /* 0x000fe400078ec0ff */
[----:B------:R-:W-:Y:S02]  /*3d30*/  SHF.R.U32.HI R0, RZ, UR6, R36 ;  /* 0x00000006ff007c19 */ /* 0x000fe40008011624 */
[----:B------:R-:W4:Y:S01]  /*3d40*/  FLO.U32 R18, R48 ;  /* 0x0000003000127300 */ /* 0x000f2200000e0000 */
[----:B------:R-:W-:Y:S02]  /*3d50*/  LOP3.LUT R19, R23, R48, RZ, 0xc0, !PT ;  /* 0x0000003017137212 */ /* 0x000fe400078ec0ff */
[----:B------:R-:W-:-:S05]  /*3d60*/  LOP3.LUT R0, R0, UR5, RZ, 0x30, !PT ;  /* 0x0000000500007c12 */ /* 0x000fca000f8e30ff */
[----:B------:R-:W0:Y:S01]  /*3d70*/  POPC R19, R19 ;  /* 0x0000001300137309 */ /* 0x000e220000000000 */
[----:B----4-:R-:W-:-:S13]  /*3d80*/  ISETP.NE.AND P0, PT, R46, R18, PT ;  /* 0x000000122e00720c */ /* 0x010fda0003f05270 */
[----:B0-23--:R-:W-:Y:S05]  /*3d90*/  @P0 BRA `(.L_x_227) ;  /* 0x0000000000080947 */ /* 0x00dfea0003800000 */
[----:B------:R-:W-:-:S06]  /*3da0*/  IMAD R16, R7, 0x4, R22 ;  /* 0x0000000407107824 */ /* 0x000fcc00078e0216 */
[----:B------:R0:W2:Y:S02]  /*3db0*/  ATOMS.ADD R16, [R16], R19 ;  /* 0x000000131010738c */ /* 0x0000a40000000000 */
.L_x_227:
[----:B------:R-:W-:Y:S05]  /*3dc0*/  BSYNC.RECONVERGENT B0 ;  /* 0x0000000000007941 */ /* 0x000fea0003800200 */
.L_x_226:
[----:B------:R-:W-:Y:S01]  /*3dd0*/  R2P PR, R0, 0x7f ;  /* 0x0000007f00007804 */ /* 0x000fe20000000000 */
[----:B--2---:R2:W3:Y:S01]  /*3de0*/  SHFL.IDX PT, R18, R16, R18, 0x1f ;  /* 0x00001f1210127589 */ /* 0x0044e200000e0000 */
[----:B------:R-:W-:Y:S01]  /*3df0*/  SHF.R.U32.HI R11, RZ, UR6, R35 ;  /* 0x00000006ff0b7c19 */ /* 0x000fe20008011623 */
[----:B------:R-:W-:Y:S01]  /*3e00*/  BSSY.RECONVERGENT B0, `(.L_x_228) ;  /* 0x0000022000007945 */ /* 0x000fe20003800200 */
[----:B------:R-:W-:Y:S02]  /*3e10*/  IMAD.MOV.U32 R15, RZ, RZ, RZ ;  /* 0x000000ffff0f7224 */ /* 0x000fe400078e00ff */
[----:B------:R-:W-:-:S07]  /*3e20*/  LOP3.LUT R11, R11, UR5, RZ, 0x30, !PT ;  /* 0x000000050b0b7c12 */ /* 0x000fce000f8e30ff */
[----:B------:R-:W-:Y:S02]  /*3e30*/  VOTE.ANY R7, PT, P0 ;  /* 0x0000000000077806 */ /* 0x000fe400000e0100 */
[----:B------:R-:W-:Y:S02]  /*3e40*/  VOTE.ANY R48, PT, P1 ;  /* 0x0000000000307806 */ /* 0x000fe400008e0100 */
[----:B------:R-:W-:Y:S02]  /*3e50*/  @!P0 LOP3.LUT R7, RZ, R7, RZ, 0x33, !PT ;  /* 0x00000007ff078212 */ /* 0x000fe400078e33ff */
[----:B------:R-:W-:Y:S02]  /*3e60*/  @!P1 LOP3.LUT R48, RZ, R48, RZ, 0x33, !PT ;  /* 0x00000030ff309212 */ /* 0x000fe400078e33ff */
[----:B------:R-:W-:Y:S02]  /*3e70*/  LOP3.LUT P0, RZ, R0, 0x80, RZ, 0xc0, !PT ;  /* 0x0000008000ff7812 */ /* 0x000fe4000780c0ff */
[----:B------:R-:W-:-:S02]  /*3e80*/  LOP3.LUT R7, R48, R7, RZ, 0xc0, !PT ;  /* 0x0000000730077212 */ /* 0x000fc400078ec0ff */
[----:B------:R-:W-:-:S04]  /*3e90*/  VOTE.ANY R48, PT, P2 ;  /* 0x0000000000307806 */ /* 0x000fc800010e0100 */
[----:B------:R-:W-:-:S04]  /*3ea0*/  @!P2 LOP3.LUT R48, RZ, R48, RZ, 0x33, !PT ;  /* 0x00000030ff30a212 */ /* 0x000fc800078e33ff */
[----:B------:R-:W-:Y:S02]  /*3eb0*/  LOP3.LUT R7, R48, R7, RZ, 0xc0, !PT ;  /* 0x0000000730077212 */ /* 0x000fe400078ec0ff */
        /* <DEDUP_REMOVED lines=14> */
[----:B------:R-:W-:-:S04]  /*3fa0*/  LOP3.LUT R48, R48, R7, RZ, 0xc0, !PT ;  /* 0x0000000730307212 */ /* 0x000fc800078ec0ff */
[----:B------:R-:W4:Y:S01]  /*3fb0*/  FLO.U32 R52, R48 ;  /* 0x0000003000347300 */ /* 0x000f2200000e0000 */
[----:B------:R-:W-:-:S07]  /*3fc0*/  LOP3.LUT R17, R23, R48, RZ, 0xc0, !PT ;  /* 0x0000003017117212 */ /* 0x000fce00078ec0ff */
[----:B------:R-:W0:Y:S01]  /*3fd0*/  POPC R17, R17 ;  /* 0x0000001100117309 */ /* 0x000e220000000000 */
[----:B----4-:R-:W-:-:S13]  /*3fe0*/  ISETP.NE.AND P0, PT, R46, R52, PT ;  /* 0x000000342e00720c */ /* 0x010fda0003f05270 */
[----:B0-23--:R-:W-:Y:S05]  /*3ff0*/  @P0 BRA `(.L_x_229) ;  /* 0x0000000000080947 */ /* 0x00dfea0003800000 */
[----:B------:R-:W-:-:S05]  /*4000*/  IMAD R0, R0, 0x4, R22 ;  /* 0x0000000400007824 */ /* 0x000fca00078e0216 */
[----:B------:R0:W2:Y:S02]  /*4010*/  ATOMS.ADD R15, [R0], R17 ;  /* 0x00000011000f738c */ /* 0x0000a40000000000 */
.L_x_229:
[----:B------:R-:W-:Y:S05]  /*4020*/  BSYNC.RECONVERGENT B0 ;  /* 0x0000000000007941 */ /* 0x000fea0003800200 */
.L_x_228:
[----:B------:R-:W-:Y:S01]  /*4030*/  R2P PR, R11, 0x7f ;  /* 0x0000007f0b007804 */ /* 0x000fe20000000000 */
[----:B--2---:R2:W3:Y:S01]  /*4040*/  SHFL.IDX PT, R16, R15, R52, 0x1f ;  /* 0x00001f340f107589 */ /* 0x0044e200000e0000 */
[----:B------:R-:W-:Y:S11]  /*4050*/  BSSY.RECONVERGENT B0, `(.L_x_230) ;  /* 0x0000023000007945 */ /* 0x000ff60003800200 */
[----:B0-----:R-:W-:-:S02]  /*4060*/  VOTE.ANY R0, PT, P0 ;  /* 0x0000000000007806 */ /* 0x001fc400000e0100 */
[----:B------:R-:W-:Y:S02]  /*4070*/  VOTE.ANY R7, PT, P1 ;  /* 0x0000000000077806 */ /* 0x000fe400008e0100 */
[----:B------:R-:W-:Y:S02]  /*4080*/  @!P0 LOP3.LUT R0, RZ, R0, RZ, 0x33, !PT ;  /* 0x00000000ff008212 */ /* 0x000fe400078e33ff */
[----:B------:R-:W-:Y:S02]  /*4090*/  @!P1 LOP3.LUT R7, RZ, R7, RZ, 0x33, !PT ;  /* 0x00000007ff079212 */ /* 0x000fe400078e33ff */
[----:B------:R-:W-:Y:S02]  /*40a0*/  LOP3.LUT P0, RZ, R11, 0x80, RZ, 0xc0, !PT ;  /* 0x000000800bff7812 */ /* 0x000fe4000780c0ff */
        /* <DEDUP_REMOVED lines=19> */
[----:B------:R0:W4:Y:S01]  /*41e0*/  FLO.U32 R7, R0 ;  /* 0x0000000000077300 */ /* 0x00012200000e0000 */
[----:B------:R-:W-:-:S07]  /*41f0*/  LOP3.LUT R48, R23, R0, RZ, 0xc0, !PT ;  /* 0x0000000017307212 */ /* 0x000fce00078ec0ff */
[----:B--2---:R2:W1:Y:S01]  /*4200*/  POPC R15, R48 ;  /* 0x00000030000f7309 */ /* 0x0044620000000000 */
[----:B0-----:R-:W-:-:S04]  /*4210*/  SHF.R.U32.HI R0, RZ, UR6, R34 ;  /* 0x00000006ff007c19 */ /* 0x001fc80008011622 */
[----:B------:R-:W-:Y:S02]  /*4220*/  LOP3.LUT R0, R0, UR5, RZ, 0x30, !PT ;  /* 0x0000000500007c12 */ /* 0x000fe4000f8e30ff */
[----:B----4-:R-:W-:Y:S01]  /*4230*/  ISETP.NE.AND P0, PT, R46, R7, PT ;  /* 0x000000072e00720c */ /* 0x010fe20003f05270 */
[----:B--2---:R-:W-:-:S12]  /*4240*/  IMAD.MOV.U32 R48, RZ, RZ, RZ ;  /* 0x000000ffff307224 */ /* 0x004fd800078e00ff */
[----:B-1-3--:R-:W-:Y:S05]  /*4250*/  @P0 BRA `(.L_x_231) ;  /* 0x0000000000080947 */ /* 0x00afea0003800000 */
[----:B------:R-:W-:-:S06]  /*4260*/  IMAD R48, R11, 0x4, R22 ;  /* 0x000000040b307824 */ /* 0x000fcc00078e0216 */
[----:B------:R0:W1:Y:S02]  /*4270*/  ATOMS.ADD R48, [R48], R15 ;  /* 0x0000000f3030738c */ /* 0x0000640000000000 */
.L_x_231:
[----:B------:R-:W-:Y:S05]  /*4280*/  BSYNC.RECONVERGENT B0 ;  /* 0x0000000000007941 */ /* 0x000fea0003800200 */
.L_x_230:
[----:B------:R-:W-:Y:S01]  /*4290*/  R2P PR, R0, 0x7f ;  /* 0x0000007f00007804 */ /* 0x000fe20000000000 */
[----:B------:R-:W-:Y:S01]  /*42a0*/  IMAD.IADD R14, R14, 0x1, R8 ;  /* 0x000000010e0e7824 */ /* 0x000fe200078e0208 */
[----:B------:R-:W-:Y:S01]  /*42b0*/  BSSY.RECONVERGENT B0, `(.L_x_232) ;  /* 0x0000025000007945 */ /* 0x000fe20003800200 */
[----:B------:R-:W-:Y:S02]  /*42c0*/  IMAD.IADD R13, R13, 0x1, R12 ;  /* 0x000000010d0d7824 */ /* 0x000fe400078e020c */
[----:B-1----:R1:W2:Y:S08]  /*42d0*/  SHFL.IDX PT, R12, R48, R7, 0x1f ;  /* 0x00001f07300c7589 */ /* 0x0022b000000e0000 */
[----:B------:R-:W-:-:S02]  /*42e0*/  VOTE.ANY R11, PT, P0 ;  /* 0x00000000000b7806 */ /* 0x000fc400000e0100 */
[----:B------:R-:W-:Y:S01]  /*42f0*/  VOTE.ANY R8, PT, P1 ;  /* 0x0000000000087806 */ /* 0x000fe200008e0100 */
[----:B-1----:R-:W-:Y:S01]  /*4300*/  IMAD.MOV.U32 R7, RZ, RZ, RZ ;  /* 0x000000ffff077224 */ /* 0x002fe200078e00ff */
        /* <DEDUP_REMOVED lines=22> */
[----:B------:R1:W3:Y:S01]  /*4470*/  FLO.U32 R8, R52 ;  /* 0x0000003400087300 */ /* 0x0002e200000e0000 */
[----:B------:R-:W-:-:S07]  /*4480*/  LOP3.LUT R11, R23, R52, RZ, 0xc0, !PT ;  /* 0x00000034170b7212 */ /* 0x000fce00078ec0ff */
[----:B------:R-:W4:Y:S01]  /*4490*/  POPC R11, R11 ;  /* 0x0000000b000b7309 */ /* 0x000f220000000000 */
[----:B-1----:R-:W-:-:S04]  /*44a0*/  SHF.R.U32.HI R52, RZ, UR6, R26 ;  /* 0x00000006ff347c19 */ /* 0x002fc8000801161a */
[----:B------:R-:W-:Y:S02]  /*44b0*/  LOP3.LUT R48, R52, UR5, RZ, 0x30, !PT ;  /* 0x0000000534307c12 */ /* 0x000fe4000f8e30ff */
[----:B---3--:R-:W-:-:S13]  /*44c0*/  ISETP.NE.AND P0, PT, R46, R8, PT ;  /* 0x000000082e00720c */ /* 0x008fda0003f05270 */
[----:B--2-4-:R-:W-:Y:S05]  /*44d0*/  @P0 BRA `(.L_x_233) ;  /* 0x0000000000080947 */ /* 0x014fea0003800000 */
[----:B------:R-:W-:-:S05]  /*44e0*/  IMAD R0, R0, 0x4, R22 ;  /* 0x0000000400007824 */ /* 0x000fca00078e0216 */
[----:B------:R1:W2:Y:S02]  /*44f0*/  ATOMS.ADD R7, [R0], R11 ;  /* 0x0000000b0007738c */ /* 0x0002a40000000000 */
.L_x_233:
[----:B------:R-:W-:Y:S05]  /*4500*/  BSYNC.RECONVERGENT B0 ;  /* 0x0000000000007941 */ /* 0x000fea0003800200 */
.L_x_232:
[----:B------:R-:W-:Y:S01]  /*4510*/  R2P PR, R48, 0x7f ;  /* 0x0000007f30007804 */ /* 0x000fe20000000000 */
[----:B------:R-:W-:Y:S01]  /*4520*/  IMAD.IADD R10, R10, 0x1, R51 ;  /* 0x000000010a0a7824 */ /* 0x000fe200078e0233 */
[----:B--2---:R2:W3:Y:S01]  /*4530*/  SHFL.IDX PT, R8, R7, R8, 0x1f ;  /* 0x00001f0807087589 */ /* 0x0044e200000e0000 */
[----:B------:R-:W-:Y:S01]  /*4540*/  BSSY.RECONVERGENT B0, `(.L_x_234) ;  /* 0x0000024000007945 */ /* 0x000fe20003800200 */
[----:B------:R-:W-:Y:S02]  /*4550*/  IMAD.IADD R9, R9, 0x1, R45 ;  /* 0x0000000109097824 */ /* 0x000fe400078e022d */
[----:B------:R-:W-:-:S07]  /*4560*/  IMAD.MOV.U32 R45, RZ, RZ, RZ ;  /* 0x000000ffff2d7224 */ /* 0x000fce00078e00ff */
[----:B-1----:R-:W-:Y:S02]  /*4570*/  VOTE.ANY R0, PT, P0 ;  /* 0x0000000000007806 */ /* 0x002fe400000e0100 */
        /* <DEDUP_REMOVED lines=23> */
[----:B------:R-:W-:Y:S02]  /*46f0*/  SHF.R.U32.HI R51, RZ, UR6, R33 ;  /* 0x00000006ff337c19 */ /* 0x000fe40008011621 */
[----:B------:R1:W4:Y:S02]  /*4700*/  FLO.U32 R0, R52 ;  /* 0x0000003400007300 */ /* 0x00032400000e0000 */
[----:B------:R-:W-:Y:S02]  /*4710*/  LOP3.LUT R51, R51, UR5, RZ, 0x30, !PT ;  /* 0x0000000533337c12 */ /* 0x000fe4000f8e30ff */
[----:B-1----:R-:W-:-:S04]  /*4720*/  LOP3.LUT R52, R23, R52, RZ, 0xc0, !PT ;  /* 0x0000003417347212 */ /* 0x002fc800078ec0ff */
[----:B--2---:R1:W2:Y:S01]  /*4730*/  POPC R7, R52 ;  /* 0x0000003400077309 */ /* 0x0042a20000000000 */
[----:B----4-:R-:W-:-:S13]  /*4740*/  ISETP.NE.AND P0, PT, R46, R0, PT ;  /* 0x000000002e00720c */ /* 0x010fda0003f05270 */
[----:B-123--:R-:W-:Y:S05]  /*4750*/  @P0 BRA `(.L_x_235) ;  /* 0x0000000000080947 */ /* 0x00efea0003800000 */
[----:B------:R-:W-:-:S05]  /*4760*/  IMAD R48, R48, 0x4, R22 ;  /* 0x0000000430307824 */ /* 0x000fca00078e0216 */
[----:B------:R1:W2:Y:S02]  /*4770*/  ATOMS.ADD R45, [R48], R7 ;  /* 0x00000007302d738c */ /* 0x0002a40000000000 */
.L_x_235:
[----:B------:R-:W-:Y:S05]  /*4780*/  BSYNC.RECONVERGENT B0 ;  /* 0x0000000000007941 */ /* 0x000fea0003800200 */
.L_x_234:
[----:B------:R-:W-:Y:S01]  /*4790*/  R2P PR, R51, 0x7f ;  /* 0x0000007f33007804 */ /* 0x000fe20000000000 */
[----:B------:R-:W-:Y:S01]  /*47a0*/  IMAD.IADD R6, R5, 0x1, R6 ;  /* 0x0000000105067824 */ /* 0x000fe200078e0206 */
[----:B--2---:R2:W3:Y:S01]  /*47b0*/  SHFL.IDX PT, R0, R45, R0, 0x1f ;  /* 0x00001f002d007589 */ /* 0x0044e200000e0000 */
[----:B------:R-:W-:Y:S01]  /*47c0*/  IMAD.IADD R4, R4, 0x1, R47 ;  /* 0x0000000104047824 */ /* 0x000fe200078e022f */
[----:B------:R-:W-:Y:S01]  /*47d0*/  SHF.R.U32.HI R47, RZ, UR6, R32 ;  /* 0x00000006ff2f7c19 */ /* 0x000fe20008011620 */
[----:B------:R-:W-:Y:S03]  /*47e0*/  BSSY.RECONVERGENT B0, `(.L_x_236) ;  /* 0x0000022000007945 */ /* 0x000fe60003800200 */
[----:B------:R-:W-:-:S05]  /*47f0*/  LOP3.LUT R47, R47, UR5, RZ, 0x30, !PT ;  /* 0x000000052f2f7c12 */ /* 0x000fca000f8e30ff */
        /* <DEDUP_REMOVED lines=9> */
[----:B------:R-:W-:Y:S02]  /*4890*/  VOTE.ANY R48, PT, P3 ;  /* 0x0000000000307806 */ /* 0x000fe400018e0100 */
[----:B------:R-:W-:Y:S02]  /*48a0*/  VOTE.ANY R52, PT, P0 ;  /* 0x0000000000347806 */ /* 0x000fe400000e0100 */
[----:B------:R-:W-:Y:S02]  /*48b0*/  @!P3 LOP3.LUT R48, RZ, R48, RZ, 0x33, !PT ;  /* 0x00000030ff30b212 */ /* 0x000fe400078e33ff */
[----:B------:R-:W-:Y:S02]  /*48c0*/  @!P0 LOP3.LUT R52, RZ, R52, RZ, 0x33, !PT ;  /* 0x00000034ff348212 */ /* 0x000fe400078e33ff */
        /* <DEDUP_REMOVED lines=9> */
[----:B------:R-:W-:Y:S01]  /*4960*/  LOP3.LUT R5, R48, R5, RZ, 0xc0, !PT ;  /* 0x0000000530057212 */ /* 0x000fe200078ec0ff */
[----:B------:R-:W-:-:S03]  /*4970*/  IMAD.MOV.U32 R48, RZ, RZ, RZ ;  /* 0x000000ffff307224 */ /* 0x000fc600078e00ff */
[----:B------:R-:W-:-:S04]  /*4980*/  LOP3.LUT R52, R52, R5, RZ, 0xc0, !PT ;  /* 0x0000000534347212 */ /* 0x000fc800078ec0ff */
[----:B------:R1:W4:Y:S02]  /*4990*/  FLO.U32 R5, R52 ;  /* 0x0000003400057300 */ /* 0x00032400000e0000 */
[----:B-1----:R-:W-:-:S06]  /*49a0*/  LOP3.LUT R52, R23, R52, RZ, 0xc0, !PT ;  /* 0x0000003417347212 */ /* 0x002fcc00078ec0ff */
[----:B--2---:R1:W2:Y:S01]  /*49b0*/  POPC R45, R52 ;  /* 0x00000034002d7309 */ /* 0x0042a20000000000 */
[----:B----4-:R-:W-:-:S13]  /*49c0*/  ISETP.NE.AND P0, PT, R46, R5, PT ;  /* 0x000000052e00720c */ /* 0x010fda0003f05270 */
[----:B-1-3--:R-:W-:Y:S05]  /*49d0*/  @P0 BRA `(.L_x_237) ;  /* 0x0000000000080947 */ /* 0x00afea0003800000 */
[----:B------:R-:W-:-:S06]  /*49e0*/  IMAD R48, R51, 0x4, R22 ;  /* 0x0000000433307824 */ /* 0x000fcc00078e0216 */
[----:B--2---:R1:W3:Y:S02]  /*49f0*/  ATOMS.ADD R48, [R48], R45 ;  /* 0x0000002d3030738c */ /* 0x0042e40000000000 */
.L_x_237:
[----:B------:R-:W-:Y:S05]  /*4a00*/  BSYNC.RECONVERGENT B0 ;  /* 0x0000000000007941 */ /* 0x000fea0003800200 */
.L_x_236:
[----:B------:R-:W-:Y:S01]  /*4a10*/  R2P PR, R47, 0x7f ;  /* 0x0000007f2f007804 */ /* 0x000fe20000000000 */
[----:B------:R-:W-:Y:S01]  /*4a20*/  IMAD.IADD R50, R50, 0x1, R49 ;  /* 0x0000000132327824 */ /* 0x000fe200078e0231 */
[----:B---3--:R3:W4:Y:S01]  /*4a30*/  SHFL.IDX PT, R48, R48, R5, 0x1f ;  /* 0x00001f0530307589 */ /* 0x00872200000e0000 */
[----:B------:R-:W-:Y:S01]  /*4a40*/  IMAD.IADD R20, R21, 0x1, R20 ;  /* 0x0000000115147824 */ /* 0x000fe200078e0214 */
[----:B------:R-:W-:Y:S01]  /*4a50*/  SHF.R.U32.HI R21, RZ, UR6, R31 ;  /* 0x00000006ff157c19 */ /* 0x000fe2000801161f */
[----:B------:R-:W-:Y:S03]  /*4a60*/  BSSY.RECONVERGENT B0, `(.L_x_238) ;  /* 0x0000022000007945 */ /* 0x000fe60003800200 */
[----:B---3--:R-:W-:Y:S01]  /*4a70*/  LOP3.LUT R5, R21, UR5, RZ, 0x30, !PT ;  /* 0x0000000515057c12 */ /* 0x008fe2000f8e30ff */
[----:B------:R-:W-:-:S04]  /*4a80*/  IMAD.MOV.U32 R21, RZ, RZ, RZ ;  /* 0x000000ffff157224 */ /* 0x000fc800078e00ff */
        /* <DEDUP_REMOVED lines=23> */
[----:B------:R-:W-:-:S04]  /*4c00*/  LOP3.LUT R52, R49, R52, RZ, 0xc0, !PT ;  /* 0x0000003431347212 */ /* 0x000fc800078ec0ff */
[----:B------:R-:W3:Y:S01]  /*4c10*/  FLO.U32 R49, R52 ;  /* 0x0000003400317300 */ /* 0x000ee200000e0000 */
[----:B------:R-:W-:-:S07]  /*4c20*/  LOP3.LUT R51, R23, R52, RZ, 0xc0, !PT ;  /* 0x0000003417337212 */ /* 0x000fce00078ec0ff */
[----:B------:R-:W0:Y:S01]  /*4c30*/  POPC R51, R51 ;  /* 0x0000003300337309 */ /* 0x000e220000000000 */
[----:B---3--:R-:W-:-:S13]  /*4c40*/  ISETP.NE.AND P0, PT, R46, R49, PT ;  /* 0x000000312e00720c */ /* 0x008fda0003f05270 */
[----:B0---4-:R-:W-:Y:S05]  /*4c50*/  @P0 BRA `(.L_x_239) ;  /* 0x0000000000080947 */ /* 0x011fea0003800000 */
[----:B------:R-:W-:-:S05]  /*4c60*/  IMAD R52, R47, 0x4, R22 ;  /* 0x000000042f347824 */ /* 0x000fca00078e0216 */
[----:B------:R0:W3:Y:S02]  /*4c70*/  ATOMS.ADD R21, [R52], R51 ;  /* 0x000000333415738c */ /* 0x0000e40000000000 */
.L_x_239:
[----:B------:R-:W-:Y:S05]  /*4c80*/  BSYNC.RECONVERGENT B0 ;  /* 0x0000000000007941 */ /* 0x000fea0003800200 */
.L_x_238:
        /* <DEDUP_REMOVED lines=9> */
[----:B0-----:R-:W-:Y:S02]  /*4d20*/  VOTE.ANY R52, PT, P1 ;  /* 0x0000000000347806 */ /* 0x001fe400008e0100 */
        /* <DEDUP_REMOVED lines=22> */
[----:B------:R-:W0:Y:S01]  /*4e90*/  FLO.U32 R19, R52 ;  /* 0x0000003400137300 */ /* 0x000e2200000e0000 */
[----:B------:R-:W-:-:S07]  /*4ea0*/  LOP3.LUT R47, R23, R52, RZ, 0xc0, !PT ;  /* 0x00000034172f7212 */ /* 0x000fce00078ec0ff */
[----:B------:R-:W3:Y:S01]  /*4eb0*/  POPC R47, R47 ;  /* 0x0000002f002f7309 */ /* 0x000ee20000000000 */
[----:B0-----:R-:W-:-:S13]  /*4ec0*/  ISETP.NE.AND P0, PT, R46, R19, PT ;  /* 0x000000132e00720c */ /* 0x001fda0003f05270 */
[----:B---34-:R-:W-:Y:S05]  /*4ed0*/  @P0 BRA `(.L_x_241) ;  /* 0x0000000000080947 */ /* 0x018fea0003800000 */
[----:B------:R-:W-:-:S05]  /*4ee0*/  IMAD R52, R5, 0x4, R22 ;  /* 0x0000000405347824 */ /* 0x000fca00078e0216 */
[----:B------:R0:W3:Y:S02]  /*4ef0*/  ATOMS.ADD R17, [R52], R47 ;  /* 0x0000002f3411738c */ /* 0x0000e40000000000 */
.L_x_241:
[----:B------:R-:W-:Y:S05]  /*4f00*/  BSYNC.RECONVERGENT B0 ;  /* 0x0000000000007941 */ /* 0x000fea0003800200 */
.L_x_240:
        /* <DEDUP_REMOVED lines=39> */
.L_x_243:
[----:B------:R-:W-:Y:S05]  /*5180*/  BSYNC.RECONVERGENT B0 ;  /* 0x0000000000007941 */ /* 0x000fea0003800200 */
.L_x_242:
[----:B------:R-:W-:Y:S01]  /*5190*/  R2P PR, R19, 0x7f ;  /* 0x0000007f13007804 */ /* 0x000fe20000000000 */
[----:B------:R-:W-:Y:S01]  /*51a0*/  IMAD.IADD R0, R7, 0x1, R0 ;  /* 0x0000000107007824 */ /* 0x000fe200078e0200 */
[----:B---3--:R3:W4:Y:S01]  /*51b0*/  SHFL.IDX PT, R11, R11, R5, 0x1f ;  /* 0x00001f050b0b7589 */ /* 0x00872200000e0000 */
[----:B--2---:R-:W-:Y:S01]  /*51c0*/  IMAD.IADD R48, R45, 0x1, R48 ;  /* 0x000000012d307824 */ /* 0x004fe200078e0230 */
[----:B-1----:R-:W-:Y:S01]  /*51d0*/  SHF.R.U32.HI R45, RZ, UR6, R28 ;  /* 0x00000006ff2d7c19 */ /* 0x002fe2000801161c */
[----:B------:R-:W-:Y:S03]  /*51e0*/  BSSY.RECONVERGENT B0, `(.L_x_244) ;  /* 0x0000022000007945 */ /* 0x000fe60003800200 */
[----:B------:R-:W-:-:S05]  /*51f0*/  LOP3.LUT R45, R45, UR5, RZ, 0x30, !PT ;  /* 0x000000052d2d7c12 */ /* 0x000fca000f8e30ff */
        /* <DEDUP_REMOVED lines=24> */
[----:B------:R0:W1:Y:S01]  /*5380*/  FLO.U32 R7, R52 ;  /* 0x0000003400077300 */ /* 0x00006200000e0000 */
[----:B------:R-:W-:-:S07]  /*5390*/  LOP3.LUT R49, R23, R52, RZ, 0xc0, !PT ;  /* 0x0000003417317212 */ /* 0x000fce00078ec0ff */
[----:B------:R-:W2:Y:S01]  /*53a0*/  POPC R49, R49 ;  /* 0x0000003100317309 */ /* 0x000ea20000000000 */
[----:B0-----:R-:W-:Y:S01]  /*53b0*/  IMAD.MOV.U32 R52, RZ, RZ, RZ ;  /* 0x000000ffff347224 */ /* 0x001fe200078e00ff */
[----:B-1----:R-:W-:-:S13]  /*53c0*/  ISETP.NE.AND P0, PT, R46, R7, PT ;  /* 0x000000072e00720c */ /* 0x002fda0003f05270 */
[----:B--234-:R-:W-:Y:S05]  /*53d0*/  @P0 BRA `(.L_x_245) ;  /* 0x0000000000080947 */ /* 0x01cfea0003800000 */
[----:B------:R-:W-:-:S06]  /*53e0*/  IMAD R52, R19, 0x4, R22 ;  /* 0x0000000413347824 */ /* 0x000fcc00078e0216 */
[----:B------:R0:W1:Y:S02]  /*53f0*/  ATOMS.ADD R52, [R52], R49 ;  /* 0x000000313434738c */ /* 0x0000640000000000 */
.L_x_245:
[----:B------:R-:W-:Y:S05]  /*5400*/  BSYNC.RECONVERGENT B0 ;  /* 0x0000000000007941 */ /* 0x000fea0003800200 */
.L_x_244:
[----:B------:R-:W-:Y:S01]  /*5410*/  R2P PR, R45, 0x7f ;  /* 0x0000007f2d007804 */ /* 0x000fe20000000000 */
[----:B-1----:R1:W2:Y:S01]  /*5420*/  SHFL.IDX PT, R52, R52, R7, 0x1f ;  /* 0x00001f0734347589 */ /* 0x0022a200000e0000 */
[----:B------:R-:W-:Y:S11]  /*5430*/  BSSY.RECONVERGENT B0, `(.L_x_246) ;  /* 0x0000021000007945 */ /* 0x000ff60003800200 */
[----:B------:R-:W-:-:S02]  /*5440*/  VOTE.ANY R5, PT, P0 ;  /* 0x0000000000057806 */ /* 0x000fc400000e0100 */
[----:B------:R-:W-:Y:S02]  /*5450*/  VOTE.ANY R19, PT, P1 ;  /* 0x0000000000137806 */ /* 0x000fe400008e0100 */
[----:B------:R-:W-:Y:S02]  /*5460*/  @!P0 LOP3.LUT R5, RZ, R5, RZ, 0x33, !PT ;  /* 0x00000005ff058212 */ /* 0x000fe400078e33ff */
[----:B------:R-:W-:Y:S02]  /*5470*/  @!P1 LOP3.LUT R19, RZ, R19, RZ, 0x33, !PT ;  /* 0x00000013ff139212 */ /* 0x000fe400078e33ff */
[----:B-1----:R-:W-:Y:S02]  /*5480*/  VOTE.ANY R7, PT, P5 ;  /* 0x0000000000077806 */ /* 0x002fe400028e0100 */
[----:B------:R-:W-:Y:S02]  /*5490*/  LOP3.LUT R5, R19, R5, RZ, 0xc0, !PT ;  /* 0x0000000513057212 */ /* 0x000fe400078ec0ff */
[----:B------:R-:W-:-:S02]  /*54a0*/  VOTE.ANY R19, PT, P2 ;  /* 0x0000000000137806 */ /* 0x000fc400010e0100 */
        /* <DEDUP_REMOVED lines=9> */
[----:B------:R-:W-:-:S04]  /*5540*/  LOP3.LUT R5, R19, R5, RZ, 0xc0, !PT ;  /* 0x0000000513057212 */ /* 0x000fc800078ec0ff */
[----:B------:R-:W-:Y:S02]  /*5550*/  LOP3.LUT R5, R7, R5, RZ, 0xc0, !PT ;  /* 0x0000000507057212 */ /* 0x000fe400078ec0ff */
[----:B------:R-:W-:-:S04]  /*5560*/  VOTE.ANY R7, PT, P6 ;  /* 0x0000000000077806 */ /* 0x000fc800030e0100 */
[----:B------:R-:W-:-:S04]  /*5570*/  @!P6 LOP3.LUT R7, RZ, R7, RZ, 0x33, !PT ;  /* 0x00000007ff07e212 */ /* 0x000fc800078e33ff */
[----:B------:R-:W-:Y:S02]  /*5580*/  LOP3.LUT R5, R7, R5, RZ, 0xc0, !PT ;  /* 0x0000000507057212 */ /* 0x000fe400078ec0ff */
[----:B------:R-:W-:-:S04]  /*5590*/  VOTE.ANY R7, PT, P0 ;  /* 0x0000000000077806 */ /* 0x000fc800000e0100 */
[----:B------:R-:W-:-:S04]  /*55a0*/  @!P0 LOP3.LUT R7, RZ, R7, RZ, 0x33, !PT ;  /* 0x00000007ff078212 */ /* 0x000fc800078e33ff */
[----:B------:R-:W-:-:S04]  /*55b0*/  LOP3.LUT R19, R7, R5, RZ, 0xc0, !PT ;  /* 0x0000000507137212 */ /* 0x000fc800078ec0ff */
[----:B------:R-:W1:Y:S01]  /*55c0*/  FLO.U32 R7, R19 ;  /* 0x0000001300077300 */ /* 0x000e6200000e0000 */
[----:B------:R-:W-:-:S07]  /*55d0*/  LOP3.LUT R5, R23, R19, RZ, 0xc0, !PT ;  /* 0x0000001317057212 */ /* 0x000fce00078ec0ff */
[----:B------:R-:W3:Y:S01]  /*55e0*/  POPC R5, R5 ;  /* 0x0000000500057309 */ /* 0x000ee20000000000 */
[----:B-1----:R-:W-:Y:S01]  /*55f0*/  ISETP.NE.AND P0, PT, R46, R7, PT ;  /* 0x000000072e00720c */ /* 0x002fe20003f05270 */
[----:B------:R-:W-:-:S12]  /*5600*/  IMAD.MOV.U32 R46, RZ, RZ, RZ ;  /* 0x000000ffff2e7224 */ /* 0x000fd800078e00ff */
[----:B--23--:R-:W-:Y:S05]  /*5610*/  @P0 BRA `(.L_x_247) ;  /* 0x0000000000080947 */ /* 0x00cfea0003800000 */
[----:B------:R-:W-:-:S05]  /*5620*/  IMAD R22, R45, 0x4, R22 ;  /* 0x000000042d167824 */ /* 0x000fca00078e0216 */
[----:B------:R1:W2:Y:S02]  /*5630*/  ATOMS.ADD R46, [R22], R5 ;  /* 0x00000005162e738c */ /* 0x0002a40000000000 */
.L_x_247:
[----:B------:R-:W-:Y:S05]  /*5640*/  BSYNC.RECONVERGENT B0 ;  /* 0x0000000000007941 */ /* 0x000fea0003800200 */
.L_x_246:
[----:B-12---:R1:W2:Y:S01]  /*5650*/  SHFL.IDX PT, R22, R46, R7, 0x1f ;  /* 0x00001f072e167589 */ /* 0x0062a200000e0000 */
[----:B------:R-:W-:Y:S01]  /*5660*/  LOP3.LUT R19, R44, 0x80000000, RZ, 0x3c, !PT ;  /* 0x800000002c137812 */ /* 0x000fe200078e3cff */
[----:B------:R-:W-:Y:S01]  /*5670*/  IMAD.IADD R11, R15, 0x1, R11 ;  /* 0x000000010f0b7824 */ /* 0x000fe200078e020b */
[----:B------:R-:W-:Y:S01]  /*5680*/  LEA R14, R14, UR4, 0x2 ;  /* 0x000000040e0e7c11 */ /* 0x000fe2000f8e10ff */
[----:B------:R-:W-:Y:S01]  /*5690*/  BAR.SYNC.DEFER_BLOCKING 0x0 ;  /* 0x0000000000007b1d */ /* 0x000fe20000010000 */
[----:B------:R-:W-:Y:S01]  /*56a0*/  LOP3.LUT R43, R43, 0x80000000, RZ, 0x3c, !PT ;  /* 0x800000002b2b7812 */ /* 0x000fe200078e3cff */
[----:B------:R-:W-:Y:S01]  /*56b0*/  IMAD.IADD R21, R51, 0x1, R21 ;  /* 0x0000000133157824 */ /* 0x000fe200078e0215 */
[----:B------:R-:W-:Y:S01]  /*56c0*/  LEA R13, R13, UR4, 0x2 ;  /* 0x000000040d0d7c11 */ /* 0x000fe2000f8e10ff */
[----:B------:R-:W-:Y:S01]  /*56d0*/  IMAD.IADD R17, R47, 0x1, R17 ;  /* 0x000000012f117824 */ /* 0x000fe200078e0211 */
[----:B------:R-:W-:Y:S01]  /*56e0*/  LOP3.LUT R15, R42, 0x80000000, RZ, 0x3c, !PT ;  /* 0x800000002a0f7812 */ /* 0x000fe200078e3cff */
[----:B------:R-:W-:Y:S01]  /*56f0*/  IMAD.IADD R52, R49, 0x1, R52 ;  /* 0x0000000131347824 */ /* 0x000fe200078e0234 */
[----:B------:R-:W-:Y:S01]  /*5700*/  LEA R10, R10, UR4, 0x2 ;  /* 0x000000040a0a7c11 */ /* 0x000fe2000f8e10ff */
[----:B------:R-:W-:Y:S01]  /*5710*/  BSSY B1, `(.L_x_248) ;  /* 0x0000058000017945 */ /* 0x000fe20003800000 */
[----:B------:R-:W-:-:S02]  /*5720*/  LEA R42, R9, UR4, 0x2 ;  /* 0x00000004092a7c11 */ /* 0x000fc4000f8e10ff */
[----:B------:R-:W-:Y:S02]  /*5730*/  LEA R4, R4, UR4, 0x2 ;  /* 0x0000000404047c11 */ /* 0x000fe4000f8e10ff */
[----:B------:R-:W-:Y:S02]  /*5740*/  LEA R50, R50, UR4, 0x2 ;  /* 0x0000000432327c11 */ /* 0x000fe4000f8e10ff */
[----:B-1----:R-:W-:Y:S02]  /*5750*/  LEA R7, R20, UR4, 0x2 ;  /* 0x0000000414077c11 */ /* 0x002fe4000f8e10ff */
[----:B------:R-:W-:Y:S02]  /*5760*/  LEA R18, R18, UR4, 0x2 ;  /* 0x0000000412127c11 */ /* 0x000fe4000f8e10ff */
[----:B------:R-:W-:Y:S01]  /*5770*/  LEA R9, R16, UR4, 0x2 ;  /* 0x0000000410097c11 */ /* 0x000fe2000f8e10ff */
[----:B--2---:R-:W-:Y:S01]  /*5780*/  IMAD.IADD R22, R5, 0x1, R22 ;  /* 0x0000000105167824 */ /* 0x004fe200078e0216 */
[----:B------:R-:W-:-:S02]  /*5790*/  LEA R5, R6, UR4, 0x2 ;  /* 0x0000000406057c11 */ /* 0x000fc4000f8e10ff */
[----:B------:R-:W-:Y:S01]  /*57a0*/  LEA R12, R12, UR4, 0x2 ;  /* 0x000000040c0c7c11 */ /* 0x000fe2000f8e10ff */
[----:B------:R-:W-:Y:S01]  /*57b0*/  STS [R14+-0x4], R19 ;  /* 0xfffffc130e007388 */ /* 0x000fe20000000800 */
[----:B------:R-:W-:Y:S02]  /*57c0*/  LEA R48, R48, UR4, 0x2 ;  /* 0x0000000430307c11 */ /* 0x000fe4000f8e10ff */
[----:B------:R-:W-:Y:S01]  /*57d0*/  LEA R21, R21, UR4, 0x2 ;  /* 0x0000000415157c11 */ /* 0x000fe2000f8e10ff */
[----:B------:R1:W-:Y:S01]  /*57e0*/  STS [R13+-0x4], R43 ;  /* 0xfffffc2b0d007388 */ /* 0x0003e20000000800 */
[----:B------:R-:W-:Y:S02]  /*57f0*/  LEA R11, R11, UR4, 0x2 ;  /* 0x000000040b0b7c11 */ /* 0x000fe4000f8e10ff */
[----:B------:R-:W-:Y:S01]  /*5800*/  LEA R52, R52, UR4, 0x2 ;  /* 0x0000000434347c11 */ /* 0x000fe2000f8e10ff */
[----:B------:R2:W-:Y:S01]  /*5810*/  STS [R10+-0x4], R15 ;  /* 0xfffffc0f0a007388 */ /* 0x0005e20000000800 */
[----:B------:R-:W-:-:S03]  /*5820*/  ISETP.NE.AND P0, PT, R53, RZ, PT ;  /* 0x000000ff3500720c */ /* 0x000fc60003f05270 */
[----:B------:R-:W-:Y:S01]  /*5830*/  STS [R42+-0x4], R41 ;  /* 0xfffffc292a007388 */ /* 0x000fe20000000800 */
[----:B-1----:R-:W-:-:S03]  /*5840*/  LEA R13, R8, UR4, 0x2 ;  /* 0x00000004080d7c11 */ /* 0x002fc6000f8e10ff */
[----:B------:R1:W-:Y:S01]  /*5850*/  STS [R5+-0x4], R40 ;  /* 0xfffffc2805007388 */ /* 0x0003e20000000800 */
[----:B--2---:R-:W-:-:S03]  /*5860*/  LEA R15, R0, UR4, 0x2 ;  /* 0x00000004000f7c11 */ /* 0x004fc6000f8e10ff */
[----:B------:R-:W-:Y:S01]  /*5870*/  STS [R4+-0x4], R39 ;  /* 0xfffffc2704007388 */ /* 0x000fe20000000800 */
[----:B------:R-:W-:-:S03]  /*5880*/  LEA R0, R17, UR4, 0x2 ;  /* 0x0000000411007c11 */ /* 0x000fc6000f8e10ff */
[----:B------:R-:W-:Y:S01]  /*5890*/  STS [R50+-0x4], R25 ;  /* 0xfffffc1932007388 */ /* 0x000fe20000000800 */
[----:B-1----:R-:W-:-:S03]  /*58a0*/  LEA R5, R22, UR4, 0x2 ;  /* 0x0000000416057c11 */ /* 0x002fc6000f8e10ff */
[----:B------:R-:W-:Y:S04]  /*58b0*/  STS [R7+-0x4], R38 ;  /* 0xfffffc2607007388 */ /* 0x000fe80000000800 */
[----:B------:R-:W-:Y:S04]  /*58c0*/  STS [R18+-0x4], R37 ;  /* 0xfffffc2512007388 */ /* 0x000fe80000000800 */
[----:B------:R-:W-:Y:S04]  /*58d0*/  STS [R9+-0x4], R36 ;  /* 0xfffffc2409007388 */ /* 0x000fe80000000800 */
[----:B------:R-:W-:Y:S04]  /*58e0*/  STS [R12+-0x4], R35 ;  /* 0xfffffc230c007388 */ /* 0x000fe80000000800 */
[----:B------:R1:W-:Y:S04]  /*58f0*/  STS [R13+-0x4], R34 ;  /* 0xfffffc220d007388 */ /* 0x0003e80000000800 */
[----:B------:R2:W-:Y:S04]  /*5900*/  STS [R15+-0x4], R26 ;  /* 0xfffffc1a0f007388 */ /* 0x0005e80000000800 */
[----:B------:R2:W-:Y:S01]  /*5910*/  STS [R48+-0x4], R33 ;  /* 0xfffffc2130007388 */ /* 0x0005e20000000800 */
[----:B-1----:R-:W-:-:S03]  /*5920*/  LEA R13, R3, UR4, 0x3 ;  /* 0x00000004030d7c11 */ /* 0x002fc6000f8e18ff */
[----:B------:R2:W-:Y:S04]  /*5930*/  STS [R21+-0x4], R32 ;  /* 0xfffffc2015007388 */ /* 0x0005e80000000800 */
[----:B------:R2:W-:Y:S04]  /*5940*/  STS [R0+-0x4], R31 ;  /* 0xfffffc1f00007388 */ /* 0x0005e80000000800 */
[----:B------:R2:W-:Y:S04]  /*5950*/  STS [R11+-0x4], R30 ;  /* 0xfffffc1e0b007388 */ /* 0x0005e80000000800 */
[----:B------:R2:W-:Y:S04]  /*5960*/  STS [R52+-0x4], R29 ;  /* 0xfffffc1d34007388 */ /* 0x0005e80000000800 */
[----:B------:R2:W-:Y:S01]  /*5970*/  STS [R5+-0x4], R28 ;  /* 0xfffffc1c05007388 */ /* 0x0005e20000000800 */
[----:B------:R-:W-:Y:S05]  /*5980*/  @P0 BRA `(.L_x_249) ;  /* 0x0000000000c00947 */ /* 0x000fea0003800000 */
[----:B------:R-:W1:Y:S02]  /*5990*/  LDCU.64 UR10, c[0x0][0x398] ;  /* 0x00007300ff0a77ac */ /* 0x000e640008000a00 */
[----:B-1----:R-:W-:-:S04]  /*59a0*/  LEA R6, P0, R3, UR10, 0x3 ;  /* 0x0000000a03067c11 */ /* 0x002fc8000f8018ff */
[----:B------:R-:W-:-:S05]  /*59b0*/  LEA.HI.X R7, R3, UR11, RZ, 0x3, P0 ;  /* 0x0000000b03077c11 */ /* 0x000fca00080f1cff */
[----:B--2---:R-:W2:Y:S01]  /*59c0*/  LDG.E.64 R4, desc[UR8][R6.64] ;  /* 0x0000000806047981 */ /* 0x004ea2000c1e1b00 */
[----:B------:R-:W-:Y:S01]  /*59d0*/  SHF.R.S32.HI R9, RZ, 0x1f, R24 ;  /* 0x0000001fff097819 */ /* 0x000fe20000011418 */
[----:B------:R-:W-:Y:S01]  /*59e0*/  UISETP.GE.AND UP0, UPT, UR7, 0x1, UPT ;  /* 0x000000010700788c */ /* 0x000fe2000bf06270 */
[----:B------:R-:W-:Y:S01]  /*59f0*/  IMAD.MOV.U32 R0, RZ, RZ, R27 ;  /* 0x000000ffff007224 */ /* 0x000fe200078e001b */
[----:B--2---:R-:W-:-:S05]  /*5a00*/  IADD3 R4, P0, PT, -R24, R4, RZ ;  /* 0x0000000418047210 */ /* 0x004fca0007f1e1ff */
[----:B------:R-:W-:-:S05]  /*5a10*/  IMAD.X R5, R5, 0x1, ~R9, P0 ;  /* 0x0000000105057824 */ /* 0x000fca00000e0e09 */
[----:B------:R1:W-:Y:S01]  /*5a20*/  STS.64 [R13+0x7200], R4 ;  /* 0x007200040d007388 */ /* 0x0003e20000000a00 */
[----:B------:R-:W-:Y:S05]  /*5a30*/  BRA.U !UP0, `(.L_x_250) ;  /* 0x00000001086c7547 */ /* 0x000fea000b800000 */
[----:B------:R-:W-:Y:S01]  /*5a40*/  BSSY B0, `(.L_x_251) ;  /* 0x0000019000007945 */ /* 0x000fe20003800000 */
[----:B------:R-:W-:Y:S02]  /*5a50*/  IMAD.MOV.U32 R6, RZ, RZ, -0x1 ;  /* 0xffffffffff067424 */ /* 0x000fe400078e00ff */
[----:B------:R-:W-:Y:S02]  /*5a60*/  IMAD.U32 R7, RZ, RZ, UR7 ;  /* 0x00000007ff077e24 */ /* 0x000fe4000f8e00ff */
[----:B------:R-:W-:-:S07]  /*5a70*/  IMAD.MOV.U32 R0, RZ, RZ, R27 ;  /* 0x000000ffff007224 */ /* 0x000fce00078e001b */
.L_x_255:
[----:B-1----:R-:W1:Y:S01]  /*5a80*/  LDC.64 R4, c[0x0][0x380] ;  /* 0x0000e000ff047b82 */ /* 0x002e620000000a00 */
[----:B------:R-:W-:Y:S01]  /*5a90*/  VIADD R11, R7, 0xffffffff ;  /* 0xffffffff070b7836 */ /* 0x000fe20000000000 */
[----:B------:R-:W-:Y:S03]  /*5aa0*/  BSSY B2, `(.L_x_252) ;  /* 0x0000008000027945 */ /* 0x000fe60003800000 */
[----:B------:R-:W-:-:S04]  /*5ab0*/  IMAD R9, R11, 0x100, R3 ;  /* 0x000001000b097824 */ /* 0x000fc800078e0203 */
[----:B-1----:R-:W-:-:S07]  /*5ac0*/  IMAD.WIDE R4, R9, 0x4, R4 ;  /* 0x0000000409047825 */ /* 0x002fce00078e0204 */
.L_x_253:
[----:B------:R-:W-:Y:S05]  /*5ad0*/  YIELD ;  /* 0x0000000000007946 */ /* 0x000fea0003800000 */
[----:B------:R1:W-:Y:S06]  /*5ae0*/  MEMBAR.SC.CTA ;  /* 0x0000000000007992 */ /* 0x0003ec0000000000 */
[----:B-1----:R-:W2:Y:S02]  /*5af0*/  LDG.E.STRONG.SYS R8, desc[UR8][R4.64] ;  /* 0x0000000804087981 */ /* 0x002ea4000c1f5900 */
[----:B--2---:R-:W-:-:S13]  /*5b00*/  ISETP.NE.AND P0, PT, R8, RZ, PT ;  /* 0x000000ff0800720c */ /* 0x004fda0003f05270 */
[----:B------:R-:W-:Y:S05]  /*5b10*/  @!P0 BRA `(.L_x_253) ;  /* 0xfffffffc00ec8947 */ /* 0x000fea000383ffff */
[----:B------:R-:W-:Y:S05]  /*5b20*/  BSYNC B2 ;  /* 0x0000000000027941 */ /* 0x000fea0003800000 */
.L_x_252:
[----:B------:R-:W-:Y:S01]  /*5b30*/  BSSY.RECONVERGENT B2, `(.L_x_254) ;  /* 0x0000006000027945 */ /* 0x000fe20003800200 */
[C---:B------:R-:W-:Y:S02]  /*5b40*/  ISETP.GT.AND P0, PT, R8.reuse, -0x1, PT ;  /* 0xffffffff0800780c */ /* 0x040fe40003f04270 */
[----:B------:R-:W-:Y:S01]  /*5b50*/  LOP3.LUT R5, R8, 0x3fffffff, RZ, 0xc0, !PT ;  /* 0x3fffffff08057812 */ /* 0x000fe200078ec0ff */
[----:B------:R-:W-:Y:S05]  /*5b60*/  WARPSYNC.EXCLUSIVE R6 ;  /* 0x0000000006007348 */ /* 0x000fea0003a00000 */
[----:B------:R-:W-:-:S05]  /*5b70*/  IMAD.IADD R0, R5, 0x1, R0 ;  /* 0x0000000105007824 */ /* 0x000fca00078e0200 */
[----:B------:R-:W-:-:S07]  /*5b80*/  VOTE.ANY R6, PT, P0 ;  /* 0x0000000000067806 */ /* 0x000fce00000e0100 */
[----:B------:R-:W-:Y:S05]  /*5b90*/  BSYNC.RECONVERGENT B2 ;  /* 0x0000000000027941 */ /* 0x000fea0003800200 */
.L_x_254:
[----:B------:R-:W-:Y:S01]  /*5ba0*/  ISETP.GT.U32.AND P1, PT, R7, 0x1, PT ;  /* 0x000000010700780c */ /* 0x000fe20003f24070 */
[----:B------:R-:W-:-:S12]  /*5bb0*/  IMAD.MOV.U32 R7, RZ, RZ, R11 ;  /* 0x000000ffff077224 */ /* 0x000fd800078e000b */
[----:B------:R-:W-:Y:S05]  /*5bc0*/  @P0 BRA P1, `(.L_x_255) ;  /* 0xfffffffc00ac0947 */ /* 0x000fea000083ffff */
[----:B------:R-:W-:Y:S05]  /*5bd0*/  BSYNC B0 ;  /* 0x0000000000007941 */ /* 0x000fea0003800000 */
.L_x_251:
[----:B------:R2:W3:Y:S02]  /*5be0*/  LDS.64 R4, [R13+0x7200] ;  /* 0x007200000d047984 */ /* 0x0004e40000000a00 */
.L_x_250:
[----:B------:R-:W4:Y:S01]  /*5bf0*/  LDC.64 R6, c[0x0][0x380] ;  /* 0x0000e000ff067b82 */ /* 0x000f220000000a00 */
[C---:B------:R-:W-:Y:S01]  /*5c00*/  IMAD.IADD R11, R0.reuse, 0x1, -R27 ;  /* 0x00000001000b7824 */ /* 0x040fe200078e0a1b */
[----:B------:R-:W-:Y:S01]  /*5c10*/  LOP3.LUT R9, R0, 0x80000000, RZ, 0xfc, !PT ;  /* 0x8000000000097812 */ /* 0x000fe200078efcff */
[----:B------:R-:W-:-:S03]  /*5c20*/  IMAD.U32 R15, RZ, RZ, UR7 ;  /* 0x00000007ff0f7e24 */ /* 0x000fc6000f8e00ff */
[----:B-1-3--:R-:W-:Y:S01]  /*5c30*/  IADD3 R4, P0, PT, R11, R4, RZ ;  /* 0x000000040b047210 */ /* 0x00afe20007f1e0ff */
[----:B------:R-:W-:-:S03]  /*5c40*/  IMAD R15, R15, 0x100, R3 ;  /* 0x000001000f0f7824 */ /* 0x000fc600078e0203 */
[----:B------:R-:W-:-:S05]  /*5c50*/  LEA.HI.X.SX32 R5, R11, R5, 0x1, P0 ;  /* 0x000000050b057211 */ /* 0x000fca00000f0eff */
[----:B------:R1:W-:Y:S01]  /*5c60*/  STS.64 [R13+0x7200], R4 ;  /* 0x007200040d007388 */ /* 0x0003e20000000a00 */
[----:B----4-:R-:W-:-:S05]  /*5c70*/  IMAD.WIDE R6, R15, 0x4, R6 ;  /* 0x000000040f067825 */ /* 0x010fca00078e0206 */
[----:B------:R1:W-:Y:S02]  /*5c80*/  STG.E.STRONG.SYS desc[UR8][R6.64], R9 ;  /* 0x0000000906007986 */ /* 0x0003e4000c115908 */
.L_x_249:
[----:B------:R-:W-:Y:S05]  /*5c90*/  BSYNC B1 ;  /* 0x0000000000017941 */ /* 0x000fea0003800000 */
.L_x_248:
[----:B-1----:R-:W1:Y:S01]  /*5ca0*/  LDC.64 R6, c[0x0][0x390] ;  /* 0x0000e400ff067b82 */ /* 0x002e620000000a00 */
[----:B------:R-:W-:-:S06]  /*5cb0*/  UIMAD UR6, UR7, 0x1c80, URZ ;  /* 0x00001c80070678a4 */ /* 0x000fcc000f8e02ff */
[----:B--2---:R-:W-:Y:S01]  /*5cc0*/  IMAD.U32 R0, RZ, RZ, UR6 ;  /* 0x00000006ff007e24 */ /* 0x004fe2000f8e00ff */
[----:B------:R-:W2:Y:S03]  /*5cd0*/  LDC R9, c[0x0][0x3c0] ;  /* 0x0000f000ff097b82 */ /* 0x000ea60000000800 */
[----:B------:R-:W-:Y:S01]  /*5ce0*/  VIADD R0, R0, 0x1c80 ;  /* 0x00001c8000007836 */ /* 0x000fe20000000000 */
[----:B-1----:R-:W-:-:S04]  /*5cf0*/  ISETP.EQ.U32.AND P1, PT, R6, RZ, PT ;  /* 0x000000ff0600720c */ /* 0x002fc80003f22070 */
[CC--:B--2---:R-:W-:Y:S02]  /*5d00*/  ISETP.GE.AND P0, PT, R0.reuse, R9.reuse, PT ;  /* 0x000000090000720c */ /* 0x0c4fe40003f06270 */
[----:B------:R-:W-:Y:S02]  /*5d10*/  ISETP.GT.AND P3, PT, R0, R9, PT ;  /* 0x000000090000720c */ /* 0x000fe40003f64270 */
[----:B------:R-:W-:Y:S02]  /*5d20*/  ISETP.EQ.OR.EX P0, PT, R7, RZ, !P0, P1 ;  /* 0x000000ff0700720c */ /* 0x000fe40004702710 */
[C---:B------:R-:W-:Y:S02]  /*5d30*/  LEA R0, R3.reuse, UR4, 0x2 ;  /* 0x0000000403007c11 */ /* 0x040fe4000f8e10ff */
[----:B------:R-:W-:-:S13]  /*5d40*/  ISETP.GT.U32.OR P0, PT, R3, 0xff, P0 ;  /* 0x000000ff0300780c */ /* 0x000fda0000704470 */
[----:B------:R-:W-:Y:S05]  /*5d50*/  @P0 BRA `(.L_x_256) ;  /* 0x0000000000200947 */ /* 0x000fea0003800000 */
[----:B------:R-:W1:Y:S01]  /*5d60*/  LDS.64 R4, [R13+0x7200] ;  /* 0x007200000d047984 */ /* 0x000e620000000a00 */
[C---:B------:R-:W-:Y:S02]  /*5d70*/  LEA R6, P2, R3.reuse, R6, 0x3 ;  /* 0x0000000603067211 */ /* 0x040fe400078418ff */
[--C-:B------:R-:W-:Y:S02]  /*5d80*/  SHF.R.S32.HI R11, RZ, 0x1f, R27.reuse ;  /* 0x0000001fff0b7819 */ /* 0x100fe4000001141b */
[----:B------:R-:W-:Y:S02]  /*5d90*/  LEA.HI.X R7, R3, R7, RZ, 0x3, P2 ;  /* 0x0000000703077211 */ /* 0x000fe400010f1cff */
[----:B-1----:R-:W-:Y:S02]  /*5da0*/  IADD3 R4, P0, P1, R4, R24, R27 ;  /* 0x0000001804047210 */ /* 0x002fe4000791e01b */
[----:B------:R-:W-:-:S04]  /*5db0*/  SHF.R.S32.HI R24, RZ, 0x1f, R24 ;  /* 0x0000001fff187819 */ /* 0x000fc80000011418 */
[----:B------:R-:W-:-:S05]  /*5dc0*/  IADD3.X R5, PT, PT, R5, R24, R11, P0, P1 ;  /* 0x0000001805057210 */ /* 0x000fca00007e240b */
[----:B------:R1:W-:Y:S02]  /*5dd0*/  STG.E.64 desc[UR8][R6.64], R4 ;  /* 0x0000000406007986 */ /* 0x0003e4000c101b08 */
.L_x_256:
[----:B------:R-:W-:Y:S05]  /*5de0*/  WARPSYNC.ALL ;  /* 0x0000000000007948 */ /* 0x000fea0003800000 */
[----:B------:R-:W-:Y:S06]  /*5df0*/  BAR.SYNC.DEFER_BLOCKING 0x0 ;  /* 0x0000000000007b1d */ /* 0x000fec0000010000 */
[----:B------:R-:W-:Y:S05]  /*5e00*/  @P3 BRA `(.L_x_257) ;  /* 0x0000000c009c3947 */ /* 0x000fea0003800000 */
[----:B------:R-:W1:Y:S01]  /*5e10*/  LDS R2, [R0] ;  /* 0x0000000000027984 */ /* 0x000e620000000800 */
[----:B------:R-:W1:Y:S01]  /*5e20*/  LDCU UR6, c[0x0][0x3c4] ;  /* 0x00007880ff0677ac */ /* 0x000e620008000800 */
[----:B------:R-:W2:Y:S01]  /*5e30*/  LDCU.64 UR10, c[0x0][0x3a0] ;  /* 0x00007400ff0a77ac */ /* 0x000ea20008000a00 */
[----:B-1----:R-:W-:Y:S02]  /*5e40*/  SHF.R.U32.HI R4, RZ, UR6, R2 ;  /* 0x00000006ff047c19 */ /* 0x002fe40008011602 */
[----:B------:R-:W-:Y:S02]  /*5e50*/  LOP3.LUT R11, R2, 0x80000000, RZ, 0x3c, !PT ;  /* 0x80000000020b7812 */ /* 0x000fe400078e3cff */
[----:B------:R-:W-:-:S04]  /*5e60*/  LOP3.LUT R4, R4, UR5, RZ, 0x30, !PT ;  /* 0x0000000504047c12 */ /* 0x000fc8000f8e30ff */
[----:B------:R-:W-:-:S06]  /*5e70*/  LEA R5, R4, UR4, 0x3 ;  /* 0x0000000404057c11 */ /* 0x000fcc000f8e18ff */
[----:B------:R-:W1:Y:S02]  /*5e80*/  LDS.64 R4, [R5+0x7200] ;  /* 0x0072000005047984 */ /* 0x000e640000000a00 */
[----:B-1----:R-:W-:-:S05]  /*5e90*/  IADD3 R4, P0, PT, R4, R3, RZ ;  /* 0x0000000304047210 */ /* 0x002fca0007f1e0ff */
[----:B------:R-:W-:Y:S01]  /*5ea0*/  IMAD.X R7, RZ, RZ, R5, P0 ;  /* 0x000000ffff077224 */ /* 0x000fe200000e0605 */
[----:B--2---:R-:W-:-:S04]  /*5eb0*/  LEA R6, P0, R4, UR10, 0x2 ;  /* 0x0000000a04067c11 */ /* 0x004fc8000f8010ff */
[----:B------:R-:W-:-:S05]  /*5ec0*/  LEA.HI.X R7, R4, UR11, R7, 0x2, P0 ;  /* 0x0000000b04077c11 */ /* 0x000fca00080f1407 */
[----:B------:R-:W-:Y:S01]  /*5ed0*/  STG.E desc[UR8][R6.64], R11 ;  /* 0x0000000b06007986 */ /* 0x000fe2000c101908 */
[----:B------:R-:W-:-:S03]  /*5ee0*/  NOP ;  /* 0x0000000000007918 */ /* 0x000fc60000000000 */
[----:B------:R-:W1:Y:S02]  /*5ef0*/  LDS R2, [R0+0x600] ;  /* 0x0006000000027984 */ /* 0x000e640000000800 */
[----:B-1----:R-:W-:Y:S02]  /*5f00*/  SHF.R.U32.HI R4, RZ, UR6, R2 ;  /* 0x00000006ff047c19 */ /* 0x002fe40008011602 */
[----:B------:R-:W-:Y:S02]  /*5f10*/  LOP3.LUT R11, R2, 0x80000000, RZ, 0x3c, !PT ;  /* 0x80000000020b7812 */ /* 0x000fe400078e3cff */
[----:B------:R-:W-:-:S04]  /*5f20*/  LOP3.LUT R4, R4, UR5, RZ, 0x30, !PT ;  /* 0x0000000504047c12 */ /* 0x000fc8000f8e30ff */
[----:B------:R-:W-:-:S06]  /*5f30*/  LEA R5, R4, UR4, 0x3 ;  /* 0x0000000404057c11 */ /* 0x000fcc000f8e18ff */
[----:B------:R-:W1:Y:S02]  /*5f40*/  LDS.64 R4, [R5+0x7200] ;  /* 0x0072000005047984 */ /* 0x000e640000000a00 */
[----:B-1----:R-:W-:-:S05]  /*5f50*/  IADD3 R4, P0, PT, R4, R3, RZ ;  /* 0x0000000304047210 */ /* 0x002fca0007f1e0ff */
[----:B------:R-:W-:Y:S01]  /*5f60*/  IMAD.X R9, RZ, RZ, R5, P0 ;  /* 0x000000ffff097224 */ /* 0x000fe200000e0605 */
[----:B------:R-:W-:-:S04]  /*5f70*/  LEA R8, P0, R4, UR10, 0x2 ;  /* 0x0000000a04087c11 */ /* 0x000fc8000f8010ff */
        /* <DEDUP_REMOVED lines=196> */
[----:B-1----:R-:W-:-:S04]  /*6bc0*/  SHF.R.U32.HI R2, RZ, UR6, R0 ;  /* 0x00000006ff027c19 */ /* 0x002fc80008011600 */
[----:B------:R-:W-:-:S04]  /*6bd0*/  LOP3.LUT R2, R2, UR5, RZ, 0x30, !PT ;  /* 0x0000000502027c12 */ /* 0x000fc8000f8e30ff */
[----:B------:R-:W-:-:S06]  /*6be0*/  LEA R4, R2, UR4, 0x3 ;  /* 0x0000000402047c11 */ /* 0x000fcc000f8e18ff */
[----:B------:R-:W1:Y:S02]  /*6bf0*/  LDS.64 R4, [R4+0x7200] ;  /* 0x0072000004047984 */ /* 0x000e640000000a00 */
[----:B-1----:R-:W-:-:S05]  /*6c00*/  IADD3 R3, P0, PT, R4, R3, RZ ;  /* 0x0000000304037210 */ /* 0x002fca0007f1e0ff */
[----:B------:R-:W-:Y:S01]  /*6c10*/  IMAD.X R6, RZ, RZ, R5, P0 ;  /* 0x000000ffff067224 */ /* 0x000fe200000e0605 */
[C---:B------:R-:W-:Y:S02]  /*6c20*/  LEA R2, P0, R3.reuse, UR10, 0x2 ;  /* 0x0000000a03027c11 */ /* 0x040fe4000f8010ff */
[----:B------:R-:W-:Y:S02]  /*6c30*/  LOP3.LUT R5, R0, 0x80000000, RZ, 0x3c, !PT ;  /* 0x8000000000057812 */ /* 0x000fe400078e3cff */
[----:B------:R-:W-:-:S05]  /*6c40*/  LEA.HI.X R3, R3, UR11, R6, 0x2, P0 ;  /* 0x0000000b03037c11 */ /* 0x000fca00080f1406 */
[----:B------:R-:W-:Y:S01]  /*6c50*/  STG.E desc[UR8][R2.64+0x6c00], R5 ;  /* 0x006c000502007986 */ /* 0x000fe2000c101908 */
[----:B------:R-:W-:Y:S01]  /*6c60*/  NOP ;  /* 0x0000000000007918 */ /* 0x000fe20000000000 */
[----:B------:R-:W-:Y:S05]  /*6c70*/  EXIT ;  /* 0x000000000000794d */ /* 0x000fea0003800000 */
.L_x_257:
[----:B-1----:R-:W-:Y:S01]  /*6c80*/  IMAD.U32 R4, RZ, RZ, UR7 ;  /* 0x00000007ff047e24 */ /* 0x002fe2000f8e00ff */
[----:B------:R-:W-:Y:S01]  /*6c90*/  BSSY.RECONVERGENT B0, `(.L_x_258) ;  /* 0x000001e000007945 */ /* 0x000fe20003800200 */
[C---:B------:R-:W-:Y:S02]  /*6ca0*/  VIADD R6, R3.reuse, 0x300 ;  /* 0x0000030003067836 */ /* 0x040fe40000000000 */
[----:B------:R-:W-:Y:S02]  /*6cb0*/  IMAD R5, R4, -0x1c80, R9 ;  /* 0xffffe38004057824 */ /* 0x000fe400078e0209 */
[C---:B------:R-:W-:Y:S02]  /*6cc0*/  VIADD R4, R3.reuse, 0x180 ;  /* 0x0000018003047836 */ /* 0x040fe40000000000 */
[C---:B------:R-:W-:Y:S01]  /*6cd0*/  VIADD R8, R3.reuse, 0x480 ;  /* 0x0000048003087836 */ /* 0x040fe20000000000 */
[CC--:B------:R-:W-:Y:S01]  /*6ce0*/  ISETP.GE.AND P1, PT, R3.reuse, R5.reuse, PT ;  /* 0x000000050300720c */ /* 0x0c0fe20003f26270 */
[C---:B------:R-:W-:Y:S01]  /*6cf0*/  VIADD R10, R3.reuse, 0xa80 ;  /* 0x00000a80030a7836 */ /* 0x040fe20000000000 */
[-C--:B------:R-:W-:Y:S01]  /*6d00*/  ISETP.GE.AND P2, PT, R4, R5.reuse, PT ;  /* 0x000000050400720c */ /* 0x080fe20003f46270 */
[C---:B------:R-:W-:Y:S01]  /*6d10*/  VIADD R4, R3.reuse, 0x600 ;  /* 0x0000060003047836 */ /* 0x040fe20000000000 */
[-C--:B------:R-:W-:Y:S01]  /*6d20*/  ISETP.GE.AND P3, PT, R6, R5.reuse, PT ;  /* 0x000000050600720c */ /* 0x080fe20003f66270 */
[C---:B------:R-:W-:Y:S01]  /*6d30*/  VIADD R6, R3.reuse, 0x780 ;  /* 0x0000078003067836 */ /* 0x040fe20000000000 */
[-C--:B------:R-:W-:Y:S01]  /*6d40*/  ISETP.GE.AND P4, PT, R8, R5.reuse, PT ;  /* 0x000000050800720c */ /* 0x080fe20003f86270 */
[----:B------:R-:W-:Y:S01]  /*6d50*/  VIADD R8, R3, 0x900 ;  /* 0x0000090003087836 */ /* 0x000fe20000000000 */
[----:B------:R-:W-:-:S02]  /*6d60*/  ISETP.GE.AND P5, PT, R4, R5, PT ;  /* 0x000000050400720c */ /* 0x000fc40003fa6270 */
[-C--:B------:R-:W-:Y:S02]  /*6d70*/  ISETP.GE.AND P6, PT, R6, R5.reuse, PT ;  /* 0x000000050600720c */ /* 0x080fe40003fc6270 */
[----:B------:R-:W-:Y:S01]  /*6d80*/  ISETP.GE.AND P0, PT, R8, R5, PT ;  /* 0x000000050800720c */ /* 0x000fe20003f06270 */
[----:B------:R-:W-:-:S12]  /*6d90*/  @P1 BRA `(.L_x_259) ;  /* 0x0000000000341947 */ /* 0x000fd80003800000 */
[----:B------:R-:W1:Y:S01]  /*6da0*/  LDS R4, [R0] ;  /* 0x0000000000047984 */ /* 0x000e620000000800 */
[----:B------:R-:W1:Y:S01]  /*6db0*/  LDCU UR6, c[0x0][0x3c4] ;  /* 0x00007880ff0677ac */ /* 0x000e620008000800 */
[----:B------:R-:W2:Y:S01]  /*6dc0*/  LDCU.64 UR10, c[0x0][0x3a0] ;  /* 0x00007400ff0a77ac */ /* 0x000ea20008000a00 */
[----:B-1----:R-:W-:-:S04]  /*6dd0*/  SHF.R.U32.HI R6, RZ, UR6, R4 ;  /* 0x00000006ff067c19 */ /* 0x002fc80008011604 */
[----:B------:R-:W-:-:S04]  /*6de0*/  LOP3.LUT R6, R6, UR5, RZ, 0x30, !PT ;  /* 0x0000000506067c12 */ /* 0x000fc8000f8e30ff */
[----:B------:R-:W-:-:S05]  /*6df0*/  LEA R8, R6, UR4, 0x3 ;  /* 0x0000000406087c11 */ /* 0x000fca000f8e18ff */
[----:B------:R-:W1:Y:S02]  /*6e00*/  LDS.64 R6, [R8+0x7200] ;  /* 0x0072000008067984 */ /* 0x000e640000000a00 */
[----:B-1----:R-:W-:-:S05]  /*6e10*/  IADD3 R9, P1, PT, R6, R3, RZ ;  /* 0x0000000306097210 */ /* 0x002fca0007f3e0ff */
[----:B------:R-:W-:Y:S01]  /*6e20*/  IMAD.X R12, RZ, RZ, R7, P1 ;  /* 0x000000ffff0c7224 */ /* 0x000fe200008e0607 */
[----:B--2---:R-:W-:-:S04]  /*6e30*/  LEA R6, P1, R9, UR10, 0x2 ;  /* 0x0000000a09067c11 */ /* 0x004fc8000f8210ff */
[----:B------:R-:W-:Y:S02]  /*6e40*/  LEA.HI.X R7, R9, UR11, R12, 0x2, P1 ;  /* 0x0000000b09077c11 */ /* 0x000fe400088f140c */
[----:B------:R-:W-:-:S05]  /*6e50*/  LOP3.LUT R9, R4, 0x80000000, RZ, 0x3c, !PT ;  /* 0x8000000004097812 */ /* 0x000fca00078e3cff */
[----:B------:R1:W-:Y:S02]  /*6e60*/  STG.E desc[UR8][R6.64], R9 ;  /* 0x0000000906007986 */ /* 0x0003e4000c101908 */
.L_x_259:
[----:B------:R-:W-:Y:S05]  /*6e70*/  BSYNC.RECONVERGENT B0 ;  /* 0x0000000000007941 */ /* 0x000fea0003800200 */
.L_x_258:
[----:B------:R-:W-:Y:S01]  /*6e80*/  NOP ;  /* 0x0000000000007918 */ /* 0x000fe20000000000 */
[----:B------:R-:W-:Y:S01]  /*6e90*/  BSSY.RECONVERGENT B0, `(.L_x_260) ;  /* 0x0000011000007945 */ /* 0x000fe20003800200 */
[----:B------:R-:W-:Y:S02]  /*6ea0*/  ISETP.GE.AND P1, PT, R10, R5, PT ;  /* 0x000000050a00720c */ /* 0x000fe40003f26270 */
[----:B------:R-:W-:Y:S01]  /*6eb0*/  LOP3.LUT R10, R3, 0xc00, RZ, 0xfc, !PT ;  /* 0x00000c00030a7812 */ /* 0x000fe200078efcff */
[----:B------:R-:W-:Y:S10]  /*6ec0*/  @P2 BRA `(.L_x_261) ;  /* 0x0000000000342947 */ /* 0x000ff40003800000 */
[----:B------:R-:W1:Y:S01]  /*6ed0*/  LDS R4, [R0+0x600] ;  /* 0x0006000000047984 */ /* 0x000e620000000800 */
        /* <DEDUP_REMOVED lines=12> */
.L_x_261:
[----:B------:R-:W-:Y:S05]  /*6fa0*/  BSYNC.RECONVERGENT B0 ;  /* 0x0000000000007941 */ /* 0x000fea0003800200 */
.L_x_260:
[----:B------:R-:W-:Y:S01]  /*6fb0*/  NOP ;  /* 0x0000000000007918 */ /* 0x000fe20000000000 */
[----:B------:R-:W-:Y:S01]  /*6fc0*/  BSSY.RECONVERGENT B0, `(.L_x_262) ;  /* 0x0000011000007945 */ /* 0x000fe20003800200 */
[----:B------:R-:W-:Y:S01]  /*6fd0*/  ISETP.GE.AND P2, PT, R10, R5, PT ;  /* 0x000000050a00720c */ /* 0x000fe20003f46270 */
[----:B------:R-:W-:Y:S02]  /*6fe0*/  VIADD R10, R3, 0xd80 ;  /* 0x00000d80030a7836 */ /* 0x000fe40000000000 */
[----:B------:R-:W-:Y:S10]  /*6ff0*/  @P3 BRA `(.L_x_263) ;  /* 0x0000000000343947 */ /* 0x000ff40003800000 */
[----:B------:R-:W1:Y:S01]  /*7000*/  LDS R4, [R0+0xc00] ;  /* 0x000c000000047984 */ /* 0x000e620000000800 */
[----:B------:R-:W1:Y:S01]  /*7010*/  LDCU UR6, c[0x0][0x3c4] ;  /* 0x00007880ff0677ac */ /* 0x000e620008000800 */
[----:B------:R-:W3:Y:S01]  /*7020*/  LDCU.64 UR10, c[0x0][0x3a0] ;  /* 0x00007400ff0a77ac */ /* 0x000ee20008000a00 */
[----:B-12---:R-:W-:-:S04]  /*7030*/  SHF.R.U32.HI R6, RZ, UR6, R4 ;  /* 0x00000006ff067c19 */ /* 0x006fc80008011604 */
[----:B------:R-:W-:-:S04]  /*7040*/  LOP3.LUT R6, R6, UR5, RZ, 0x30, !PT ;  /* 0x0000000506067c12 */ /* 0x000fc8000f8e30ff */
[----:B------:R-:W-:-:S05]  /*7050*/  LEA R8, R6, UR4, 0x3 ;  /* 0x0000000406087c11 */ /* 0x000fca000f8e18ff */
[----:B------:R-:W1:Y:S02]  /*7060*/  LDS.64 R6, [R8+0x7200] ;  /* 0x0072000008067984 */ /* 0x000e640000000a00 */
[----:B-1----:R-:W-:-:S05]  /*7070*/  IADD3 R9, P3, PT, R6, R3, RZ ;  /* 0x0000000306097210 */ /* 0x002fca0007f7e0ff */
[----:B------:R-:W-:Y:S01]  /*7080*/  IMAD.X R12, RZ, RZ, R7, P3 ;  /* 0x000000ffff0c7224 */ /* 0x000fe200018e0607 */
[----:B---3--:R-:W-:-:S04]  /*7090*/  LEA R6, P3, R9, UR10, 0x2 ;  /* 0x0000000a09067c11 */ /* 0x008fc8000f8610ff */
[----:B------:R-:W-:Y:S02]  /*70a0*/  LEA.HI.X R7, R9, UR11, R12, 0x2, P3 ;  /* 0x0000000b09077c11 */ /* 0x000fe400098f140c */
[----:B------:R-:W-:-:S05]  /*70b0*/  LOP3.LUT R9, R4, 0x80000000, RZ, 0x3c, !PT ;  /* 0x8000000004097812 */ /* 0x000fca00078e3cff */
[----:B------:R3:W-:Y:S02]  /*70c0*/  STG.E desc[UR8][R6.64+0xc00], R9 ;  /* 0x000c000906007986 */ /* 0x0007e4000c101908 */
.L_x_263:
[----:B------:R-:W-:Y:S05]  /*70d0*/  BSYNC.RECONVERGENT B0 ;  /* 0x0000000000007941 */ /* 0x000fea0003800200 */
.L_x_262:
[----:B------:R-:W-:Y:S01]  /*70e0*/  NOP ;  /* 0x0000000000007918 */ /* 0x000fe20000000000 */
[----:B------:R-:W-:Y:S01]  /*70f0*/  BSSY.RECONVERGENT B0, `(.L_x_264) ;  /* 0x0000011000007945 */ /* 0x000fe20003800200 */
[----:B------:R-:W-:Y:S01]  /*7100*/  ISETP.GE.AND P3, PT, R10, R5, PT ;  /* 0x000000050a00720c */ /* 0x000fe20003f66270 */
[----:B------:R-:W-:Y:S02]  /*7110*/  VIADD R10, R3, 0xf00 ;  /* 0x00000f00030a7836 */ /* 0x000fe40000000000 */
[----:B------:R-:W-:Y:S10]  /*7120*/  @P4 BRA `(.L_x_265) ;  /* 0x0000000000344947 */ /* 0x000ff40003800000 */
[----:B------:R-:W1:Y:S01]  /*7130*/  LDS R4, [R0+0x1200] ;  /* 0x0012000000047984 */ /* 0x000e620000000800 */
[----:B------:R-:W1:Y:S01]  /*7140*/  LDCU UR6, c[0x0][0x3c4] ;  /* 0x00007880ff0677ac */ /* 0x000e620008000800 */
[----:B------:R-:W4:Y:S01]  /*7150*/  LDCU.64 UR10, c[0x0][0x3a0] ;  /* 0x00007400ff0a77ac */ /* 0x000f220008000a00 */
[----:B-123--:R-:W-:-:S04]  /*7160*/  SHF.R.U32.HI R6, RZ, UR6, R4 ;  /* 0x00000006ff067c19 */ /* 0x00efc80008011604 */
[----:B------:R-:W-:-:S04]  /*7170*/  LOP3.LUT R6, R6, UR5, RZ, 0x30, !PT ;  /* 0x0000000506067c12 */ /* 0x000fc8000f8e30ff */
[----:B------:R-:W-:-:S05]  /*7180*/  LEA R8, R6, UR4, 0x3 ;  /* 0x0000000406087c11 */ /* 0x000fca000f8e18ff */
[----:B------:R-:W1:Y:S02]  /*7190*/  LDS.64 R6, [R8+0x7200] ;  /* 0x0072000008067984 */ /* 0x000e640000000a00 */
[----:B-1----:R-:W-:-:S05]  /*71a0*/  IADD3 R9, P4, PT, R6, R3, RZ ;  /* 0x0000000306097210 */ /* 0x002fca0007f9e0ff */
[----:B------:R-:W-:Y:S01]  /*71b0*/  IMAD.X R12, RZ, RZ, R7, P4 ;  /* 0x000000ffff0c7224 */ /* 0x000fe200020e0607 */
[----:B----4-:R-:W-:-:S04]  /*71c0*/  LEA R6, P4, R9, UR10, 0x2 ;  /* 0x0000000a09067c11 */ /* 0x010fc8000f8810ff */
[----:B------:R-:W-:Y:S02]  /*71d0*/  LEA.HI.X R7, R9, UR11, R12, 0x2, P4 ;  /* 0x0000000b09077c11 */ /* 0x000fe4000a0f140c */
[----:B------:R-:W-:-:S05]  /*71e0*/  LOP3.LUT R9, R4, 0x80000000, RZ, 0x3c, !PT ;  /* 0x8000000004097812 */ /* 0x000fca00078e3cff */
[----:B------:R4:W-:Y:S02]  /*71f0*/  STG.E desc[UR8][R6.64+0x1200], R9 ;  /* 0x0012000906007986 */ /* 0x0009e4000c101908 */
.L_x_265:
[----:B------:R-:W-:Y:S05]  /*7200*/  BSYNC.RECONVERGENT B0 ;  /* 0x0000000000007941 */ /* 0x000fea0003800200 */
.L_x_264:
[----:B------:R-:W-:Y:S01]  /*7210*/  NOP ;  /* 0x0000000000007918 */ /* 0x000fe20000000000 */
[----:B------:R-:W-:Y:S01]  /*7220*/  BSSY.RECONVERGENT B0, `(.L_x_266) ;  /* 0x0000011000007945 */ /* 0x000fe20003800200 */
[----:B------:R-:W-:Y:S01]  /*7230*/  ISETP.GE.AND P4, PT, R10, R5, PT ;  /* 0x000000050a00720c */ /* 0x000fe20003f86270 */
[----:B------:R-:W-:Y:S02]  /*7240*/  VIADD R10, R3, 0x1080 ;  /* 0x00001080030a7836 */ /* 0x000fe40000000000 */
[----:B------:R-:W-:Y:S10]  /*7250*/  @P5 BRA `(.L_x_267) ;  /* 0x0000000000345947 */ /* 0x000ff40003800000 */
[----:B------:R-:W1:Y:S01]  /*7260*/  LDS R4, [R0+0x1800] ;  /* 0x0018000000047984 */ /* 0x000e620000000800 */
[----:B------:R-:W1:Y:S01]  /*7270*/  LDCU UR6, c[0x0][0x3c4] ;  /* 0x00007880ff0677ac */ /* 0x000e620008000800 */
[----:B------:R-:W5:Y:S01]  /*7280*/  LDCU.64 UR10, c[0x0][0x3a0] ;  /* 0x00007400ff0a77ac */ /* 0x000f620008000a00 */
[----:B-1234-:R-:W-:-:S04]  /*7290*/  SHF.R.U32.HI R6, RZ, UR6, R4 ;  /* 0x00000006ff067c19 */ /* 0x01efc80008011604 */
[----:B------:R-:W-:-:S04]  /*72a0*/  LOP3.LUT R6, R6, UR5, RZ, 0x30, !PT ;  /* 0x0000000506067c12 */ /* 0x000fc8000f8e30ff */
[----:B------:R-:W-:-:S05]  /*72b0*/  LEA R8, R6, UR4, 0x3 ;  /* 0x0000000406087c11 */ /* 0x000fca000f8e18ff */
[----:B------:R-:W1:Y:S02]  /*72c0*/  LDS.64 R6, [R8+0x7200] ;  /* 0x0072000008067984 */ /* 0x000e640000000a00 */
[----:B-1----:R-:W-:-:S05]  /*72d0*/  IADD3 R9, P5, PT, R6, R3, RZ ;  /* 0x0000000306097210 */ /* 0x002fca0007fbe0ff */
[----:B------:R-:W-:Y:S01]  /*72e0*/  IMAD.X R12, RZ, RZ, R7, P5 ;  /* 0x000000ffff0c7224 */ /* 0x000fe200028e0607 */
[----:B-----5:R-:W-:-:S04]  /*72f0*/  LEA R6, P5, R9, UR10, 0x2 ;  /* 0x0000000a09067c11 */ /* 0x020fc8000f8a10ff */
[----:B------:R-:W-:Y:S02]  /*7300*/  LEA.HI.X R7, R9, UR11, R12, 0x2, P5 ;  /* 0x0000000b09077c11 */ /* 0x000fe4000a8f140c */
[----:B------:R-:W-:-:S05]  /*7310*/  LOP3.LUT R9, R4, 0x80000000, RZ, 0x3c, !PT ;  /* 0x8000000004097812 */ /* 0x000fca00078e3cff */
[----:B------:R1:W-:Y:S02]  /*7320*/  STG.E desc[UR8][R6.64+0x1800], R9 ;  /* 0x0018000906007986 */ /* 0x0003e4000c101908 */
.L_x_267:
[----:B------:R-:W-:Y:S05]  /*7330*/  BSYNC.RECONVERGENT B0 ;  /* 0x0000000000007941 */ /* 0x000fea0003800200 */
.L_x_266:
        /* <DEDUP_REMOVED lines=18> */
.L_x_269:
[----:B------:R-:W-:Y:S05]  /*7460*/  BSYNC.RECONVERGENT B0 ;  /* 0x0000000000007941 */ /* 0x000fea0003800200 */
.L_x_268:
        /* <DEDUP_REMOVED lines=18> */
.L_x_271:
[----:B------:R-:W-:Y:S05]  /*7590*/  BSYNC.RECONVERGENT B0 ;  /* 0x0000000000007941 */ /* 0x000fea0003800200 */
.L_x_270:
        /* <DEDUP_REMOVED lines=18> */
.L_x_273:
[----:B------:R-:W-:Y:S05]  /*76c0*/  BSYNC.RECONVERGENT B0 ;  /* 0x0000000000007941 */ /* 0x000fea0003800200 */
.L_x_272:
        /* <DEDUP_REMOVED lines=18> */
.L_x_275:
[----:B------:R-:W-:Y:S05]  /*77f0*/  BSYNC.RECONVERGENT B0 ;  /* 0x0000000000007941 */ /* 0x000fea0003800200 */
.L_x_274:
[----:B------:R-:W-:Y:S01]  /*7800*/  NOP ;  /* 0x0000000000007918 */ /* 0x000fe20000000000 */
[----:B------:R-:W-:Y:S01]  /*7810*/  BSSY.RECONVERGENT B0, `(.L_x_276) ;  /* 0x0000011000007945 */ /* 0x000fe20003800200 */
[----:B------:R-:W-:Y:S02]  /*7820*/  ISETP.GE.AND P2, PT, R10, R5, PT ;  /* 0x000000050a00720c */ /* 0x000fe40003f46270 */
[----:B------:R-:W-:Y:S01]  /*7830*/  LOP3.LUT R10, R3, 0x1800, RZ, 0xfc, !PT ;  /* 0x00001800030a7812 */ /* 0x000fe200078efcff */
        /* <DEDUP_REMOVED lines=14> */
.L_x_277:
[----:B------:R-:W-:Y:S05]  /*7920*/  BSYNC.RECONVERGENT B0 ;  /* 0x0000000000007941 */ /* 0x000fea0003800200 */
.L_x_276:
        /* <DEDUP_REMOVED lines=18> */
.L_x_279:
[----:B------:R-:W-:Y:S05]  /*7a50*/  BSYNC.RECONVERGENT B0 ;  /* 0x0000000000007941 */ /* 0x000fea0003800200 */
.L_x_278:
[----:B------:R-:W-:Y:S01]  /*7a60*/  NOP ;  /* 0x0000000000007918 */ /* 0x000fe20000000000 */
[----:B------:R-:W-:Y:S01]  /*7a70*/  BSSY.RECONVERGENT B0, `(.L_x_280) ;  /* 0x0000010000007945 */ /* 0x000fe20003800200 */
[----:B------:R-:W-:-:S03]  /*7a80*/  ISETP.GE.AND P4, PT, R10, R5, PT ;  /* 0x000000050a00720c */ /* 0x000fc60003f86270 */
        /* <DEDUP_REMOVED lines=14> */
.L_x_281:
[----:B------:R-:W-:Y:S05]  /*7b70*/  BSYNC.RECONVERGENT B0 ;  /* 0x0000000000007941 */ /* 0x000fea0003800200 */
.L_x_280:
[----:B------:R-:W-:Y:S01]  /*7b80*/  NOP ;  /* 0x0000000000007918 */ /* 0x000fe20000000000 */
[----:B------:R-:W-:Y:S04]  /*7b90*/  BSSY.RECONVERGENT B0, `(.L_x_282) ;  /* 0x000000f000007945 */ /* 0x000fe80003800200 */
[----:B------:R-:W-:Y:S05]  /*7ba0*/  @P6 BRA `(.L_x_283) ;  /* 0x0000000000346947 */ /* 0x000fea0003800000 */
        /* <DEDUP_REMOVED lines=13> */
.L_x_283:
[----:B------:R-:W-:Y:S05]  /*7c80*/  BSYNC.RECONVERGENT B0 ;  /* 0x0000000000007941 */ /* 0x000fea0003800200 */
.L_x_282:
        /* <DEDUP_REMOVED lines=16> */
.L_x_285:
[----:B------:R-:W-:Y:S05]  /*7d90*/  BSYNC.RECONVERGENT B0 ;  /* 0x0000000000007941 */ /* 0x000fea0003800200 */
.L_x_284:
        /* <DEDUP_REMOVED lines=16> */
.L_x_287:
[----:B------:R-:W-:Y:S05]  /*7ea0*/  BSYNC.RECONVERGENT B0 ;  /* 0x0000000000007941 */ /* 0x000fea0003800200 */
.L_x_286:
        /* <DEDUP_REMOVED lines=16> */
.L_x_289:
[----:B------:R-:W-:Y:S05]  /*7fb0*/  BSYNC.RECONVERGENT B0 ;  /* 0x0000000000007941 */ /* 0x000fea0003800200 */
.L_x_288:
        /* <DEDUP_REMOVED lines=16> */
.L_x_291:
[----:B------:R-:W-:Y:S05]  /*80c0*/  BSYNC.RECONVERGENT B0 ;  /* 0x0000000000007941 */ /* 0x000fea0003800200 */
.L_x_290:
        /* <DEDUP_REMOVED lines=16> */
.L_x_293:
[----:B------:R-:W-:Y:S05]  /*81d0*/  BSYNC.RECONVERGENT B0 ;  /* 0x0000000000007941 */ /* 0x000fea0003800200 */
.L_x_292:
[----:B------:R-:W-:Y:S01]  /*81e0*/  NOP ;  /* 0x0000000000007918 */ /* 0x000fe20000000000 */
[----:B------:R-:W5:Y:S01]  /*81f0*/  LDS R0, [R0+0x6c00] ;  /* 0x006c000000007984 */ /* 0x000f620000000800 */
[----:B------:R-:W5:Y:S02]  /*8200*/  LDCU UR6, c[0x0][0x3c4] ;  /* 0x00007880ff0677ac */ /* 0x000f640008000800 */
[----:B-----5:R-:W-:-:S04]  /*8210*/  SHF.R.U32.HI R2, RZ, UR6, R0 ;  /* 0x00000006ff027c19 */ /* 0x020fc80008011600 */
[----:B------:R-:W-:-:S04]  /*8220*/  LOP3.LUT R2, R2, UR5, RZ, 0x30, !PT ;  /* 0x0000000502027c12 */ /* 0x000fc8000f8e30ff */
[----:B-1234-:R-:W-:Y:S01]  /*8230*/  LEA R6, R2, UR4, 0x3 ;  /* 0x0000000402067c11 */ /* 0x01efe2000f8e18ff */
[----:B------:R-:W-:-:S05]  /*8240*/  VIADD R2, R3, 0x1b00 ;  /* 0x00001b0003027836 */ /* 0x000fca0000000000 */
[----:B------:R-:W1:Y:S01]  /*8250*/  LDS.64 R6, [R6+0x7200] ;  /* 0x0072000006067984 */ /* 0x000e620000000a00 */
[----:B------:R-:W-:-:S13]  /*8260*/  ISETP.GE.AND P0, PT, R2, R5, PT ;  /* 0x000000050200720c */ /* 0x000fda0003f06270 */
[----:B------:R-:W2:Y:S01]  /*8270*/  @!P0 LDC.64 R8, c[0x0][0x3a0] ;  /* 0x0000e800ff088b82 */ /* 0x000ea20000000a00 */
[----:B------:R-:W-:Y:S02]  /*8280*/  @!P0 LOP3.LUT R5, R0, 0x80000000, RZ, 0x3c, !PT ;  /* 0x8000000000058812 */ /* 0x000fe400078e3cff */
[----:B-1----:R-:W-:-:S05]  /*8290*/  IADD3 R3, P1, PT, R6, R3, RZ ;  /* 0x0000000306037210 */ /* 0x002fca0007f3e0ff */
[----:B------:R-:W-:Y:S01]  /*82a0*/  IMAD.X R4, RZ, RZ, R7, P1 ;  /* 0x000000ffff047224 */ /* 0x000fe200008e0607 */
[----:B--2---:R-:W-:-:S04]  /*82b0*/  @!P0 LEA R2, P1, R3, R8, 0x2 ;  /* 0x0000000803028211 */ /* 0x004fc800078210ff */
[----:B------:R-:W-:-:S05]  /*82c0*/  @!P0 LEA.HI.X R3, R3, R9, R4, 0x2, P1 ;  /* 0x0000000903038211 */ /* 0x000fca00008f1404 */
[----:B------:R-:W-:Y:S01]  /*82d0*/  @!P0 STG.E desc[UR8][R2.64+0x6c00], R5 ;  /* 0x006c000502008986 */ /* 0x000fe2000c101908 */
[----:B------:R-:W-:Y:S01]  /*82e0*/  NOP ;  /* 0x0000000000007918 */ /* 0x000fe20000000000 */
[----:B------:R-:W-:Y:S05]  /*82f0*/  EXIT ;  /* 0x000000000000794d */ /* 0x000fea0003800000 */
.L_x_207:
[----:B------:R-:W-:Y:S02]  /*8300*/  IMAD.MOV.U32 R50, RZ, RZ, R19 ;  /* 0x000000ffff327224 */ /* 0x000fe400078e0013 */
[----:B------:R-:W-:Y:S02]  /*8310*/  IMAD.MOV.U32 R49, RZ, RZ, 0x1 ;  /* 0x00000001ff317424 */ /* 0x000fe400078e00ff */
[----:B------:R-:W-:Y:S02]  /*8320*/  IMAD.MOV.U32 R52, RZ, RZ, RZ ;  /* 0x000000ffff347224 */ /* 0x000fe400078e00ff */
[----:B------:R-:W-:-:S07]  /*8330*/  IMAD.MOV.U32 R47, RZ, RZ, -0x1 ;  /* 0xffffffffff2f7424 */ /* 0x000fce00078e00ff */
[----:B------:R-:W-:Y:S05]  /*8340*/  WARPSYNC.COLLECTIVE R47, `(.L_x_294) ;  /* 0x000000002f087348 */ /* 0x000fea0003c00000 */
[----:B------:R0:W1:Y:S02]  /*8350*/  SHFL.UP P0, R48, R50, R49, R52 ;  /* 0x0400003132307389 */ /* 0x0000640000000034 */
[----:B01----:R-:W-:Y:S05]  /*8360*/  ENDCOLLECTIVE ;  /* 0x000000000000791b */ /* 0x003fea0003800000 */
.L_x_294:
[----:B------:R-:W-:Y:S02]  /*8370*/  IMAD.MOV.U32 R49, RZ, RZ, 0x2 ;  /* 0x00000002ff317424 */ /* 0x000fe400078e00ff */
[----:B------:R-:W-:-:S04]  /*8380*/  IMAD.MOV.U32 R20, RZ, RZ, R48 ;  /* 0x000000ffff147224 */ /* 0x000fc800078e0030 */
[----:B------:R-:W-:-:S04]  /*8390*/  @P0 IMAD.IADD R20, R19, 0x1, R20 ;  /* 0x0000000113140824 */ /* 0x000fc800078e0214 */
[----:B------:R-:W-:-:S07]  /*83a0*/  IMAD.MOV.U32 R50, RZ, RZ, R20 ;  /* 0x000000ffff327224 */ /* 0x000fce00078e0014 */
[----:B------:R-:W-:Y:S05]  /*83b0*/  WARPSYNC.COLLECTIVE R47, `(.L_x_295) ;  /* 0x000000002f087348 */ /* 0x000fea0003c00000 */
[----:B------:R0:W1:Y:S02]  /*83c0*/  SHFL.UP P0, R48, R50, R49, R52 ;  /* 0x0400003132307389 */ /* 0x0000640000000034 */
[----:B01----:R-:W-:Y:S05]  /*83d0*/  ENDCOLLECTIVE ;  /* 0x000000000000791b */ /* 0x003fea0003800000 */
.L_x_295:
[----:B------:R-:W-:Y:S02]  /*83e0*/  IMAD.MOV.U32 R49, RZ, RZ, 0x4 ;  /* 0x00000004ff317424 */ /* 0x000fe400078e00ff */
[----:B------:R-:W-:-:S04]  /*83f0*/  IMAD.MOV.U32 R21, RZ, RZ, R48 ;  /* 0x000000ffff157224 */ /* 0x000fc800078e0030 */
[----:B------:R-:W-:-:S04]  /*8400*/  @P0 IMAD.IADD R21, R20, 0x1, R21 ;  /* 0x0000000114150824 */ /* 0x000fc800078e0215 */
[----:B------:R-:W-:-:S07]  /*8410*/  IMAD.MOV.U32 R50, RZ, RZ, R21 ;  /* 0x000000ffff327224 */ /* 0x000fce00078e0015 */
[----:B------:R-:W-:Y:S05]  /*8420*/  WARPSYNC.COLLECTIVE R47, `(.L_x_296) ;  /* 0x000000002f087348 */ /* 0x000fea0003c00000 */
[----:B------:R0:W1:Y:S02]  /*8430*/  SHFL.UP P0, R48, R50, R49, R52 ;  /* 0x0400003132307389 */ /* 0x0000640000000034 */
[----:B01----:R-:W-:Y:S05]  /*8440*/  ENDCOLLECTIVE ;  /* 0x000000000000791b */ /* 0x003fea0003800000 */
.L_x_296:
[----:B------:R-:W-:Y:S02]  /*8450*/  IMAD.MOV.U32 R49, RZ, RZ, 0x8 ;  /* 0x00000008ff317424 */ /* 0x000fe400078e00ff */
[----:B------:R-:W-:-:S04]  /*8460*/  IMAD.MOV.U32 R22, RZ, RZ, R48 ;  /* 0x000000ffff167224 */ /* 0x000fc800078e0030 */
[----:B------:R-:W-:-:S04]  /*8470*/  @P0 IMAD.IADD R22, R21, 0x1, R22 ;  /* 0x0000000115160824 */ /* 0x000fc800078e0216 */
[----:B------:R-:W-:-:S07]  /*8480*/  IMAD.MOV.U32 R50, RZ, RZ, R22 ;  /* 0x000000ffff327224 */ /* 0x000fce00078e0016 */
[----:B------:R-:W-:Y:S05]  /*8490*/  WARPSYNC.COLLECTIVE R47, `(.L_x_297) ;  /* 0x000000002f087348 */ /* 0x000fea0003c00000 */
[----:B------:R0:W1:Y:S02]  /*84a0*/  SHFL.UP P0, R48, R50, R49, R52 ;  /* 0x0400003132307389 */ /* 0x0000640000000034 */
[----:B01----:R-:W-:Y:S05]  /*84b0*/  ENDCOLLECTIVE ;  /* 0x000000000000791b */ /* 0x003fea0003800000 */
.L_x_297:
[----:B------:R-:W-:Y:S02]  /*84c0*/  IMAD.MOV.U32 R49, RZ, RZ, 0x10 ;  /* 0x00000010ff317424 */ /* 0x000fe400078e00ff */
[----:B------:R-:W-:-:S04]  /*84d0*/  IMAD.MOV.U32 R23, RZ, RZ, R48 ;  /* 0x000000ffff177224 */ /* 0x000fc800078e0030 */
[----:B------:R-:W-:-:S04]  /*84e0*/  @P0 IMAD.IADD R23, R22, 0x1, R23 ;  /* 0x0000000116170824 */ /* 0x000fc800078e0217 */
[----:B------:R-:W-:-:S07]  /*84f0*/  IMAD.MOV.U32 R50, RZ, RZ, R23 ;  /* 0x000000ffff327224 */ /* 0x000fce00078e0017 */
[----:B------:R-:W-:Y:S05]  /*8500*/  WARPSYNC.COLLECTIVE R47, `(.L_x_298) ;  /* 0x000000002f087348 */ /* 0x000fea0003c00000 */
[----:B------:R0:W1:Y:S02]  /*8510*/  SHFL.UP P0, R48, R50, R49, R52 ;  /* 0x0400003132307389 */ /* 0x0000640000000034 */
[----:B01----:R-:W-:Y:S05]  /*8520*/  ENDCOLLECTIVE ;  /* 0x000000000000791b */ /* 0x003fea0003800000 */
.L_x_298:
[----:B------:R-:W-:Y:S05]  /*8530*/  BRA `(.L_x_299) ;  /* 0xffffff9c00b07947 */ /* 0x000fea000383ffff */
.L_x_300:
        /* <DEDUP_REMOVED lines=12> */
.L_x_1433:


//--------------------- .text._ZN3cub18CUB_300001_SM_10006detail10radix_sort33DeviceRadixSortExclusiveSumKernelINS1_5radix10policy_hubIiNS0_8NullTypeEyE10Policy1000EyEEvPT0_ --------------------------
	.section	.text._ZN3cub18CUB_300001_SM_10006detail10radix_sort33DeviceRadixSortExclusiveSumKernelINS1_5radix10policy_hubIiNS0_8NullTypeEyE10Policy1000EyEEvPT0_,"ax",@progbits
	.align	128
        .global         _ZN3cub18CUB_300001_SM_10006detail10radix_sort33DeviceRadixSortExclusiveSumKernelINS1_5radix10policy_hubIiNS0_8NullTypeEyE10Policy1000EyEEvPT0_
        .type           _ZN3cub18CUB_300001_SM_10006detail10radix_sort33DeviceRadixSortExclusiveSumKernelINS1_5radix10policy_hubIiNS0_8NullTypeEyE10Policy1000EyEEvPT0_,@function
        .size           _ZN3cub18CUB_300001_SM_10006detail10radix_sort33DeviceRadixSortExclusiveSumKernelINS1_5radix10policy_hubIiNS0_8NullTypeEyE10Policy1000EyEEvPT0_,(.L_x_1434 - _ZN3cub18CUB_300001_SM_10006detail10radix_sort33DeviceRadixSortExclusiveSumKernelINS1_5radix10policy_hubIiNS0_8NullTypeEyE10Policy1000EyEEvPT0_)
        .other          _ZN3cub18CUB_300001_SM_10006detail10radix_sort33DeviceRadixSortExclusiveSumKernelINS1_5radix10policy_hubIiNS0_8NullTypeEyE10Policy1000EyEEvPT0_,@"STO_CUDA_ENTRY STV_DEFAULT"
_ZN3cub18CUB_300001_SM_10006detail10radix_sort33DeviceRadixSortExclusiveSumKernelINS1_5radix10policy_hubIiNS0_8NullTypeEyE10Policy1000EyEEvPT0_:
.text._ZN3cub18CUB_300001_SM_10006detail10radix_sort33DeviceRadixSortExclusiveSumKernelINS1_5radix10policy_hubIiNS0_8NullTypeEyE10Policy1000EyEEvPT0_:
[----:B------:R-:W-:Y:S01]  /*0000*/  LDC R1, c[0x0][0x37c] ;  /* 0x0000df00ff017b82 */ /* 0x000fe20000000800 */
[----:B------:R-:W0:Y:S07]  /*0010*/  S2R R18, SR_TID.X ;  /* 0x0000000000127919 */ /* 0x000e2e0000002100 */
[----:B------:R-:W1:Y:S01]  /*0020*/  LDC.64 R16, c[0x0][0x380] ;  /* 0x0000e000ff107b82 */ /* 0x000e620000000a00 */
[----:B------:R-:W2:Y:S01]  /*0030*/  LDCU.64 UR4, c[0x0][0x358] ;  /* 0x00006b00ff0477ac */ /* 0x000ea20008000a00 */
[----:B------:R-:W3:Y:S01]  /*0040*/  S2R R5, SR_CTAID.X ;  /* 0x0000000000057919 */ /* 0x000ee20000002500 */
[----:B0-----:R-:W-:Y:S01]  /*0050*/  ISETP.GT.U32.AND P1, PT, R18, 0xff, PT ;  /* 0x000000ff1200780c */ /* 0x001fe20003f24070 */
[----:B---3--:R-:W-:-:S04]  /*0060*/  IMAD R5, R5, 0x100, R18 ;  /* 0x0000010005057824 */ /* 0x008fc800078e0212 */
[----:B-1----:R-:W-:-:S08]  /*0070*/  IMAD.WIDE R16, R5, 0x8, R16 ;  /* 0x0000000805107825 */ /* 0x002fd000078e0210 */
[----:B--2---:R-:W2:Y:S01]  /*0080*/  @!P1 LDG.E.64 R2, desc[UR4][R16.64] ;  /* 0x0000000410029981 */ /* 0x004ea2000c1e1b00 */
[----:B------:R-:W-:Y:S02]  /*0090*/  MOV R0, 0x400 ;  /* 0x0000040000007802 */ /* 0x000fe40000000f00 */
[C---:B------:R-:W-:Y:S01]  /*00a0*/  ISETP.GT.U32.AND P0, PT, R18.reuse, 0x1f, PT ;  /* 0x0000001f1200780c */ /* 0x040fe20003f04070 */
[----:B------:R-:W0:Y:S02]  /*00b0*/  S2R R5, SR_CgaCtaId ;  /* 0x0000000000057919 */ /* 0x000e240000008800 */
[----:B0-----:R-:W-:Y:S02]  /*00c0*/  LEA R5, R5, R0, 0x18 ;  /* 0x0000000005057211 */ /* 0x001fe400078ec0ff */
[----:B------:R-:W-:-:S05]  /*00d0*/  LEA.HI R0, R18, R18, RZ, 0x1d ;  /* 0x0000001212007211 */ /* 0x000fca00078fe8ff */
[----:B------:R-:W-:-:S05]  /*00e0*/  IMAD R0, R0, 0x8, R5 ;  /* 0x0000000800007824 */ /* 0x000fca00078e0205 */
[----:B--2---:R0:W-:Y:S01]  /*00f0*/  STS.64 [R0+0x10], R2 ;  /* 0x0000100200007388 */ /* 0x0041e20000000a00 */
[----:B------:R-:W-:Y:S06]  /*0100*/  BAR.SYNC.DEFER_BLOCKING 0x0 ;  /* 0x0000000000007b1d */ /* 0x000fec0000010000 */
[----:B------:R-:W-:Y:S05]  /*0110*/  @P0 BRA `(.L_x_301) ;  /* 0x0000000400240947 */ /* 0x000fea0003800000 */
[----:B------:R-:W-:Y:S01]  /*0120*/  IMAD R18, R18, 0x48, R5 ;  /* 0x0000004812127824 */ /* 0x000fe200078e0205 */
[----:B------:R-:W-:-:S04]  /*0130*/  UMOV UR6, 0xffffffff ;  /* 0xffffffff00067882 */ /* 0x000fc80000000000 */
[----:B------:R-:W-:Y:S04]  /*0140*/  LDS.64 R14, [R18+0x10] ;  /* 0x00001000120e7984 */ /* 0x000fe80000000a00 */
[----:B------:R-:W-:Y:S04]  /*0150*/  LDS.64 R12, [R18+0x18] ;  /* 0x00001800120c7984 */ /* 0x000fe80000000a00 */
[----:B------:R-:W1:Y:S04]  /*0160*/  LDS.64 R10, [R18+0x20] ;  /* 0x00002000120a7984 */ /* 0x000e680000000a00 */
[----:B------:R-:W-:Y:S04]  /*0170*/  LDS.64 R8, [R18+0x28] ;  /* 0x0000280012087984 */ /* 0x000fe80000000a00 */
[----:B------:R-:W2:Y:S04]  /*0180*/  LDS.64 R6, [R18+0x30] ;  /* 0x0000300012067984 */ /* 0x000ea80000000a00 */
[----:B------:R-:W-:Y:S04]  /*0190*/  LDS.64 R4, [R18+0x38] ;  /* 0x0000380012047984 */ /* 0x000fe80000000a00 */
[----:B0-----:R-:W0:Y:S04]  /*01a0*/  LDS.64 R2, [R18+0x40] ;  /* 0x0000400012027984 */ /* 0x001e280000000a00 */
[----:B------:R-:W3:Y:S01]  /*01b0*/  LDS.64 R20, [R18+0x48] ;  /* 0x0000480012147984 */ /* 0x000ee20000000a00 */
[----:B-1----:R-:W-:-:S04]  /*01c0*/  IADD3 R19, P3, P4, R10, R12, R14 ;  /* 0x0000000c0a137210 */ /* 0x002fc80007c7e00e */
[----:B------:R-:W-:Y:S02]  /*01d0*/  IADD3.X R23, PT, PT, R11, R13, R15, P3, P4 ;  /* 0x0000000d0b177210 */ /* 0x000fe40001fe840f */
[----:B--2---:R-:W-:-:S04]  /*01e0*/  IADD3 R19, P0, P2, R6, R19, R8 ;  /* 0x0000001306137210 */ /* 0x004fc80007a1e008 */
[----:B------:R-:W-:Y:S02]  /*01f0*/  IADD3.X R23, PT, PT, R7, R23, R9, P0, P2 ;  /* 0x0000001707177210 */ /* 0x000fe400007e4409 */
[----:B0-----:R-:W-:-:S04]  /*0200*/  IADD3 R19, P3, P4, R2, R19, R4 ;  /* 0x0000001302137210 */ /* 0x001fc80007c7e004 */
[----:B---3--:R-:W-:Y:S02]  /*0210*/  IADD3 R20, P0, PT, R20, R19, RZ ;  /* 0x0000001314147210 */ /* 0x008fe40007f1e0ff */
[----:B------:R-:W-:-:S05]  /*0220*/  IADD3.X R19, PT, PT, R3, R23, R5, P3, P4 ;  /* 0x0000001703137210 */ /* 0x000fca0001fe8405 */
[----:B------:R-:W-:Y:S01]  /*0230*/  IMAD.X R19, R21, 0x1, R19, P0 ;  /* 0x0000000115137824 */ /* 0x000fe200000e0613 */
[----:B------:R-:W-:Y:S06]  /*0240*/  BRA.DIV UR6, `(.L_x_302) ;  /* 0x0000000206f07947 */ /* 0x000fec000b800000 */
[----:B------:R-:W0:Y:S04]  /*0250*/  SHFL.UP PT, R27, R20, 0x1, RZ ;  /* 0x04200000141b7989 */ /* 0x000e2800000e00ff */
[----:B------:R-:W1:Y:S01]  /*0260*/  SHFL.UP P0, R25, R19, 0x1, RZ ;  /* 0x0420000013197989 */ /* 0x000e6200000000ff */
[----:B0-----:R-:W-:-:S04]  /*0270*/  IADD3 R22, P2, PT, R27, R20, RZ ;  /* 0x000000141b167210 */ /* 0x001fc80007f5e0ff */
[----:B-1----:R-:W-:Y:S01]  /*0280*/  SEL R27, R22, R27, P0 ;  /* 0x0000001b161b7207 */ /* 0x002fe20000000000 */
[----:B------:R-:W-:-:S04]  /*0290*/  IMAD.X R26, R25, 0x1, R19, P2 ;  /* 0x00000001191a7824 */ /* 0x000fc800010e0613 */
[----:B------:R-:W0:Y:S01]  /*02a0*/  SHFL.UP PT, R28, R27, 0x2, RZ ;  /* 0x044000001b1c7989 */ /* 0x000e2200000e00ff */
[----:B------:R-:W-:-:S05]  /*02b0*/  SEL R26, R26, R25, P0 ;  /* 0x000000191a1a7207 */ /* 0x000fca0000000000 */
[----:B------:R-:W1:Y:S01]  /*02c0*/  SHFL.UP P0, R25, R26, 0x2, RZ ;  /* 0x044000001a197989 */ /* 0x000e6200000000ff */
[----:B0-----:R-:W-:-:S05]  /*02d0*/  IADD3 R21, P2, PT, R28, R27, RZ ;  /* 0x0000001b1c157210 */ /* 0x001fca0007f5e0ff */
[----:B-1----:R-:W-:Y:S01]  /*02e0*/  IMAD.X R22, R25, 0x1, R26, P2 ;  /* 0x0000000119167824 */ /* 0x002fe200010e061a */
[----:B------:R-:W-:-:S04]  /*02f0*/  SEL R28, R21, R28, P0 ;  /* 0x0000001c151c7207 */ /* 0x000fc80000000000 */
[----:B------:R-:W-:Y:S01]  /*0300*/  SEL R29, R22, R25, P0 ;  /* 0x00000019161d7207 */ /* 0x000fe20000000000 */
        /* <DEDUP_REMOVED lines=12> */
[----:B------:R0:W1:Y:S04]  /*03d0*/  SHFL.UP PT, R28, R27, 0x10, RZ ;  /* 0x060000001b1c7989 */ /* 0x00006800000e00ff */
[----:B------:R0:W2:Y:S02]  /*03e0*/  SHFL.UP P0, R25, R26, 0x10, RZ ;  /* 0x060000001a197989 */ /* 0x0000a400000000ff */
.L_x_313:
[----:B-1----:R-:W-:-:S04]  /*03f0*/  IADD3 R21, P2, PT, R28, R27, RZ ;  /* 0x0000001b1c157210 */ /* 0x002fc80007f5e0ff */
[----:B--2---:R-:W-:Y:S01]  /*0400*/  SEL R21, R21, R28, P0 ;  /* 0x0000001c15157207 */ /* 0x004fe20000000000 */
[----:B------:R-:W-:-:S05]  /*0410*/  IMAD.X R22, R25, 0x1, R26, P2 ;  /* 0x0000000119167824 */ /* 0x000fca00010e061a */
[----:B------:R-:W-:Y:S02]  /*0420*/  SEL R22, R22, R25, P0 ;  /* 0x0000001916167207 */ /* 0x000fe40000000000 */
[----:B------:R-:W-:-:S05]  /*0430*/  IADD3 R20, P0, PT, R21, -R20, RZ ;  /* 0x8000001415147210 */ /* 0x000fca0007f1e0ff */
[----:B------:R-:W-:Y:S01]  /*0440*/  IMAD.X R21, R22, 0x1, ~R19, P0 ;  /* 0x0000000116157824 */ /* 0x000fe200000e0e13 */
[----:B------:R-:W-:-:S04]  /*0450*/  IADD3 R14, P0, PT, R14, R20, RZ ;  /* 0x000000140e0e7210 */ /* 0x000fc80007f1e0ff */
[----:B------:R1:W-:Y:S01]  /*0460*/  STS.64 [R18+0x10], R20 ;  /* 0x0000101412007388 */ /* 0x0003e20000000a00 */
[----:B------:R-:W-:Y:S01]  /*0470*/  IMAD.X R15, R15, 0x1, R21, P0 ;  /* 0x000000010f0f7824 */ /* 0x000fe200000e0615 */
        /* <DEDUP_REMOVED lines=17> */
[----:B------:R-:W-:-:S05]  /*0590*/  IMAD.X R3, R3, 0x1, R5, P0 ;  /* 0x0000000103037824 */ /* 0x000fca00000e0605 */
[----:B------:R1:W-:Y:S03]  /*05a0*/  STS.64 [R18+0x48], R2 ;  /* 0x0000480212007388 */ /* 0x0003e60000000a00 */
.L_x_301:
[----:B------:R-:W-:Y:S05]  /*05b0*/  WARPSYNC.ALL ;  /* 0x0000000000007948 */ /* 0x000fea0003800000 */
[----:B------:R-:W-:Y:S06]  /*05c0*/  BAR.SYNC.DEFER_BLOCKING 0x0 ;  /* 0x0000000000007b1d */ /* 0x000fec0000010000 */
[----:B------:R-:W-:Y:S05]  /*05d0*/  @P1 EXIT ;  /* 0x000000000000194d */ /* 0x000fea0003800000 */
[----:B01----:R-:W0:Y:S04]  /*05e0*/  LDS.64 R2, [R0+0x10] ;  /* 0x0000100000027984 */ /* 0x003e280000000a00 */
[----:B0-----:R-:W-:Y:S01]  /*05f0*/  STG.E.64 desc[UR4][R16.64], R2 ;  /* 0x0000000210007986 */ /* 0x001fe2000c101b04 */
[----:B------:R-:W-:Y:S05]  /*0600*/  EXIT ;  /* 0x000000000000794d */ /* 0x000fea0003800000 */
.L_x_302:
[----:B------:R-:W-:Y:S02]  /*0610*/  IMAD.MOV.U32 R24, RZ, RZ, R20 ;  /* 0x000000ffff187224 */ /* 0x000fe400078e0014 */
[----:B------:R-:W-:Y:S02]  /*0620*/  IMAD.MOV.U32 R23, RZ, RZ, 0x1 ;  /* 0x00000001ff177424 */ /* 0x000fe400078e00ff */
[----:B------:R-:W-:Y:S02]  /*0630*/  IMAD.MOV.U32 R22, RZ, RZ, RZ ;  /* 0x000000ffff167224 */ /* 0x000fe400078e00ff */
[----:B------:R-:W-:-:S07]  /*0640*/  IMAD.MOV.U32 R21, RZ, RZ, -0x1 ;  /* 0xffffffffff157424 */ /* 0x000fce00078e00ff */
[----:B------:R-:W-:Y:S05]  /*0650*/  WARPSYNC.COLLECTIVE R21, `(.L_x_303) ;  /* 0x0000000015087348 */ /* 0x000fea0003c00000 */
[----:B------:R0:W1:Y:S02]  /*0660*/  SHFL.UP P0, R25, R24, R23, R22 ;  /* 0x0400001718197389 */ /* 0x0000640000000016 */
[----:B01----:R-:W-:Y:S05]  /*0670*/  ENDCOLLECTIVE ;  /* 0x000000000000791b */ /* 0x003fea0003800000 */
.L_x_303:
[----:B------:R-:W-:Y:S02]  /*0680*/  IMAD.MOV.U32 R24, RZ, RZ, R19 ;  /* 0x000000ffff187224 */ /* 0x000fe400078e0013 */
[----:B------:R-:W-:-:S07]  /*0690*/  IMAD.MOV.U32 R27, RZ, RZ, R25 ;  /* 0x000000ffff1b7224 */ /* 0x000fce00078e0019 */
[----:B------:R-:W-:Y:S05]  /*06a0*/  WARPSYNC.COLLECTIVE R21, `(.L_x_304) ;  /* 0x0000000015087348 */ /* 0x000fea0003c00000 */
[----:B------:R0:W1:Y:S02]  /*06b0*/  SHFL.UP P0, R25, R24, R23, R22 ;  /* 0x0400001718197389 */ /* 0x0000640000000016 */
[----:B01----:R-:W-:Y:S05]  /*06c0*/  ENDCOLLECTIVE ;  /* 0x000000000000791b */ /* 0x003fea0003800000 */
.L_x_304:
[----:B------:R-:W-:Y:S01]  /*06d0*/  IADD3 R26, P2, PT, R27, R20, RZ ;  /* 0x000000141b1a7210 */ /* 0x000fe20007f5e0ff */
[----:B------:R-:W-:-:S03]  /*06e0*/  IMAD.MOV.U32 R23, RZ, RZ, 0x2 ;  /* 0x00000002ff177424 */ /* 0x000fc600078e00ff */
[----:B------:R-:W-:Y:S01]  /*06f0*/  SEL R27, R26, R27, P0 ;  /* 0x0000001b1a1b7207 */ /* 0x000fe20000000000 */
[----:B------:R-:W-:-:S04]  /*0700*/  IMAD.X R26, R25, 0x1, R19, P2 ;  /* 0x00000001191a7824 */ /* 0x000fc800010e0613 */
[----:B------:R-:W-:Y:S01]  /*0710*/  IMAD.MOV.U32 R24, RZ, RZ, R27 ;  /* 0x000000ffff187224 */ /* 0x000fe200078e001b */
[----:B------:R-:W-:-:S07]  /*0720*/  SEL R26, R26, R25, P0 ;  /* 0x000000191a1a7207 */ /* 0x000fce0000000000 */
[----:B------:R-:W-:Y:S05]  /*0730*/  WARPSYNC.COLLECTIVE R21, `(.L_x_305) ;  /* 0x0000000015087348 */ /* 0x000fea0003c00000 */
[----:B------:R0:W1:Y:S02]  /*0740*/  SHFL.UP P0, R25, R24, R23, R22 ;  /* 0x0400001718197389 */ /* 0x0000640000000016 */
[----:B01----:R-:W-:Y:S05]  /*0750*/  ENDCOLLECTIVE ;  /* 0x000000000000791b */ /* 0x003fea0003800000 */
.L_x_305:
[----:B------:R-:W-:Y:S02]  /*0760*/  IMAD.MOV.U32 R24, RZ, RZ, R26 ;  /* 0x000000ffff187224 */ /* 0x000fe400078e001a */
[----:B------:R-:W-:-:S07]  /*0770*/  IMAD.MOV.U32 R28, RZ, RZ, R25 ;  /* 0x000000ffff1c7224 */ /* 0x000fce00078e0019 */
[----:B------:R-:W-:Y:S05]  /*0780*/  WARPSYNC.COLLECTIVE R21, `(.L_x_306) ;  /* 0x0000000015087348 */ /* 0x000fea0003c00000 */
[----:B------:R0:W1:Y:S02]  /*0790*/  SHFL.UP P0, R25, R24, R23, R22 ;  /* 0x0400001718197389 */ /* 0x0000640000000016 */
[----:B01----:R-:W-:Y:S05]  /*07a0*/  ENDCOLLECTIVE ;  /* 0x000000000000791b */ /* 0x003fea0003800000 */
.L_x_306:
        /* <DEDUP_REMOVED lines=9> */
.L_x_307:
[----:B------:R-:W-:Y:S02]  /*0840*/  IMAD.MOV.U32 R24, RZ, RZ, R29 ;  /* 0x000000ffff187224 */ /* 0x000fe400078e001d */
[----:B------:R-:W-:-:S07]  /*0850*/  IMAD.MOV.U32 R27, RZ, RZ, R25 ;  /* 0x000000ffff1b7224 */ /* 0x000fce00078e0019 */
[----:B------:R-:W-:Y:S05]  /*0860*/  WARPSYNC.COLLECTIVE R21, `(.L_x_308) ;  /* 0x0000000015087348 */ /* 0x000fea0003c00000 */
[----:B------:R0:W1:Y:S02]  /*0870*/  SHFL.UP P0, R25, R24, R23, R22 ;  /* 0x0400001718197389 */ /* 0x0000640000000016 */
[----:B01----:R-:W-:Y:S05]  /*0880*/  ENDCOLLECTIVE ;  /* 0x000000000000791b */ /* 0x003fea0003800000 */
.L_x_308:
        /* <DEDUP_REMOVED lines=9> */
.L_x_309:
[----:B------:R-:W-:Y:S02]  /*0920*/  IMAD.MOV.U32 R24, RZ, RZ, R29 ;  /* 0x000000ffff187224 */ /* 0x000fe400078e001d */
[----:B------:R-:W-:-:S07]  /*0930*/  IMAD.MOV.U32 R27, RZ, RZ, R25 ;  /* 0x000000ffff1b7224 */ /* 0x000fce00078e0019 */
[----:B------:R-:W-:Y:S05]  /*0940*/  WARPSYNC.COLLECTIVE R21, `(.L_x_310) ;  /* 0x0000000015087348 */ /* 0x000fea0003c00000 */
[----:B------:R0:W1:Y:S02]  /*0950*/  SHFL.UP P0, R25, R24, R23, R22 ;  /* 0x0400001718197389 */ /* 0x0000640000000016 */
[----:B01----:R-:W-:Y:S05]  /*0960*/  ENDCOLLECTIVE ;  /* 0x000000000000791b */ /* 0x003fea0003800000 */
.L_x_310:
        /* <DEDUP_REMOVED lines=9> */
.L_x_311:
[----:B------:R-:W-:Y:S02]  /*0a00*/  IMAD.MOV.U32 R24, RZ, RZ, R26 ;  /* 0x000000ffff187224 */ /* 0x000fe400078e001a */
[----:B------:R-:W-:-:S07]  /*0a10*/  IMAD.MOV.U32 R28, RZ, RZ, R25 ;  /* 0x000000ffff1c7224 */ /* 0x000fce00078e0019 */
[----:B------:R-:W-:Y:S05]  /*0a20*/  WARPSYNC.COLLECTIVE R21, `(.L_x_312) ;  /* 0x0000000015087348 */ /* 0x000fea0003c00000 */
[----:B------:R0:W1:Y:S02]  /*0a30*/  SHFL.UP P0, R25, R24, R23, R22 ;  /* 0x0400001718197389 */ /* 0x0000640000000016 */
[----:B01----:R-:W-:Y:S05]  /*0a40*/  ENDCOLLECTIVE ;  /* 0x000000000000791b */ /* 0x003fea0003800000 */
.L_x_312:
[----:B------:R-:W-:Y:S05]  /*0a50*/  BRA `(.L_x_313) ;  /* 0xfffffff800647947 */ /* 0x000fea000383ffff */
.L_x_314:
        /* <DEDUP_REMOVED lines=10> */
.L_x_1434:


//--------------------- .text._ZN3cub18CUB_300001_SM_10006detail10radix_sort30DeviceRadixSortHistogramKernelINS1_5radix10policy_hubIiNS0_8NullTypeEyE10Policy1000ELNS0_9SortOrderE0EiyNS1_21identity_decomposer_tEEEvPT2_PKT1_SB_iiT3_ --------------------------
	.section	.text._ZN3cub18CUB_300001_SM_10006detail10radix_sort30DeviceRadixSortHistogramKernelINS1_5radix10policy_hubIiNS0_8NullTypeEyE10Policy1000ELNS0_9SortOrderE0EiyNS1_21identity_decomposer_tEEEvPT2_PKT1_SB_iiT3_,"ax",@progbits
	.align	128
        .global         _ZN3cub18CUB_300001_SM_10006detail10radix_sort30DeviceRadixSortHistogramKernelINS1_5radix10policy_hubIiNS0_8NullTypeEyE10Policy1000ELNS0_9SortOrderE0EiyNS1_21identity_decomposer_tEEEvPT2_PKT1_SB_iiT3_
        .type           _ZN3cub18CUB_300001_SM_10006detail10radix_sort30DeviceRadixSortHistogramKernelINS1_5radix10policy_hubIiNS0_8NullTypeEyE10Policy1000ELNS0_9SortOrderE0EiyNS1_21identity_decomposer_tEEEvPT2_PKT1_SB_iiT3_,@function
        .size           _ZN3cub18CUB_300001_SM_10006detail10radix_sort30DeviceRadixSortHistogramKernelINS1_5radix10policy_hubIiNS0_8NullTypeEyE10Policy1000ELNS0_9SortOrderE0EiyNS1_21identity_decomposer_tEEEvPT2_PKT1_SB_iiT3_,(.L_x_1435 - _ZN3cub18CUB_300001_SM_10006detail10radix_sort30DeviceRadixSortHistogramKernelINS1_5radix10policy_hubIiNS0_8NullTypeEyE10Policy1000ELNS0_9SortOrderE0EiyNS1_21identity_decomposer_tEEEvPT2_PKT1_SB_iiT3_)
        .other          _ZN3cub18CUB_300001_SM_10006detail10radix_sort30DeviceRadixSortHistogramKernelINS1_5radix10policy_hubIiNS0_8NullTypeEyE10Policy1000ELNS0_9SortOrderE0EiyNS1_21identity_decomposer_tEEEvPT2_PKT1_SB_iiT3_,@"STO_CUDA_ENTRY STV_DEFAULT"
_ZN3cub18CUB_300001_SM_10006detail10radix_sort30DeviceRadixSortHistogramKernelINS1_5radix10policy_hubIiNS0_8NullTypeEyE10Policy1000ELNS0_9SortOrderE0EiyNS1_21identity_decomposer_tEEEvPT2_PKT1_SB_iiT3_:
.text._ZN3cub18CUB_300001_SM_10006detail10radix_sort30DeviceRadixSortHistogramKernelINS1_5radix10policy_hubIiNS0_8NullTypeEyE10Policy1000ELNS0_9SortOrderE0EiyNS1_21identity_decomposer_tEEEvPT2_PKT1_SB_iiT3_:
[----:B------:R-:W-:Y:S01]  /*0000*/  LDC R1, c[0x0][0x37c] ;  /* 0x0000df00ff017b82 */ /* 0x000fe20000000800 */
[----:B------:R-:W0:Y:S02]  /*0010*/  LDCU.64 UR14, c[0x0][0x390] ;  /* 0x00007200ff0e77ac */ /* 0x000e240008000a00 */
[----:B0-----:R-:W-:-:S04]  /*0020*/  ISETP.NE.U32.AND P0, PT, RZ, UR14, PT ;  /* 0x0000000eff007c0c */ /* 0x001fc8000bf05070 */
[----:B------:R-:W-:-:S13]  /*0030*/  ISETP.NE.AND.EX P0, PT, RZ, UR15, PT, P0 ;  /* 0x0000000fff007c0c */ /* 0x000fda000bf05300 */
[----:B------:R-:W-:Y:S05]  /*0040*/  @!P0 EXIT ;  /* 0x000000000000894d */ /* 0x000fea0003800000 */
[----:B------:R-:W-:Y:S01]  /*0050*/  UIADD3 UR11, UP0, UPT, UR14, -0x1, URZ ;  /* 0xffffffff0e0b7890 */ /* 0x000fe2000ff1e0ff */
[----:B------:R-:W0:Y:S01]  /*0060*/  S2R R4, SR_TID.X ;  /* 0x0000000000047919 */ /* 0x000e220000002100 */
[----:B------:R-:W1:Y:S01]  /*0070*/  LDCU.64 UR4, c[0x0][0x398] ;  /* 0x00007300ff0477ac */ /* 0x000e620008000a00 */
[----:B------:R-:W2:Y:S01]  /*0080*/  S2UR UR7, SR_CgaCtaId ;  /* 0x00000000000779c3 */ /* 0x000ea20000008800 */
[----:B------:R-:W-:Y:S01]  /*0090*/  UIADD3.X UR12, UPT, UPT, UR15, -0x1, URZ, UP0, !UPT ;  /* 0xffffffff0f0c7890 */ /* 0x000fe200087fe4ff */
[----:B------:R-:W-:Y:S01]  /*00a0*/  UMOV UR6, 0x400 ;  /* 0x0000040000067882 */ /* 0x000fe20000000000 */
[----:B------:R-:W3:Y:S05]  /*00b0*/  LDCU.64 UR20, c[0x0][0x358] ;  /* 0x00006b00ff1477ac */ /* 0x000eea0008000a00 */
[----:B------:R-:W4:Y:S01]  /*00c0*/  S2UR UR8, SR_CTAID.X ;  /* 0x00000000000879c3 */ /* 0x000f220000002500 */
[----:B------:R-:W-:Y:S01]  /*00d0*/  USHF.R.U64 UR11, UR11, 0x1e, UR12 ;  /* 0x0000001e0b0b7899 */ /* 0x000fe2000800120c */
[----:B------:R-:W0:Y:S03]  /*00e0*/  LDCU UR28, c[0x0][0x370] ;  /* 0x00006e00ff1c77ac */ /* 0x000e260008000800 */
[----:B------:R-:W-:-:S02]  /*00f0*/  UIADD3 UR11, UP0, UPT, UR11, 0x1, URZ ;  /* 0x000000010b0b7890 */ /* 0x000fc4000ff1e0ff */
[----:B-1----:R-:W-:Y:S02]  /*0100*/  UIADD3 UR4, UPT, UPT, UR5, 0x7, -UR4 ;  /* 0x0000000705047890 */ /* 0x002fe4000fffe804 */
[----:B------:R-:W-:Y:S02]  /*0110*/  ULEA.HI.X UR12, UR12, URZ, URZ, 0x2, UP0 ;  /* 0x000000ff0c0c7291 */ /* 0x000fe400080f14ff */
[----:B------:R-:W-:Y:S02]  /*0120*/  UISETP.LT.U32.AND UP0, UPT, UR11, UR14, UPT ;  /* 0x0000000e0b00728c */ /* 0x000fe4000bf01070 */
[----:B------:R-:W-:Y:S02]  /*0130*/  USHF.R.S32.HI UR5, URZ, 0x1f, UR4 ;  /* 0x0000001fff057899 */ /* 0x000fe40008011404 */
[----:B------:R-:W-:Y:S02]  /*0140*/  UISETP.LT.U32.AND.EX UP0, UPT, UR12, UR15, UPT, UP0 ;  /* 0x0000000f0c00728c */ /* 0x000fe4000bf01100 */
[----:B------:R-:W-:-:S02]  /*0150*/  ULEA.HI UR5, UR5, UR4, URZ, 0x3 ;  /* 0x0000000405057291 */ /* 0x000fc4000f8f18ff */
[----:B------:R-:W-:Y:S01]  /*0160*/  USEL UR11, UR11, UR14, UP0 ;  /* 0x0000000e0b0b7287 */ /* 0x000fe20008000000 */
[C---:B0-----:R-:W-:Y:S01]  /*0170*/  VIADD R21, R4.reuse, 0x780 ;  /* 0x0000078004157836 */ /* 0x041fe20000000000 */
[----:B------:R-:W-:Y:S02]  /*0180*/  USEL UR12, UR12, UR15, UP0 ;  /* 0x0000000f0c0c7287 */ /* 0x000fe40008000000 */
[----:B------:R-:W-:Y:S02]  /*0190*/  UISETP.GE.AND UP0, UPT, UR4, 0x8, UPT ;  /* 0x000000080400788c */ /* 0x000fe4000bf06270 */
[----:B--2---:R-:W-:Y:S02]  /*01a0*/  ULEA UR6, UR7, UR6, 0x18 ;  /* 0x0000000607067291 */ /* 0x004fe4000f8ec0ff */
[----:B------:R-:W-:Y:S02]  /*01b0*/  USHF.R.S32.HI UR5, URZ, 0x3, UR5 ;  /* 0x00000003ff057899 */ /* 0x000fe40008011405 */
[----:B------:R-:W-:Y:S01]  /*01c0*/  PLOP3.LUT P0, PT, PT, PT, UP0, 0x80, 0x8 ;  /* 0x000000000008781c */ /* 0x000fe20003f0f008 */
[----:B----4-:R-:W-:Y:S01]  /*01d0*/  USHF.L.U32 UR8, UR8, 0xb, URZ ;  /* 0x0000000b08087899 */ /* 0x010fe200080006ff */
[C---:B------:R-:W-:Y:S01]  /*01e0*/  LEA R0, R4.reuse, UR6, 0x2 ;  /* 0x0000000604007c11 */ /* 0x040fe2000f8e10ff */
[----:B------:R-:W-:Y:S01]  /*01f0*/  UIADD3 UR22, UPT, UPT, UR5, -0x1, URZ ;  /* 0xffffffff05167890 */ /* 0x000fe2000fffe0ff */
[----:B------:R-:W-:Y:S01]  /*0200*/  ISETP.GT.U32.OR P0, PT, R4, 0xff, !P0 ;  /* 0x000000ff0400780c */ /* 0x000fe20004704470 */
[----:B------:R-:W-:-:S02]  /*0210*/  ULOP3.LUT UR23, UR5, 0xf, URZ, 0xc0, !UPT ;  /* 0x0000000f05177892 */ /* 0x000fc4000f8ec0ff */
[----:B------:R-:W-:Y:S01]  /*0220*/  ULOP3.LUT UR24, UR5, 0x7, URZ, 0xc0, !UPT ;  /* 0x0000000705187892 */ /* 0x000fe2000f8ec0ff */
[----:B------:R-:W-:Y:S01]  /*0230*/  P2R R20, PR, RZ, 0x1 ;  /* 0x00000001ff147803 */ /* 0x000fe20000000000 */
[----:B------:R-:W-:Y:S02]  /*0240*/  ULOP3.LUT UR25, UR5, 0x3, URZ, 0xc0, !UPT ;  /* 0x0000000305197892 */ /* 0x000fe4000f8ec0ff */
[----:B------:R-:W-:Y:S02]  /*0250*/  ULOP3.LUT UR26, UR5, 0xffffff0, URZ, 0xc0, !UPT ;  /* 0x0ffffff0051a7892 */ /* 0x000fe4000f8ec0ff */
[----:B------:R-:W-:Y:S02]  /*0260*/  ULOP3.LUT UR27, UR5, 0xffffff8, URZ, 0xc0, !UPT ;  /* 0x0ffffff8051b7892 */ /* 0x000fe4000f8ec0ff */
[----:B------:R-:W-:Y:S01]  /*0270*/  ULOP3.LUT UR9, UR5, 0x1, URZ, 0xc0, !UPT ;  /* 0x0000000105097892 */ /* 0x000fe2000f8ec0ff */
[----:B------:R-:W-:Y:S01]  /*0280*/  UMOV UR6, URZ ;  /* 0x000000ff00067c82 */ /* 0x000fe20008000000 */
[----:B---3--:R-:W-:-:S10]  /*0290*/  UMOV UR7, URZ ;  /* 0x000000ff00077c82 */ /* 0x008fd40008000000 */
.L_x_398:
[----:B------:R-:W-:Y:S01]  /*02a0*/  ISETP.NE.AND P0, PT, R20, RZ, PT ;  /* 0x000000ff1400720c */ /* 0x000fe20003f05270 */
[----:B------:R-:W-:-:S12]  /*02b0*/  BSSY.RECONVERGENT B0, `(.L_x_315) ;  /* 0x000007c000007945 */ /* 0x000fd80003800200 */
[----:B012345:R-:W-:Y:S05]  /*02c0*/  @P0 BRA `(.L_x_316) ;  /* 0x0000000400e80947 */ /* 0x03ffea0003800000 */
[----:B------:R-:W-:Y:S02]  /*02d0*/  IMAD.U32 R2, RZ, RZ, UR22 ;  /* 0x00000016ff027e24 */ /* 0x000fe4000f8e00ff */
[----:B------:R-:W-:-:S03]  /*02e0*/  IMAD.MOV.U32 R3, RZ, RZ, RZ ;  /* 0x000000ffff037224 */ /* 0x000fc600078e00ff */
[----:B------:R-:W-:-:S13]  /*02f0*/  ISETP.GE.U32.AND P1, PT, R2, 0xf, PT ;  /* 0x0000000f0200780c */ /* 0x000fda0003f26070 */
[----:B------:R-:W-:Y:S05]  /*0300*/  @!P1 BRA `(.L_x_317) ;  /* 0x00000000005c9947 */ /* 0x000fea0003800000 */
[----:B------:R-:W-:Y:S01]  /*0310*/  VIADD R2, R0, 0x2000 ;  /* 0x0000200000027836 */ /* 0x000fe20000000000 */
[----:B------:R-:W-:-:S12]  /*0320*/  UIADD3 UR4, UPT, UPT, -UR26, URZ, URZ ;  /* 0x000000ff1a047290 */ /* 0x000fd8000fffe1ff */
.L_x_318:
[----:B------:R-:W-:Y:S01]  /*0330*/  UIADD3 UR4, UPT, UPT, UR4, 0x10, URZ ;  /* 0x0000001004047890 */ /* 0x000fe2000fffe0ff */
[----:B------:R-:W-:Y:S03]  /*0340*/  STS [R2+-0x2000], RZ ;  /* 0xffe000ff02007388 */ /* 0x000fe60000000800 */
[----:B------:R-:W-:Y:S01]  /*0350*/  UISETP.NE.AND UP0, UPT, UR4, URZ, UPT ;  /* 0x000000ff0400728c */ /* 0x000fe2000bf05270 */
        /* <DEDUP_REMOVED lines=16> */
[----:B------:R-:W-:Y:S06]  /*0460*/  BRA.U UP0, `(.L_x_318) ;  /* 0xfffffffd00b07547 */ /* 0x000fec000b83ffff */
[----:B------:R-:W-:-:S07]  /*0470*/  IMAD.U32 R3, RZ, RZ, UR26 ;  /* 0x0000001aff037e24 */ /* 0x000fce000f8e00ff */
.L_x_317:
[----:B------:R-:W-:Y:S01]  /*0480*/  ISETP.NE.AND P0, PT, RZ, UR23, PT ;  /* 0x00000017ff007c0c */ /* 0x000fe2000bf05270 */
[----:B------:R-:W-:Y:S01]  /*0490*/  IMAD.U32 R6, RZ, RZ, UR24 ;  /* 0x00000018ff067e24 */ /* 0x000fe2000f8e00ff */
[----:B------:R-:W-:-:S03]  /*04a0*/  MOV R2, UR23 ;  /* 0x0000001700027c02 */ /* 0x000fc60008000f00 */
[----:B------:R-:W-:Y:S02]  /*04b0*/  VIADD R6, R6, 0xffffffff ;  /* 0xffffffff06067836 */ /* 0x000fe40000000000 */
[----:B------:R-:W-:-:S06]  /*04c0*/  VIADD R2, R2, 0xffffffff ;  /* 0xffffffff02027836 */ /* 0x000fcc0000000000 */
[----:B------:R-:W-:Y:S05]  /*04d0*/  @!P0 BRA `(.L_x_319) ;  /* 0x00000000007c8947 */ /* 0x000fea0003800000 */
[----:B------:R-:W-:Y:S01]  /*04e0*/  ISETP.GE.U32.AND P2, PT, R2, 0x7, PT ;  /* 0x000000070200780c */ /* 0x000fe20003f46070 */
[----:B------:R-:W-:-:S12]  /*04f0*/  UISETP.NE.AND UP0, UPT, UR24, URZ, UPT ;  /* 0x000000ff1800728c */ /* 0x000fd8000bf05270 */
[----:B------:R-:W-:Y:S05]  /*0500*/  @!P2 BRA `(.L_x_320) ;  /* 0x000000000028a947 */ /* 0x000fea0003800000 */
        /* <DEDUP_REMOVED lines=10> */
.L_x_320:
[----:B------:R-:W-:Y:S05]  /*05b0*/  BRA.U !UP0, `(.L_x_319) ;  /* 0x0000000108447547 */ /* 0x000fea000b800000 */
[----:B------:R-:W-:Y:S01]  /*05c0*/  ISETP.GE.U32.AND P2, PT, R6, 0x3, PT ;  /* 0x000000030600780c */ /* 0x000fe20003f46070 */
[----:B------:R-:W-:-:S12]  /*05d0*/  UISETP.NE.AND UP0, UPT, UR25, URZ, UPT ;  /* 0x000000ff1900728c */ /* 0x000fd8000bf05270 */
[C---:B0-----:R-:W-:Y:S02]  /*05e0*/  @P2 IMAD R5, R3.reuse, 0x400, R0 ;  /* 0x0000040003052824 */ /* 0x041fe400078e0200 */
[----:B------:R-:W-:-:S03]  /*05f0*/  @P2 VIADD R3, R3, 0x4 ;  /* 0x0000000403032836 */ /* 0x000fc60000000000 */
[----:B------:R1:W-:Y:S04]  /*0600*/  @P2 STS [R5], RZ ;  /* 0x000000ff05002388 */ /* 0x0003e80000000800 */
[----:B------:R1:W-:Y:S04]  /*0610*/  @P2 STS [R5+0x400], RZ ;  /* 0x000400ff05002388 */ /* 0x0003e80000000800 */
[----:B------:R1:W-:Y:S04]  /*0620*/  @P2 STS [R5+0x800], RZ ;  /* 0x000800ff05002388 */ /* 0x0003e80000000800 */
[----:B------:R1:W-:Y:S01]  /*0630*/  @P2 STS [R5+0xc00], RZ ;  /* 0x000c00ff05002388 */ /* 0x0003e20000000800 */
[----:B------:R-:W-:Y:S05]  /*0640*/  BRA.U !UP0, `(.L_x_319) ;  /* 0x0000000108207547 */ /* 0x000fea000b800000 */
[----:B------:R-:W-:Y:S01]  /*0650*/  IMAD R3, R3, 0x400, R0 ;  /* 0x0000040003037824 */ /* 0x000fe200078e0200 */
[----:B------:R-:W-:-:S04]  /*0660*/  UISETP.NE.AND UP0, UPT, UR25, 0x1, UPT ;  /* 0x000000011900788c */ /* 0x000fc8000bf05270 */
[----:B------:R2:W-:Y:S05]  /*0670*/  STS [R3], RZ ;  /* 0x000000ff03007388 */ /* 0x0005ea0000000800 */
[----:B------:R-:W-:Y:S05]  /*0680*/  BRA.U !UP0, `(.L_x_319) ;  /* 0x0000000108107547 */ /* 0x000fea000b800000 */
[----:B------:R-:W-:Y:S01]  /*0690*/  UISETP.NE.AND UP0, UPT, UR25, 0x2, UPT ;  /* 0x000000021900788c */ /* 0x000fe2000bf05270 */
[----:B------:R3:W-:Y:S05]  /*06a0*/  STS [R3+0x400], RZ ;  /* 0x000400ff03007388 */ /* 0x0007ea0000000800 */
[----:B------:R-:W-:-:S13]  /*06b0*/  PLOP3.LUT P2, PT, PT, PT, UP0, 0x80, 0x8 ;  /* 0x000000000008781c */ /* 0x000fda0003f4f008 */
[----:B------:R3:W-:Y:S02]  /*06c0*/  @P2 STS [R3+0x800], RZ ;  /* 0x000800ff03002388 */ /* 0x0007e40000000800 */
.L_x_319:
[----:B------:R-:W-:-:S13]  /*06d0*/  ISETP.GT.U32.AND P2, PT, R4, 0x7f, PT ;  /* 0x0000007f0400780c */ /* 0x000fda0003f44070 */
[----:B------:R-:W-:Y:S05]  /*06e0*/  @P2 BRA `(.L_x_316) ;  /* 0x0000000000e02947 */ /* 0x000fea0003800000 */
[----:B--23--:R-:W-:Y:S01]  /*06f0*/  HFMA2 R3, -RZ, RZ, 0, 0 ;  /* 0x00000000ff037431 */ /* 0x00cfe200000001ff */
[----:B------:R-:W-:Y:S06]  /*0700*/  @!P1 BRA `(.L_x_321) ;  /* 0x0000000000589947 */ /* 0x000fec0003800000 */
[----:B------:R-:W-:-:S07]  /*0710*/  IMAD.MOV.U32 R3, RZ, RZ, RZ ;  /* 0x000000ffff037224 */ /* 0x000fce00078e00ff */
.L_x_322:
[C---:B012---:R-:W-:Y:S02]  /*0720*/  IMAD R5, R3.reuse, 0x400, R0 ;  /* 0x0000040003057824 */ /* 0x047fe400078e0200 */
[----:B------:R-:W-:-:S03]  /*0730*/  VIADD R3, R3, 0x10 ;  /* 0x0000001003037836 */ /* 0x000fc60000000000 */
[----:B------:R2:W-:Y:S02]  /*0740*/  STS [R5+0x200], RZ ;  /* 0x000200ff05007388 */ /* 0x0005e40000000800 */
[----:B------:R-:W-:Y:S02]  /*0750*/  ISETP.NE.AND P1, PT, R3, UR26, PT ;  /* 0x0000001a03007c0c */ /* 0x000fe4000bf25270 */
[----:B------:R2:W-:Y:S04]  /*0760*/  STS [R5+0x600], RZ ;  /* 0x000600ff05007388 */ /* 0x0005e80000000800 */
        /* <DEDUP_REMOVED lines=13> */
[----:B------:R2:W-:Y:S01]  /*0840*/  STS [R5+0x3e00], RZ ;  /* 0x003e00ff05007388 */ /* 0x0005e20000000800 */
[----:B------:R-:W-:Y:S05]  /*0850*/  @P1 BRA `(.L_x_322) ;  /* 0xfffffffc00b01947 */ /* 0x000fea000383ffff */
[----:B------:R-:W-:-:S07]  /*0860*/  IMAD.U32 R3, RZ, RZ, UR26 ;  /* 0x0000001aff037e24 */ /* 0x000fce000f8e00ff */
.L_x_321:
[----:B------:R-:W-:Y:S05]  /*0870*/  @!P0 BRA `(.L_x_316) ;  /* 0x00000000007c8947 */ /* 0x000fea0003800000 */
[----:B------:R-:W-:Y:S01]  /*0880*/  ISETP.GE.U32.AND P0, PT, R2, 0x7, PT ;  /* 0x000000070200780c */ /* 0x000fe20003f06070 */
[----:B------:R-:W-:-:S12]  /*0890*/  UISETP.NE.AND UP0, UPT, UR24, URZ, UPT ;  /* 0x000000ff1800728c */ /* 0x000fd8000bf05270 */
[----:B------:R-:W-:Y:S05]  /*08a0*/  @!P0 BRA `(.L_x_323) ;  /* 0x0000000000288947 */ /* 0x000fea0003800000 */
[C---:B------:R-:W-:Y:S02]  /*08b0*/  IMAD R2, R3.reuse, 0x400, R0 ;  /* 0x0000040003027824 */ /* 0x040fe400078e0200 */
[----:B------:R-:W-:-:S03]  /*08c0*/  VIADD R3, R3, 0x8 ;  /* 0x0000000803037836 */ /* 0x000fc60000000000 */
[----:B------:R3:W-:Y:S04]  /*08d0*/  STS [R2+0x200], RZ ;  /* 0x000200ff02007388 */ /* 0x0007e80000000800 */
[----:B------:R3:W-:Y:S04]  /*08e0*/  STS [R2+0x600], RZ ;  /* 0x000600ff02007388 */ /* 0x0007e80000000800 */
[----:B------:R3:W-:Y:S04]  /*08f0*/  STS [R2+0xa00], RZ ;  /* 0x000a00ff02007388 */ /* 0x0007e80000000800 */
[----:B------:R3:W-:Y:S04]  /*0900*/  STS [R2+0xe00], RZ ;  /* 0x000e00ff02007388 */ /* 0x0007e80000000800 */
[----:B------:R3:W-:Y:S04]  /*0910*/  STS [R2+0x1200], RZ ;  /* 0x001200ff02007388 */ /* 0x0007e80000000800 */
[----:B------:R3:W-:Y:S04]  /*0920*/  STS [R2+0x1600], RZ ;  /* 0x001600ff02007388 */ /* 0x0007e80000000800 */
[----:B------:R3:W-:Y:S04]  /*0930*/  STS [R2+0x1a00], RZ ;  /* 0x001a00ff02007388 */ /* 0x0007e80000000800 */
[----:B------:R3:W-:Y:S02]  /*0940*/  STS [R2+0x1e00], RZ ;  /* 0x001e00ff02007388 */ /* 0x0007e40000000800 */
.L_x_323:
[----:B------:R-:W-:Y:S05]  /*0950*/  BRA.U !UP0, `(.L_x_316) ;  /* 0x0000000108447547 */ /* 0x000fea000b800000 */
[----:B------:R-:W-:Y:S01]  /*0960*/  ISETP.GE.U32.AND P0, PT, R6, 0x3, PT ;  /* 0x000000030600780c */ /* 0x000fe20003f06070 */
[----:B------:R-:W-:-:S12]  /*0970*/  UISETP.NE.AND UP0, UPT, UR25, URZ, UPT ;  /* 0x000000ff1900728c */ /* 0x000fd8000bf05270 */
[C---:B---3--:R-:W-:Y:S01]  /*0980*/  @P0 IMAD R2, R3.reuse, 0x400, R0 ;  /* 0x0000040003020824 */ /* 0x048fe200078e0200 */
[----:B------:R-:W-:-:S04]  /*0990*/  @P0 IADD3 R3, PT, PT, R3, 0x4, RZ ;  /* 0x0000000403030810 */ /* 0x000fc80007ffe0ff */
[----:B------:R4:W-:Y:S04]  /*09a0*/  @P0 STS [R2+0x200], RZ ;  /* 0x000200ff02000388 */ /* 0x0009e80000000800 */
[----:B------:R4:W-:Y:S04]  /*09b0*/  @P0 STS [R2+0x600], RZ ;  /* 0x000600ff02000388 */ /* 0x0009e80000000800 */
[----:B------:R4:W-:Y:S04]  /*09c0*/  @P0 STS [R2+0xa00], RZ ;  /* 0x000a00ff02000388 */ /* 0x0009e80000000800 */
[----:B------:R4:W-:Y:S01]  /*09d0*/  @P0 STS [R2+0xe00], RZ ;  /* 0x000e00ff02000388 */ /* 0x0009e20000000800 */
[----:B------:R-:W-:Y:S05]  /*09e0*/  BRA.U !UP0, `(.L_x_316) ;  /* 0x0000000108207547 */ /* 0x000fea000b800000 */
[----:B------:R-:W-:Y:S01]  /*09f0*/  IMAD R3, R3, 0x400, R0 ;  /* 0x0000040003037824 */ /* 0x000fe200078e0200 */
[----:B------:R-:W-:-:S04]  /*0a00*/  UISETP.NE.AND UP0, UPT, UR25, 0x1, UPT ;  /* 0x000000011900788c */ /* 0x000fc8000bf05270 */
[----:B------:R3:W-:Y:S05]  /*0a10*/  STS [R3+0x200], RZ ;  /* 0x000200ff03007388 */ /* 0x0007ea0000000800 */
[----:B------:R-:W-:Y:S05]  /*0a20*/  BRA.U !UP0, `(.L_x_316) ;  /* 0x0000000108107547 */ /* 0x000fea000b800000 */
[----:B------:R-:W-:Y:S01]  /*0a30*/  UISETP.NE.AND UP0, UPT, UR25, 0x2, UPT ;  /* 0x000000021900788c */ /* 0x000fe2000bf05270 */
[----:B------:R0:W-:Y:S05]  /*0a40*/  STS [R3+0x600], RZ ;  /* 0x000600ff03007388 */ /* 0x0001ea0000000800 */
[----:B------:R-:W-:-:S13]  /*0a50*/  PLOP3.LUT P0, PT, PT, PT, UP0, 0x80, 0x8 ;  /* 0x000000000008781c */ /* 0x000fda0003f0f008 */
[----:B------:R0:W-:Y:S02]  /*0a60*/  @P0 STS [R3+0xa00], RZ ;  /* 0x000a00ff03000388 */ /* 0x0001e40000000800 */
.L_x_316:
[----:B------:R-:W-:Y:S05]  /*0a70*/  BSYNC.RECONVERGENT B0 ;  /* 0x0000000000007941 */ /* 0x000fea0003800200 */
.L_x_315:
[----:B------:R-:W5:Y:S01]  /*0a80*/  LDCU.64 UR14, c[0x0][0x390] ;  /* 0x00007200ff0e77ac */ /* 0x000f620008000a00 */
[----:B------:R-:W-:Y:S02]  /*0a90*/  USHF.L.U32 UR4, UR6, 0x1e, URZ ;  /* 0x0000001e06047899 */ /* 0x000fe400080006ff */
[----:B------:R-:W-:Y:S02]  /*0aa0*/  USHF.L.U64.HI UR5, UR6, 0x1e, UR7 ;  /* 0x0000001e06057899 */ /* 0x000fe40008010207 */
[----:B-----5:R-:W-:-:S04]  /*0ab0*/  UIADD3 UR4, UP0, UPT, -UR4, UR14, URZ ;  /* 0x0000000e04047290 */ /* 0x020fc8000ff1e1ff */
[----:B------:R-:W-:Y:S02]  /*0ac0*/  UIADD3.X UR5, UPT, UPT, ~UR5, UR15, URZ, UP0, !UPT ;  /* 0x0000000f05057290 */ /* 0x000fe400087fe5ff */
[----:B------:R-:W-:-:S04]  /*0ad0*/  UISETP.LT.U32.AND UP0, UPT, UR4, 0x40000000, UPT ;  /* 0x400000000400788c */ /* 0x000fc8000bf01070 */
[----:B------:R-:W-:-:S04]  /*0ae0*/  UISETP.LT.U32.AND.EX UP0, UPT, UR5, URZ, UPT, UP0 ;  /* 0x000000ff0500728c */ /* 0x000fc8000bf01100 */
[----:B------:R-:W-:Y:S02]  /*0af0*/  USEL UR13, UR4, 0x40000000, UP0 ;  /* 0x40000000040d7887 */ /* 0x000fe40008000000 */
[----:B------:R-:W-:Y:S02]  /*0b00*/  USEL UR14, UR5, URZ, UP0 ;  /* 0x000000ff050e7287 */ /* 0x000fe40008000000 */
[----:B------:R-:W-:-:S04]  /*0b10*/  UISETP.GT.U32.AND UP0, UPT, UR13, UR8, UPT ;  /* 0x000000080d00728c */ /* 0x000fc8000bf04070 */
[----:B------:R-:W-:Y:S01]  /*0b20*/  UISETP.GT.U32.AND.EX UP0, UPT, UR14, URZ, UPT, UP0 ;  /* 0x000000ff0e00728c */ /* 0x000fe2000bf04100 */
[----:B------:R-:W-:Y:S08]  /*0b30*/  BAR.SYNC.DEFER_BLOCKING 0x0 ;  /* 0x0000000000007b1d */ /* 0x000ff00000010000 */
[----:B------:R-:W-:Y:S06]  /*0b40*/  BAR.SYNC.DEFER_BLOCKING 0x0 ;  /* 0x0000000000007b1d */ /* 0x000fec0000010000 */
[----:B------:R-:W-:Y:S05]  /*0b50*/  BRA.U !UP0, `(.L_x_324) ;  /* 0x0000000d082c7547 */ /* 0x000fea000b800000 */
[----:B------:R-:W-:Y:S01]  /*0b60*/  UMOV UR10, UR8 ;  /* 0x00000008000a7c82 */ /* 0x000fe20008000000 */
[----:B------:R-:W-:-:S05]  /*0b70*/  UMOV UR5, URZ ;  /* 0x000000ff00057c82 */ /* 0x000fca0008000000 */
.L_x_329:
[----:B-----5:R-:W5:Y:S01]  /*0b80*/  LDCU.64 UR18, c[0x0][0x390] ;  /* 0x00007200ff1277ac */ /* 0x020f620008000a00 */
[----:B------:R-:W-:Y:S02]  /*0b90*/  USHF.L.U32 UR15, UR6, 0x1e, URZ ;  /* 0x0000001e060f7899 */ /* 0x000fe400080006ff */
[----:B------:R-:W-:Y:S02]  /*0ba0*/  USHF.L.U64.HI UR16, UR6, 0x1e, UR7 ;  /* 0x0000001e06107899 */ /* 0x000fe40008010207 */
[----:B------:R-:W-:-:S04]  /*0bb0*/  UIADD3 UR15, UP0, UPT, UR10, UR15, URZ ;  /* 0x0000000f0a0f7290 */ /* 0x000fc8000ff1e0ff */
[----:B------:R-:W-:Y:S02]  /*0bc0*/  UIADD3.X UR16, UPT, UPT, UR5, UR16, URZ, UP0, !UPT ;  /* 0x0000001005107290 */ /* 0x000fe400087fe4ff */
[----:B------:R-:W-:Y:S02]  /*0bd0*/  ULEA UR10, UP0, UR28, UR10, 0xb ;  /* 0x0000000a1c0a7291 */ /* 0x000fe4000f8058ff */
[----:B-----5:R-:W-:Y:S02]  /*0be0*/  UIADD3 UR17, UP1, UPT, -UR15, UR18, URZ ;  /* 0x000000120f117290 */ /* 0x020fe4000ff3e1ff */
[----:B------:R-:W-:Y:S02]  /*0bf0*/  UIADD3.X UR5, UPT, UPT, URZ, UR5, URZ, UP0, !UPT ;  /* 0x00000005ff057290 */ /* 0x000fe400087fe4ff */
[----:B------:R-:W-:Y:S02]  /*0c00*/  UIADD3.X UR4, UPT, UPT, ~UR16, UR19, URZ, UP1, !UPT ;  /* 0x0000001310047290 */ /* 0x000fe40008ffe5ff */
[----:B------:R-:W-:-:S02]  /*0c10*/  UISETP.GE.U32.AND UP1, UPT, UR17, 0x800, UPT ;  /* 0x000008001100788c */ /* 0x000fc4000bf26070 */
[----:B------:R-:W-:Y:S02]  /*0c20*/  UISETP.GE.U32.AND UP0, UPT, UR10, UR13, UPT ;  /* 0x0000000d0a00728c */ /* 0x000fe4000bf06070 */
[----:B------:R-:W-:Y:S02]  /*0c30*/  UISETP.GE.U32.AND.EX UP1, UPT, UR4, URZ, UPT, UP1 ;  /* 0x000000ff0400728c */ /* 0x000fe4000bf26110 */
[----:B------:R-:W-:-:S07]  /*0c40*/  UISETP.GE.U32.AND.EX UP0, UPT, UR5, UR14, UPT, UP0 ;  /* 0x0000000e0500728c */ /* 0x000fce000bf06100 */
[----:B0-----:R-:W-:Y:S05]  /*0c50*/  BRA.U !UP1, `(.L_x_325) ;  /* 0x0000000109587547 */ /* 0x001fea000b800000 */
[----:B------:R-:W4:Y:S01]  /*0c60*/  LDCU.64 UR18, c[0x0][0x388] ;  /* 0x00007100ff1277ac */ /* 0x000f220008000a00 */
[----:B0-23--:R-:W-:-:S05]  /*0c70*/  IADD3 R3, P0, PT, R4, UR15, RZ ;  /* 0x0000000f04037c10 */ /* 0x00dfca000ff1e0ff */
[----:B------:R-:W-:Y:S01]  /*0c80*/  IMAD.X R6, RZ, RZ, UR16, P0 ;  /* 0x00000010ff067e24 */ /* 0x000fe200080e06ff */
[----:B----4-:R-:W-:-:S04]  /*0c90*/  LEA R2, P0, R3, UR18, 0x2 ;  /* 0x0000001203027c11 */ /* 0x010fc8000f8010ff */
        /* <DEDUP_REMOVED lines=8> */
[----:B-1----:R0:W5:Y:S04]  /*0d20*/  LDG.E R5, desc[UR20][R2.64+0xe00] ;  /* 0x000e001402057981 */ /* 0x002168000c1e1900 */
        /* <DEDUP_REMOVED lines=9> */
.L_x_325:
[----:B------:R-:W4:Y:S01]  /*0dc0*/  LDCU.64 UR18, c[0x0][0x388] ;  /* 0x00007100ff1277ac */ /* 0x000f220008000a00 */
[C---:B012---:R-:W-:Y:S01]  /*0dd0*/  VIADD R5, R4.reuse, 0x100 ;  /* 0x0000010004057836 */ /* 0x047fe20000000000 */
[C---:B---3--:R-:W-:Y:S01]  /*0de0*/  IADD3 R3, P0, PT, R4.reuse, UR15, RZ ;  /* 0x0000000f04037c10 */ /* 0x048fe2000ff1e0ff */
[C---:B----4-:R-:W-:Y:S01]  /*0df0*/  VIADD R2, R4.reuse, 0x80 ;  /* 0x0000008004027836 */ /* 0x050fe20000000000 */
[C---:B------:R-:W-:Y:S01]  /*0e00*/  ISETP.GE.AND P1, PT, R4.reuse, UR17, PT ;  /* 0x0000001104007c0c */ /* 0x040fe2000bf26270 */
[----:B------:R-:W-:Y:S01]  /*0e10*/  VIADD R7, R4, 0x180 ;  /* 0x0000018004077836 */ /* 0x000fe20000000000 */
[----:B------:R-:W-:Y:S01]  /*0e20*/  ISETP.GE.AND P3, PT, R5, UR17, PT ;  /* 0x0000001105007c0c */ /* 0x000fe2000bf66270 */
[----:B------:R-:W-:Y:S01]  /*0e30*/  IMAD.X R6, RZ, RZ, UR16, P0 ;  /* 0x00000010ff067e24 */ /* 0x000fe200080e06ff */
[----:B------:R-:W-:Y:S01]  /*0e40*/  ISETP.GE.AND P2, PT, R2, UR17, PT ;  /* 0x0000001102007c0c */ /* 0x000fe2000bf46270 */
[----:B------:R-:W-:Y:S01]  /*0e50*/  VIADD R5, R4, 0x200 ;  /* 0x0000020004057836 */ /* 0x000fe20000000000 */
[----:B------:R-:W-:Y:S01]  /*0e60*/  ISETP.GE.AND P4, PT, R7, UR17, PT ;  /* 0x0000001107007c0c */ /* 0x000fe2000bf86270 */
[----:B------:R-:W-:-:S03]  /*0e70*/  IMAD.MOV.U32 R12, RZ, RZ, 0x7fffffff ;  /* 0x7fffffffff0c7424 */ /* 0x000fc600078e00ff */
[----:B------:R-:W-:Y:S01]  /*0e80*/  ISETP.GE.AND P5, PT, R5, UR17, PT ;  /* 0x0000001105007c0c */ /* 0x000fe2000bfa6270 */
[----:B------:R-:W-:Y:S01]  /*0e90*/  VIADD R5, R4, 0x300 ;  /* 0x0000030004057836 */ /* 0x000fe20000000000 */
[----:B------:R-:W-:-:S04]  /*0ea0*/  LEA R2, P0, R3, UR18, 0x2 ;  /* 0x0000001203027c11 */ /* 0x000fc8000f8010ff */
[----:B------:R-:W-:Y:S01]  /*0eb0*/  LEA.HI.X R3, R3, UR19, R6, 0x2, P0 ;  /* 0x0000001303037c11 */ /* 0x000fe200080f1406 */
[----:B------:R-:W-:Y:S01]  /*0ec0*/  IMAD.MOV.U32 R11, RZ, RZ, 0x7fffffff ;  /* 0x7fffffffff0b7424 */ /* 0x000fe200078e00ff */
[----:B------:R-:W-:-:S03]  /*0ed0*/  IADD3 R6, PT, PT, R4, 0x280, RZ ;  /* 0x0000028004067810 */ /* 0x000fc60007ffe0ff */
[----:B------:R1:W5:Y:S01]  /*0ee0*/  @!P1 LDG.E R12, desc[UR20][R2.64] ;  /* 0x00000014020c9981 */ /* 0x000362000c1e1900 */
[----:B------:R-:W-:Y:S01]  /*0ef0*/  ISETP.GE.AND P1, PT, R5, UR17, PT ;  /* 0x0000001105007c0c */ /* 0x000fe2000bf26270 */
[----:B------:R-:W-:Y:S01]  /*0f00*/  VIADD R5, R4, 0x380 ;  /* 0x0000038004057836 */ /* 0x000fe20000000000 */
[----:B------:R-:W-:Y:S01]  /*0f10*/  ISETP.GE.AND P0, PT, R6, UR17, PT ;  /* 0x0000001106007c0c */ /* 0x000fe2000bf06270 */
[----:B------:R-:W-:Y:S01]  /*0f20*/  IMAD.MOV.U32 R9, RZ, RZ, 0x7fffffff ;  /* 0x7fffffffff097424 */ /* 0x000fe200078e00ff */
[----:B------:R1:W5:Y:S02]  /*0f30*/  @!P2 LDG.E R11, desc[UR20][R2.64+0x200] ;  /* 0x00020014020ba981 */ /* 0x000364000c1e1900 */
[----:B------:R-:W-:Y:S01]  /*0f40*/  ISETP.GE.AND P2, PT, R5, UR17, PT ;  /* 0x0000001105007c0c */ /* 0x000fe2000bf46270 */
[----:B------:R-:W-:Y:S02]  /*0f50*/  VIADD R5, R4, 0x480 ;  /* 0x0000048004057836 */ /* 0x000fe40000000000 */
[----:B------:R-:W-:Y:S01]  /*0f60*/  IMAD.MOV.U32 R10, RZ, RZ, 0x7fffffff ;  /* 0x7fffffffff0a7424 */ /* 0x000fe200078e00ff */
[----:B------:R1:W5:Y:S01]  /*0f70*/  @!P4 LDG.E R9, desc[UR20][R2.64+0x600] ;  /* 0x000600140209c981 */ /* 0x000362000c1e1900 */
[----:B------:R-:W-:-:S02]  /*0f80*/  MOV R8, 0x7fffffff ;  /* 0x7fffffff00087802 */ /* 0x000fc40000000f00 */
[C---:B------:R-:W-:Y:S02]  /*0f90*/  LOP3.LUT R6, R4.reuse, 0x400, RZ, 0xfc, !PT ;  /* 0x0000040004067812 */ /* 0x040fe400078efcff */
[----:B------:R-:W-:Y:S01]  /*0fa0*/  ISETP.GE.AND P4, PT, R5, UR17, PT ;  /* 0x0000001105007c0c */ /* 0x000fe2000bf86270 */
[----:B------:R-:W-:Y:S01]  /*0fb0*/  VIADD R5, R4, 0x500 ;  /* 0x0000050004057836 */ /* 0x000fe20000000000 */
[----:B------:R1:W5:Y:S01]  /*0fc0*/  @!P3 LDG.E R10, desc[UR20][R2.64+0x400] ;  /* 0x00040014020ab981 */ /* 0x000362000c1e1900 */
[----:B------:R-:W-:Y:S01]  /*0fd0*/  ISETP.GE.AND P3, PT, R6, UR17, PT ;  /* 0x0000001106007c0c */ /* 0x000fe2000bf66270 */
[----:B------:R-:W-:Y:S02]  /*0fe0*/  IMAD.MOV.U32 R6, RZ, RZ, 0x7fffffff ;  /* 0x7fffffffff067424 */ /* 0x000fe400078e00ff */
[----:B------:R1:W5:Y:S01]  /*0ff0*/  @!P5 LDG.E R8, desc[UR20][R2.64+0x800] ;  /* 0x000800140208d981 */ /* 0x000362000c1e1900 */
[----:B------:R-:W-:Y:S01]  /*1000*/  ISETP.GE.AND P5, PT, R5, UR17, PT ;  /* 0x0000001105007c0c */ /* 0x000fe2000bfa6270 */
[----:B------:R-:W-:-:S02]  /*1010*/  VIADD R5, R4, 0x600 ;  /* 0x0000060004057836 */ /* 0x000fc40000000000 */
[----:B------:R-:W-:Y:S01]  /*1020*/  IMAD.MOV.U32 R7, RZ, RZ, 0x7fffffff ;  /* 0x7fffffffff077424 */ /* 0x000fe200078e00ff */
[----:B------:R1:W5:Y:S01]  /*1030*/  @!P1 LDG.E R6, desc[UR20][R2.64+0xc00] ;  /* 0x000c001402069981 */ /* 0x000362000c1e1900 */
[C---:B------:R-:W-:Y:S01]  /*1040*/  VIADD R13, R4.reuse, 0x580 ;  /* 0x00000580040d7836 */ /* 0x040fe20000000000 */
[----:B------:R-:W-:Y:S01]  /*1050*/  ISETP.GE.AND P1, PT, R5, UR17, PT ;  /* 0x0000001105007c0c */ /* 0x000fe2000bf26270 */
[----:B------:R-:W-:Y:S02]  /*1060*/  IMAD.MOV.U32 R5, RZ, RZ, 0x7fffffff ;  /* 0x7fffffffff057424 */ /* 0x000fe400078e00ff */
[----:B------:R-:W-:Y:S01]  /*1070*/  IMAD.MOV.U32 R19, RZ, RZ, 0x7fffffff ;  /* 0x7fffffffff137424 */ /* 0x000fe200078e00ff */
[----:B------:R1:W5:Y:S01]  /*1080*/  @!P0 LDG.E R7, desc[UR20][R2.64+0xa00] ;  /* 0x000a001402078981 */ /* 0x000362000c1e1900 */
[----:B------:R-:W-:Y:S01]  /*1090*/  IMAD.MOV.U32 R18, RZ, RZ, 0x7fffffff ;  /* 0x7fffffffff127424 */ /* 0x000fe200078e00ff */
[----:B------:R-:W-:Y:S01]  /*10a0*/  ISETP.GE.AND P0, PT, R13, UR17, PT ;  /* 0x000000110d007c0c */ /* 0x000fe2000bf06270 */
[C---:B------:R-:W-:Y:S01]  /*10b0*/  VIADD R14, R4.reuse, 0x700 ;  /* 0x00000700040e7836 */ /* 0x040fe20000000000 */
[----:B------:R-:W-:Y:S01]  /*10c0*/  IADD3 R13, PT, PT, R4, 0x680, RZ ;  /* 0x00000680040d7810 */ /* 0x000fe20007ffe0ff */
[----:B------:R1:W5:Y:S03]  /*10d0*/  @!P2 LDG.E R5, desc[UR20][R2.64+0xe00] ;  /* 0x000e00140205a981 */ /* 0x000366000c1e1900 */
[----:B------:R-:W-:Y:S01]  /*10e0*/  ISETP.GE.AND P2, PT, R13, UR17, PT ;  /* 0x000000110d007c0c */ /* 0x000fe2000bf46270 */
[----:B------:R1:W5:Y:S01]  /*10f0*/  @!P3 LDG.E R19, desc[UR20][R2.64+0x1000] ;  /* 0x001000140213b981 */ /* 0x000362000c1e1900 */
[----:B------:R-:W-:-:S03]  /*1100*/  ISETP.GE.AND P3, PT, R14, UR17, PT ;  /* 0x000000110e007c0c */ /* 0x000fc6000bf66270 */
[----:B------:R1:W5:Y:S01]  /*1110*/  @!P4 LDG.E R18, desc[UR20][R2.64+0x1200] ;  /* 0x001200140212c981 */ /* 0x000362000c1e1900 */
[----:B------:R-:W-:Y:S01]  /*1120*/  ISETP.GE.AND P4, PT, R21, UR17, PT ;  /* 0x0000001115007c0c */ /* 0x000fe2000bf86270 */
[----:B------:R-:W-:Y:S01]  /*1130*/  IMAD.MOV.U32 R17, RZ, RZ, 0x7fffffff ;  /* 0x7fffffffff117424 */ /* 0x000fe200078e00ff */
[----:B------:R-:W-:Y:S01]  /*1140*/  MOV R14, 0x7fffffff ;  /* 0x7fffffff000e7802 */ /* 0x000fe20000000f00 */
[----:B------:R-:W-:Y:S02]  /*1150*/  IMAD.MOV.U32 R16, RZ, RZ, 0x7fffffff ;  /* 0x7fffffffff107424 */ /* 0x000fe400078e00ff */
        /* <DEDUP_REMOVED lines=9> */
.L_x_326:
[----:B01----:R-:W0:Y:S02]  /*11f0*/  LDC.64 R2, c[0x0][0x398] ;  /* 0x0000e600ff027b82 */ /* 0x003e240000000a00 */
[----:B0-----:R-:W-:-:S13]  /*1200*/  ISETP.GT.AND P0, PT, R3, R2, PT ;  /* 0x000000020300720c */ /* 0x001fda0003f04270 */
[----:B------:R-:W-:Y:S05]  /*1210*/  @!P0 BRA `(.L_x_327) ;  /* 0x0000000400788947 */ /* 0x000fea0003800000 */
[----:B------:R-:W0:Y:S01]  /*1220*/  S2UR UR15, SR_CgaCtaId ;  /* 0x00000000000f79c3 */ /* 0x000e220000008800 */
[----:B-----5:R-:W-:Y:S01]  /*1230*/  LOP3.LUT R15, R15, 0x80000000, RZ, 0x3c, !PT ;  /* 0x800000000f0f7812 */ /* 0x020fe200078e3cff */
[----:B------:R-:W-:Y:S01]  /*1240*/  UMOV UR4, 0x400 ;  /* 0x0000040000047882 */ /* 0x000fe20000000000 */
[----:B------:R-:W-:Y:S01]  /*1250*/  LOP3.LUT R14, R14, 0x80000000, RZ, 0x3c, !PT ;  /* 0x800000000e0e7812 */ /* 0x000fe200078e3cff */
[----:B------:R-:W1:Y:S01]  /*1260*/  LDCU UR16, c[0x0][0x398] ;  /* 0x00007300ff1077ac */ /* 0x000e620008000800 */
[----:B------:R-:W-:Y:S02]  /*1270*/  LOP3.LUT R13, R13, 0x80000000, RZ, 0x3c, !PT ;  /* 0x800000000d0d7812 */ /* 0x000fe400078e3cff */
[----:B------:R-:W-:Y:S02]  /*1280*/  LOP3.LUT R2, R22, 0x80000000, RZ, 0x3c, !PT ;  /* 0x8000000016027812 */ /* 0x000fe400078e3cff */
[----:B------:R-:W-:Y:S02]  /*1290*/  LOP3.LUT R16, R16, 0x80000000, RZ, 0x3c, !PT ;  /* 0x8000000010107812 */ /* 0x000fe400078e3cff */
[----:B------:R-:W-:-:S02]  /*12a0*/  LOP3.LUT R17, R17, 0x80000000, RZ, 0x3c, !PT ;  /* 0x8000000011117812 */ /* 0x000fc400078e3cff */
[----:B------:R-:W-:Y:S02]  /*12b0*/  LOP3.LUT R18, R18, 0x80000000, RZ, 0x3c, !PT ;  /* 0x8000000012127812 */ /* 0x000fe400078e3cff */
[----:B------:R-:W-:Y:S02]  /*12c0*/  LOP3.LUT R19, R19, 0x80000000, RZ, 0x3c, !PT ;  /* 0x8000000013137812 */ /* 0x000fe400078e3cff */
[----:B------:R-:W-:Y:S02]  /*12d0*/  LOP3.LUT R5, R5, 0x80000000, RZ, 0x3c, !PT ;  /* 0x8000000005057812 */ /* 0x000fe400078e3cff */
[----:B------:R-:W-:Y:S02]  /*12e0*/  LOP3.LUT R6, R6, 0x80000000, RZ, 0x3c, !PT ;  /* 0x8000000006067812 */ /* 0x000fe400078e3cff */
[----:B------:R-:W-:Y:S02]  /*12f0*/  LOP3.LUT R7, R7, 0x80000000, RZ, 0x3c, !PT ;  /* 0x8000000007077812 */ /* 0x000fe400078e3cff */
[----:B------:R-:W-:Y:S01]  /*1300*/  LOP3.LUT R8, R8, 0x80000000, RZ, 0x3c, !PT ;  /* 0x8000000008087812 */ /* 0x000fe200078e3cff */
[----:B0-----:R-:W-:Y:S01]  /*1310*/  ULEA UR15, UR15, UR4, 0x18 ;  /* 0x000000040f0f7291 */ /* 0x001fe2000f8ec0ff */
[----:B------:R-:W-:-:S02]  /*1320*/  LOP3.LUT R9, R9, 0x80000000, RZ, 0x3c, !PT ;  /* 0x8000000009097812 */ /* 0x000fc400078e3cff */
[----:B------:R-:W-:Y:S01]  /*1330*/  LOP3.LUT R10, R10, 0x80000000, RZ, 0x3c, !PT ;  /* 0x800000000a0a7812 */ /* 0x000fe200078e3cff */
[----:B------:R-:W-:Y:S01]  /*1340*/  UMOV UR4, URZ ;  /* 0x000000ff00047c82 */ /* 0x000fe20008000000 */
[----:B------:R-:W-:Y:S02]  /*1350*/  LOP3.LUT R11, R11, 0x80000000, RZ, 0x3c, !PT ;  /* 0x800000000b0b7812 */ /* 0x000fe400078e3cff */
[----:B-1----:R-:W-:-:S07]  /*1360*/  LOP3.LUT R12, R12, 0x80000000, RZ, 0x3c, !PT ;  /* 0x800000000c0c7812 */ /* 0x002fce00078e3cff */
.L_x_328:
[----:B------:R-:W-:Y:S01]  /*1370*/  IMAD R22, RZ, RZ, -UR16 ;  /* 0x80000010ff167e24 */ /* 0x000fe2000f8e02ff */
[----:B0-----:R-:W-:Y:S01]  /*1380*/  SHF.R.U32.HI R23, RZ, UR16, R12 ;  /* 0x00000010ff177c19 */ /* 0x001fe2000801160c */
[----:B------:R-:W-:Y:S01]  /*1390*/  IMAD.MOV.U32 R25, RZ, RZ, -0x1 ;  /* 0xffffffffff197424 */ /* 0x000fe200078e00ff */
[----:B------:R-:W-:Y:S01]  /*13a0*/  ULEA UR17, UR4, UR15, 0xa ;  /* 0x0000000f04117291 */ /* 0x000fe2000f8e50ff */
[----:B------:R-:W-:Y:S01]  /*13b0*/  SHF.R.U32.HI R27, RZ, UR16, R10 ;  /* 0x00000010ff1b7c19 */ /* 0x000fe2000801160a */
[----:B------:R-:W-:Y:S01]  /*13c0*/  UIADD3 UR4, UPT, UPT, UR4, 0x1, URZ ;  /* 0x0000000104047890 */ /* 0x000fe2000fffe0ff */
[----:B------:R-:W-:Y:S02]  /*13d0*/  VIADDMNMX R22, R22, R3, 0x8, PT ;  /* 0x0000000816167446 */ /* 0x000fe40003800103 */
[----:B------:R-:W-:Y:S02]  /*13e0*/  SHF.R.U32.HI R29, RZ, UR16, R9 ;  /* 0x00000010ff1d7c19 */ /* 0x000fe40008011609 */
[----:B------:R-:W-:-:S02]  /*13f0*/  SHF.L.U32 R22, R25, R22, RZ ;  /* 0x0000001619167219 */ /* 0x000fc400000006ff */
[----:B------:R-:W-:Y:S02]  /*1400*/  SHF.R.U32.HI R25, RZ, UR16, R11 ;  /* 0x00000010ff197c19 */ /* 0x000fe4000801160b */
[-C--:B------:R-:W-:Y:S02]  /*1410*/  LOP3.LUT R23, R23, R22.reuse, RZ, 0x30, !PT ;  /* 0x0000001617177212 */ /* 0x080fe400078e30ff */
[-C--:B------:R-:W-:Y:S02]  /*1420*/  LOP3.LUT R25, R25, R22.reuse, RZ, 0x30, !PT ;  /* 0x0000001619197212 */ /* 0x080fe400078e30ff */
[----:B------:R-:W-:Y:S02]  /*1430*/  LOP3.LUT R27, R27, R22, RZ, 0x30, !PT ;  /* 0x000000161b1b7212 */ /* 0x000fe400078e30ff */
[----:B------:R-:W-:Y:S02]  /*1440*/  LEA R23, R23, UR17, 0x2 ;  /* 0x0000001117177c11 */ /* 0x000fe4000f8e10ff */
[----:B------:R-:W-:-:S02]  /*1450*/  LEA R25, R25, UR17, 0x2 ;  /* 0x0000001119197c11 */ /* 0x000fc4000f8e10ff */
[----:B------:R-:W-:Y:S01]  /*1460*/  LEA R27, R27, UR17, 0x2 ;  /* 0x000000111b1b7c11 */ /* 0x000fe2000f8e10ff */
[----:B------:R0:W-:Y:S01]  /*1470*/  ATOMS.POPC.INC.32 RZ, [R23+URZ] ;  /* 0x0000000017ff7f8c */ /* 0x0001e2000d8000ff */
[----:B------:R-:W-:Y:S02]  /*1480*/  SHF.R.U32.HI R24, RZ, UR16, R8 ;  /* 0x00000010ff187c19 */ /* 0x000fe40008011608 */
[----:B------:R-:W-:Y:S01]  /*1490*/  SHF.R.U32.HI R26, RZ, UR16, R7 ;  /* 0x00000010ff1a7c19 */ /* 0x000fe20008011607 */
[----:B------:R1:W-:Y:S01]  /*14a0*/  ATOMS.POPC.INC.32 RZ, [R25+URZ] ;  /* 0x0000000019ff7f8c */ /* 0x0003e2000d8000ff */
[-C--:B------:R-:W-:Y:S02]  /*14b0*/  LOP3.LUT R29, R29, R22.reuse, RZ, 0x30, !PT ;  /* 0x000000161d1d7212 */ /* 0x080fe400078e30ff */
[----:B------:R-:W-:Y:S01]  /*14c0*/  LOP3.LUT R24, R24, R22, RZ, 0x30, !PT ;  /* 0x0000001618187212 */ /* 0x000fe200078e30ff */
[----:B------:R2:W-:Y:S01]  /*14d0*/  ATOMS.POPC.INC.32 RZ, [R27+URZ] ;  /* 0x000000001bff7f8c */ /* 0x0005e2000d8000ff */
[----:B0-----:R-:W-:-:S02]  /*14e0*/  SHF.R.U32.HI R23, RZ, UR16, R6 ;  /* 0x00000010ff177c19 */ /* 0x001fc40008011606 */
[-C--:B------:R-:W-:Y:S02]  /*14f0*/  LOP3.LUT R26, R26, R22.reuse, RZ, 0x30, !PT ;  /* 0x000000161a1a7212 */ /* 0x080fe400078e30ff */
[----:B-1----:R-:W-:Y:S02]  /*1500*/  SHF.R.U32.HI R25, RZ, UR16, R5 ;  /* 0x00000010ff197c19 */ /* 0x002fe40008011605 */
[-C--:B------:R-:W-:Y:S02]  /*1510*/  LOP3.LUT R23, R23, R22.reuse, RZ, 0x30, !PT ;  /* 0x0000001617177212 */ /* 0x080fe400078e30ff */
[----:B--2---:R-:W-:Y:S02]  /*1520*/  SHF.R.U32.HI R27, RZ, UR16, R19 ;  /* 0x00000010ff1b7c19 */ /* 0x004fe40008011613 */
[----:B------:R-:W-:Y:S02]  /*1530*/  LEA R29, R29, UR17, 0x2 ;  /* 0x000000111d1d7c11 */ /* 0x000fe4000f8e10ff */
[----:B------:R-:W-:-:S02]  /*1540*/  LOP3.LUT R25, R25, R22, RZ, 0x30, !PT ;  /* 0x0000001619197212 */ /* 0x000fc400078e30ff */
[----:B------:R-:W-:Y:S01]  /*1550*/  LEA R24, R24, UR17, 0x2 ;  /* 0x0000001118187c11 */ /* 0x000fe2000f8e10ff */
[----:B------:R0:W-:Y:S01]  /*1560*/  ATOMS.POPC.INC.32 RZ, [R29+URZ] ;  /* 0x000000001dff7f8c */ /* 0x0001e2000d8000ff */
[----:B------:R-:W-:Y:S02]  /*1570*/  LOP3.LUT R27, R27, R22, RZ, 0x30, !PT ;  /* 0x000000161b1b7212 */ /* 0x000fe400078e30ff */
[----:B------:R-:W-:Y:S01]  /*1580*/  LEA R26, R26, UR17, 0x2 ;  /* 0x000000111a1a7c11 */ /* 0x000fe2000f8e10ff */
[----:B------:R1:W-:Y:S01]  /*1590*/  ATOMS.POPC.INC.32 RZ, [R24+URZ] ;  /* 0x0000000018ff7f8c */ /* 0x0003e2000d8000ff */
[----:B------:R-:W-:Y:S02]  /*15a0*/  LEA R23, R23, UR17, 0x2 ;  /* 0x0000001117177c11 */ /* 0x000fe4000f8e10ff */
[----:B------:R-:W-:Y:S01]  /*15b0*/  LEA R25, R25, UR17, 0x2 ;  /* 0x0000001119197c11 */ /* 0x000fe2000f8e10ff */
[----:B------:R2:W-:Y:S01]  /*15c0*/  ATOMS.POPC.INC.32 RZ, [R26+URZ] ;  /* 0x000000001aff7f8c */ /* 0x0005e2000d8000ff */
[----:B------:R-:W-:-:S02]  /*15d0*/  LEA R27, R27, UR17, 0x2 ;  /* 0x000000111b1b7c11 */ /* 0x000fc4000f8e10ff */
[----:B0-----:R-:W-:Y:S01]  /*15e0*/  SHF.R.U32.HI R29, RZ, UR16, R18 ;  /* 0x00000010ff1d7c19 */ /* 0x001fe20008011612 */
[----:B------:R0:W-:Y:S01]  /*15f0*/  ATOMS.POPC.INC.32 RZ, [R23+URZ] ;  /* 0x0000000017ff7f8c */ /* 0x0001e2000d8000ff */
[----:B-1----:R-:W-:Y:S02]  /*1600*/  SHF.R.U32.HI R24, RZ, UR16, R17 ;  /* 0x00000010ff187c19 */ /* 0x002fe40008011611 */
[----:B------:R-:W-:Y:S01]  /*1610*/  SHF.R.U32.HI R28, RZ, UR16, R15 ;  /* 0x00000010ff1c7c19 */ /* 0x000fe2000801160f */
[----:B------:R1:W-:Y:S01]  /*1620*/  ATOMS.POPC.INC.32 RZ, [R25+URZ] ;  /* 0x0000000019ff7f8c */ /* 0x0003e2000d8000ff */
[----:B--2---:R-:W-:Y:S02]  /*1630*/  SHF.R.U32.HI R26, RZ, UR16, R16 ;  /* 0x00000010ff1a7c19 */ /* 0x004fe40008011610 */
[----:B------:R-:W-:Y:S01]  /*1640*/  LOP3.LUT R29, R29, R22, RZ, 0x30, !PT ;  /* 0x000000161d1d7212 */ /* 0x000fe200078e30ff */
[----:B------:R2:W-:Y:S01]  /*1650*/  ATOMS.POPC.INC.32 RZ, [R27+URZ] ;  /* 0x000000001bff7f8c */ /* 0x0005e2000d8000ff */
[----:B0-----:R-:W-:-:S02]  /*1660*/  SHF.R.U32.HI R23, RZ, UR16, R2 ;  /* 0x00000010ff177c19 */ /* 0x001fc40008011602 */
[-C--:B------:R-:W-:Y:S02]  /*1670*/  LOP3.LUT R24, R24, R22.reuse, RZ, 0x30, !PT ;  /* 0x0000001618187212 */ /* 0x080fe400078e30ff */
[----:B-1----:R-:W-:Y:S02]  /*1680*/  SHF.R.U32.HI R25, RZ, UR16, R13 ;  /* 0x00000010ff197c19 */ /* 0x002fe4000801160d */
[-C--:B------:R-:W-:Y:S02]  /*1690*/  LOP3.LUT R26, R26, R22.reuse, RZ, 0x30, !PT ;  /* 0x000000161a1a7212 */ /* 0x080fe400078e30ff */
[----:B--2---:R-:W-:Y:S01]  /*16a0*/  SHF.R.U32.HI R27, RZ, UR16, R14 ;  /* 0x00000010ff1b7c19 */ /* 0x004fe2000801160e */
[----:B------:R-:W-:Y:S01]  /*16b0*/  UIADD3 UR16, UPT, UPT, UR16, 0x8, URZ ;  /* 0x0000000810107890 */ /* 0x000fe2000fffe0ff */
[----:B------:R-:W-:Y:S02]  /*16c0*/  LOP3.LUT R23, R23, R22, RZ, 0x30, !PT ;  /* 0x0000001617177212 */ /* 0x000fe400078e30ff */
[----:B------:R-:W-:-:S02]  /*16d0*/  LEA R29, R29, UR17, 0x2 ;  /* 0x000000111d1d7c11 */ /* 0x000fc4000f8e10ff */
[-C--:B------:R-:W-:Y:S02]  /*16e0*/  LOP3.LUT R25, R25, R22.reuse, RZ, 0x30, !PT ;  /* 0x0000001619197212 */ /* 0x080fe400078e30ff */
[----:B------:R-:W-:Y:S01]  /*16f0*/  ISETP.LE.AND P0, PT, R3, UR16, PT ;  /* 0x0000001003007c0c */ /* 0x000fe2000bf03270 */
[----:B------:R0:W-:Y:S01]  /*1700*/  ATOMS.POPC.INC.32 RZ, [R29+URZ] ;  /* 0x000000001dff7f8c */ /* 0x0001e2000d8000ff */
[----:B------:R-:W-:Y:S02]  /*1710*/  LEA R24, R24, UR17, 0x2 ;  /* 0x0000001118187c11 */ /* 0x000fe4000f8e10ff */
[-C--:B------:R-:W-:Y:S02]  /*1720*/  LOP3.LUT R27, R27, R22.reuse, RZ, 0x30, !PT ;  /* 0x000000161b1b7212 */ /* 0x080fe400078e30ff */
[----:B------:R-:W-:Y:S01]  /*1730*/  LEA R26, R26, UR17, 0x2 ;  /* 0x000000111a1a7c11 */ /* 0x000fe2000f8e10ff */
[----:B------:R0:W-:Y:S01]  /*1740*/  ATOMS.POPC.INC.32 RZ, [R24+URZ] ;  /* 0x0000000018ff7f8c */ /* 0x0001e2000d8000ff */
[----:B------:R-:W-:-:S02]  /*1750*/  LOP3.LUT R28, R28, R22, RZ, 0x30, !PT ;  /* 0x000000161c1c7212 */ /* 0x000fc400078e30ff */
[----:B------:R-:W-:Y:S01]  /*1760*/  LEA R23, R23, UR17, 0x2 ;  /* 0x0000001117177c11 */ /* 0x000fe2000f8e10ff */
[----:B------:R0:W-:Y:S01]  /*1770*/  ATOMS.POPC.INC.32 RZ, [R26+URZ] ;  /* 0x000000001aff7f8c */ /* 0x0001e2000d8000ff */
[----:B------:R-:W-:Y:S02]  /*1780*/  LEA R25, R25, UR17, 0x2 ;  /* 0x0000001119197c11 */ /* 0x000fe4000f8e10ff */
[----:B------:R-:W-:Y:S01]  /*1790*/  LEA R27, R27, UR17, 0x2 ;  /* 0x000000111b1b7c11 */ /* 0x000fe2000f8e10ff */
[----:B------:R0:W-:Y:S01]  /*17a0*/  ATOMS.POPC.INC.32 RZ, [R23+URZ] ;  /* 0x0000000017ff7f8c */ /* 0x0001e2000d8000ff */
[----:B------:R-:W-:-:S03]  /*17b0*/  LEA R28, R28, UR17, 0x2 ;  /* 0x000000111c1c7c11 */ /* 0x000fc6000f8e10ff */
[----:B------:R0:W-:Y:S04]  /*17c0*/  ATOMS.POPC.INC.32 RZ, [R25+URZ] ;  /* 0x0000000019ff7f8c */ /* 0x0001e8000d8000ff */
[----:B------:R0:W-:Y:S04]  /*17d0*/  ATOMS.POPC.INC.32 RZ, [R27+URZ] ;  /* 0x000000001bff7f8c */ /* 0x0001e8000d8000ff */
[----:B------:R0:W-:Y:S01]  /*17e0*/  ATOMS.POPC.INC.32 RZ, [R28+URZ] ;  /* 0x000000001cff7f8c */ /* 0x0001e2000d8000ff */
[----:B------:R-:W-:Y:S05]  /*17f0*/  @!P0 BRA `(.L_x_328) ;  /* 0xfffffff800dc8947 */ /* 0x000fea000383ffff */
.L_x_327:
[----:B------:R-:W-:Y:S05]  /*1800*/  BRA.U !UP0, `(.L_x_329) ;  /* 0xfffffff108dc7547 */ /* 0x000fea000b83ffff */
.L_x_324:
[----:B------:R-:W-:Y:S01]  /*1810*/  BAR.SYNC.DEFER_BLOCKING 0x0 ;  /* 0x0000000000007b1d */ /* 0x000fe20000010000 */
[----:B------:R-:W-:-:S05]  /*1820*/  ISETP.NE.AND P0, PT, R20, RZ, PT ;  /* 0x000000ff1400720c */ /* 0x000fca0003f05270 */
[----:B------:R-:W-:Y:S08]  /*1830*/  BSSY.RECONVERGENT B0, `(.L_x_330) ;  /* 0x0000164000007945 */ /* 0x000ff00003800200 */
[----:B------:R-:W-:Y:S05]  /*1840*/  @P0 BRA `(.L_x_331) ;  /* 0x0000001400880947 */ /* 0x000fea0003800000 */
[----:B------:R-:W-:Y:S01]  /*1850*/  UISETP.GE.U32.AND UP0, UPT, UR22, 0x7, UPT ;  /* 0x000000071600788c */ /* 0x000fe2000bf06070 */
[----:B0-23--:R-:W-:-:S08]  /*1860*/  IMAD.MOV.U32 R3, RZ, RZ, RZ ;  /* 0x000000ffff037224 */ /* 0x00dfd000078e00ff */
[----:B------:R-:W-:Y:S05]  /*1870*/  BRA.U !UP0, `(.L_x_332) ;  /* 0x00000005085c7547 */ /* 0x000fea000b800000 */
[----:B----4-:R-:W0:Y:S01]  /*1880*/  LDC.64 R2, c[0x0][0x380] ;  /* 0x0000e000ff027b82 */ /* 0x010e220000000a00 */
[----:B-1---5:R-:W-:-:S07]  /*1890*/  IMAD.MOV.U32 R5, RZ, RZ, RZ ;  /* 0x000000ffff057224 */ /* 0x022fce00078e00ff */
.L_x_349:
[----:B----4-:R-:W-:Y:S01]  /*18a0*/  IMAD R7, R5, 0x400, R0 ;  /* 0x0000040005077824 */ /* 0x010fe200078e0200 */
[----:B------:R-:W-:Y:S04]  /*18b0*/  BSSY.RECONVERGENT B1, `(.L_x_333) ;  /* 0x000000f000017945 */ /* 0x000fe80003800200 */
[----:B01----:R-:W1:Y:S04]  /*18c0*/  LDS R18, [R7] ;  /* 0x0000000007127984 */ /* 0x003e680000000800 */
[----:B--23--:R2:W3:Y:S04]  /*18d0*/  LDS R9, [R7+0x400] ;  /* 0x0004000007097984 */ /* 0x00c4e80000000800 */
[----:B------:R2:W4:Y:S04]  /*18e0*/  LDS R22, [R7+0x800] ;  /* 0x0008000007167984 */ /* 0x0005280000000800 */
[----:B------:R2:W0:Y:S04]  /*18f0*/  LDS R14, [R7+0xc00] ;  /* 0x000c0000070e7984 */ /* 0x0004280000000800 */
[----:B------:R2:W0:Y:S04]  /*1900*/  LDS R12, [R7+0x1000] ;  /* 0x00100000070c7984 */ /* 0x0004280000000800 */
[----:B------:R2:W0:Y:S04]  /*1910*/  LDS R6, [R7+0x1400] ;  /* 0x0014000007067984 */ /* 0x0004280000000800 */
[----:B------:R2:W0:Y:S04]  /*1920*/  LDS R8, [R7+0x1800] ;  /* 0x0018000007087984 */ /* 0x0004280000000800 */
[----:B------:R2:W0:Y:S01]  /*1930*/  LDS R10, [R7+0x1c00] ;  /* 0x001c0000070a7984 */ /* 0x0004220000000800 */
[----:B-1----:R-:W-:-:S13]  /*1940*/  ISETP.NE.AND P0, PT, R18, RZ, PT ;  /* 0x000000ff1200720c */ /* 0x002fda0003f05270 */
[----:B--234-:R-:W-:Y:S05]  /*1950*/  @!P0 BRA `(.L_x_334) ;  /* 0x0000000000108947 */ /* 0x01cfea0003800000 */
[----:B------:R-:W-:Y:S01]  /*1960*/  LEA R17, R5, R4, 0x8 ;  /* 0x0000000405117211 */ /* 0x000fe200078e40ff */
[----:B------:R-:W-:-:S04]  /*1970*/  IMAD.MOV.U32 R19, RZ, RZ, RZ ;  /* 0x000000ffff137224 */ /* 0x000fc800078e00ff */
[----:B0-----:R-:W-:-:S05]  /*1980*/  IMAD.WIDE.U32 R16, R17, 0x8, R2 ;  /* 0x0000000811107825 */ /* 0x001fca00078e0002 */
[----:B------:R1:W-:Y:S02]  /*1990*/  REDG.E.ADD.64.STRONG.GPU desc[UR20][R16.64], R18 ;  /* 0x000000121000798e */ /* 0x0003e4000c12e514 */
.L_x_334:
[----:B------:R-:W-:Y:S05]  /*19a0*/  BSYNC.RECONVERGENT B1 ;  /* 0x0000000000017941 */ /* 0x000fea0003800200 */
.L_x_333:
[----:B------:R-:W-:Y:S01]  /*19b0*/  ISETP.NE.AND P6, PT, R9, RZ, PT ;  /* 0x000000ff0900720c */ /* 0x000fe20003fc5270 */
[----:B------:R-:W-:Y:S01]  /*19c0*/  BSSY.RECONVERGENT B1, `(.L_x_335) ;  /* 0x000000e000017945 */ /* 0x000fe20003800200 */
[----:B------:R-:W-:Y:S02]  /*19d0*/  ISETP.NE.AND P0, PT, R22, RZ, PT ;  /* 0x000000ff1600720c */ /* 0x000fe40003f05270 */
[----:B0-----:R-:W-:Y:S02]  /*19e0*/  ISETP.NE.AND P1, PT, R14, RZ, PT ;  /* 0x000000ff0e00720c */ /* 0x001fe40003f25270 */
[----:B------:R-:W-:Y:S02]  /*19f0*/  ISETP.NE.AND P2, PT, R12, RZ, PT ;  /* 0x000000ff0c00720c */ /* 0x000fe40003f45270 */
[----:B------:R-:W-:Y:S02]  /*1a00*/  ISETP.NE.AND P3, PT, R6, RZ, PT ;  /* 0x000000ff0600720c */ /* 0x000fe40003f65270 */
[----:B------:R-:W-:-:S02]  /*1a10*/  ISETP.NE.AND P4, PT, R8, RZ, PT ;  /* 0x000000ff0800720c */ /* 0x000fc40003f85270 */
[----:B------:R-:W-:Y:S01]  /*1a20*/  ISETP.NE.AND P5, PT, R10, RZ, PT ;  /* 0x000000ff0a00720c */ /* 0x000fe20003fa5270 */
[----:B------:R-:W-:-:S12]  /*1a30*/  @!P6 BRA `(.L_x_336) ;  /* 0x000000000018e947 */ /* 0x000fd80003800000 */
[----:B-1----:R-:W-:Y:S02]  /*1a40*/  IMAD R17, R5, 0x100, R4 ;  /* 0x0000010005117824 */ /* 0x002fe400078e0204 */
[----:B------:R-:W-:Y:S02]  /*1a50*/  IMAD.MOV.U32 R18, RZ, RZ, R9 ;  /* 0x000000ffff127224 */ /* 0x000fe400078e0009 */
[----:B------:R-:W-:Y:S02]  /*1a60*/  VIADD R17, R17, 0x100 ;  /* 0x0000010011117836 */ /* 0x000fe40000000000 */
[----:B------:R-:W-:Y:S02]  /*1a70*/  IMAD.MOV.U32 R19, RZ, RZ, RZ ;  /* 0x000000ffff137224 */ /* 0x000fe400078e00ff */
[----:B------:R-:W-:-:S05]  /*1a80*/  IMAD.WIDE.U32 R16, R17, 0x8, R2 ;  /* 0x0000000811107825 */ /* 0x000fca00078e0002 */
[----:B------:R0:W-:Y:S02]  /*1a90*/  REDG.E.ADD.64.STRONG.GPU desc[UR20][R16.64], R18 ;  /* 0x000000121000798e */ /* 0x0001e4000c12e514 */
.L_x_336:
[----:B------:R-:W-:Y:S05]  /*1aa0*/  BSYNC.RECONVERGENT B1 ;  /* 0x0000000000017941 */ /* 0x000fea0003800200 */
.L_x_335:
[----:B------:R-:W-:Y:S04]  /*1ab0*/  BSSY.RECONVERGENT B1, `(.L_x_337) ;  /* 0x0000007000017945 */ /* 0x000fe80003800200 */
[----:B------:R-:W-:Y:S05]  /*1ac0*/  @!P0 BRA `(.L_x_338) ;  /* 0x0000000000148947 */ /* 0x000fea0003800000 */
[----:B01----:R-:W-:Y:S02]  /*1ad0*/  IMAD R17, R5, 0x100, R4 ;  /* 0x0000010005117824 */ /* 0x003fe400078e0204 */
[----:B------:R-:W-:-:S03]  /*1ae0*/  IMAD.MOV.U32 R23, RZ, RZ, RZ ;  /* 0x000000ffff177224 */ /* 0x000fc600078e00ff */
[----:B------:R-:W-:-:S05]  /*1af0*/  IADD3 R17, PT, PT, R17, 0x200, RZ ;  /* 0x0000020011117810 */ /* 0x000fca0007ffe0ff */
[----:B------:R-:W-:-:S05]  /*1b00*/  IMAD.WIDE.U32 R16, R17, 0x8, R2 ;  /* 0x0000000811107825 */ /* 0x000fca00078e0002 */
[----:B------:R2:W-:Y:S02]  /*1b10*/  REDG.E.ADD.64.STRONG.GPU desc[UR20][R16.64], R22 ;  /* 0x000000161000798e */ /* 0x0005e4000c12e514 */
.L_x_338:
[----:B------:R-:W-:Y:S05]  /*1b20*/  BSYNC.RECONVERGENT B1 ;  /* 0x0000000000017941 */ /* 0x000fea0003800200 */
.L_x_337:
[----:B------:R-:W-:Y:S04]  /*1b30*/  BSSY.RECONVERGENT B1, `(.L_x_339) ;  /* 0x0000007000017945 */ /* 0x000fe80003800200 */
[----:B------:R-:W-:Y:S05]  /*1b40*/  @!P1 BRA `(.L_x_340) ;  /* 0x0000000000149947 */ /* 0x000fea0003800000 */
[----:B012---:R-:W-:Y:S02]  /*1b50*/  IMAD R17, R5, 0x100, R4 ;  /* 0x0000010005117824 */ /* 0x007fe400078e0204 */
[----:B------:R-:W-:Y:S02]  /*1b60*/  IMAD.MOV.U32 R15, RZ, RZ, RZ ;  /* 0x000000ffff0f7224 */ /* 0x000fe400078e00ff */
[----:B------:R-:W-:-:S04]  /*1b70*/  VIADD R17, R17, 0x300 ;  /* 0x0000030011117836 */ /* 0x000fc80000000000 */
[----:B------:R-:W-:-:S05]  /*1b80*/  IMAD.WIDE.U32 R16, R17, 0x8, R2 ;  /* 0x0000000811107825 */ /* 0x000fca00078e0002 */
[----:B------:R3:W-:Y:S02]  /*1b90*/  REDG.E.ADD.64.STRONG.GPU desc[UR20][R16.64], R14 ;  /* 0x0000000e1000798e */ /* 0x0007e4000c12e514 */
.L_x_340:
[----:B------:R-:W-:Y:S05]  /*1ba0*/  BSYNC.RECONVERGENT B1 ;  /* 0x0000000000017941 */ /* 0x000fea0003800200 */
.L_x_339:
[----:B------:R-:W-:Y:S04]  /*1bb0*/  BSSY.RECONVERGENT B1, `(.L_x_341) ;  /* 0x0000007000017945 */ /* 0x000fe80003800200 */
[----:B------:R-:W-:Y:S05]  /*1bc0*/  @!P2 BRA `(.L_x_342) ;  /* 0x000000000014a947 */ /* 0x000fea0003800000 */
[----:B---3--:R-:W-:Y:S02]  /*1bd0*/  IMAD R15, R5, 0x100, R4 ;  /* 0x00000100050f7824 */ /* 0x008fe400078e0204 */
[----:B------:R-:W-:Y:S02]  /*1be0*/  HFMA2 R13, -RZ, RZ, 0, 0 ;  /* 0x00000000ff0d7431 */ /* 0x000fe400000001ff */
[----:B------:R-:W-:-:S04]  /*1bf0*/  VIADD R15, R15, 0x400 ;  /* 0x000004000f0f7836 */ /* 0x000fc80000000000 */
[----:B------:R-:W-:-:S05]  /*1c00*/  IMAD.WIDE.U32 R14, R15, 0x8, R2 ;  /* 0x000000080f0e7825 */ /* 0x000fca00078e0002 */
[----:B------:R4:W-:Y:S02]  /*1c10*/  REDG.E.ADD.64.STRONG.GPU desc[UR20][R14.64], R12 ;  /* 0x0000000c0e00798e */ /* 0x0009e4000c12e514 */
.L_x_342:
[----:B------:R-:W-:Y:S05]  /*1c20*/  BSYNC.RECONVERGENT B1 ;  /* 0x0000000000017941 */ /* 0x000fea0003800200 */
.L_x_341:
[----:B------:R-:W-:Y:S04]  /*1c30*/  BSSY.RECONVERGENT B1, `(.L_x_343) ;  /* 0x0000007000017945 */ /* 0x000fe80003800200 */
[----:B------:R-:W-:Y:S05]  /*1c40*/  @!P3 BRA `(.L_x_344) ;  /* 0x000000000014b947 */ /* 0x000fea0003800000 */
[----:B----4-:R-:W-:Y:S02]  /*1c50*/  IMAD R13, R5, 0x100, R4 ;  /* 0x00000100050d7824 */ /* 0x010fe400078e0204 */
[----:B------:R-:W-:Y:S02]  /*1c60*/  IMAD.MOV.U32 R7, RZ, RZ, RZ ;  /* 0x000000ffff077224 */ /* 0x000fe400078e00ff */
[----:B------:R-:W-:-:S04]  /*1c70*/  VIADD R13, R13, 0x500 ;  /* 0x000005000d0d7836 */ /* 0x000fc80000000000 */
[----:B------:R-:W-:-:S05]  /*1c80*/  IMAD.WIDE.U32 R12, R13, 0x8, R2 ;  /* 0x000000080d0c7825 */ /* 0x000fca00078e0002 */
[----:B------:R4:W-:Y:S02]  /*1c90*/  REDG.E.ADD.64.STRONG.GPU desc[UR20][R12.64], R6 ;  /* 0x000000060c00798e */ /* 0x0009e4000c12e514 */
.L_x_344:
[----:B------:R-:W-:Y:S05]  /*1ca0*/  BSYNC.RECONVERGENT B1 ;  /* 0x0000000000017941 */ /* 0x000fea0003800200 */
.L_x_343:
[----:B------:R-:W-:Y:S04]  /*1cb0*/  BSSY.RECONVERGENT B1, `(.L_x_345) ;  /* 0x0000007000017945 */ /* 0x000fe80003800200 */
[----:B------:R-:W-:Y:S05]  /*1cc0*/  @!P4 BRA `(.L_x_346) ;  /* 0x000000000014c947 */ /* 0x000fea0003800000 */
[----:B----4-:R-:W-:Y:S02]  /*1cd0*/  IMAD R7, R5, 0x100, R4 ;  /* 0x0000010005077824 */ /* 0x010fe400078e0204 */
[----:B------:R-:W-:Y:S02]  /*1ce0*/  IMAD.MOV.U32 R9, RZ, RZ, RZ ;  /* 0x000000ffff097224 */ /* 0x000fe400078e00ff */
[----:B------:R-:W-:-:S04]  /*1cf0*/  VIADD R7, R7, 0x600 ;  /* 0x0000060007077836 */ /* 0x000fc80000000000 */
[----:B------:R-:W-:-:S05]  /*1d00*/  IMAD.WIDE.U32 R6, R7, 0x8, R2 ;  /* 0x0000000807067825 */ /* 0x000fca00078e0002 */
[----:B------:R4:W-:Y:S02]  /*1d10*/  REDG.E.ADD.64.STRONG.GPU desc[UR20][R6.64], R8 ;  /* 0x000000080600798e */ /* 0x0009e4000c12e514 */
.L_x_346:
[----:B------:R-:W-:Y:S05]  /*1d20*/  BSYNC.RECONVERGENT B1 ;  /* 0x0000000000017941 */ /* 0x000fea0003800200 */
.L_x_345:
[----:B------:R-:W-:Y:S04]  /*1d30*/  BSSY.RECONVERGENT B1, `(.L_x_347) ;  /* 0x0000007000017945 */ /* 0x000fe80003800200 */
[----:B------:R-:W-:Y:S05]  /*1d40*/  @!P5 BRA `(.L_x_348) ;  /* 0x000000000014d947 */ /* 0x000fea0003800000 */
[----:B----4-:R-:W-:Y:S01]  /*1d50*/  LEA R7, R5, R4, 0x8 ;  /* 0x0000000405077211 */ /* 0x010fe200078e40ff */
[----:B------:R-:W-:-:S04]  /*1d60*/  IMAD.MOV.U32 R11, RZ, RZ, RZ ;  /* 0x000000ffff0b7224 */ /* 0x000fc800078e00ff */
[----:B------:R-:W-:-:S04]  /*1d70*/  VIADD R7, R7, 0x700 ;  /* 0x0000070007077836 */ /* 0x000fc80000000000 */
[----:B------:R-:W-:-:S05]  /*1d80*/  IMAD.WIDE.U32 R6, R7, 0x8, R2 ;  /* 0x0000000807067825 */ /* 0x000fca00078e0002 */
[----:B------:R4:W-:Y:S02]  /*1d90*/  REDG.E.ADD.64.STRONG.GPU desc[UR20][R6.64], R10 ;  /* 0x0000000a0600798e */ /* 0x0009e4000c12e514 */
.L_x_348:
[----:B------:R-:W-:Y:S05]  /*1da0*/  BSYNC.RECONVERGENT B1 ;  /* 0x0000000000017941 */ /* 0x000fea0003800200 */
.L_x_347:
[----:B------:R-:W-:-:S05]  /*1db0*/  VIADD R5, R5, 0x8 ;  /* 0x0000000805057836 */ /* 0x000fca0000000000 */
[----:B------:R-:W-:-:S13]  /*1dc0*/  ISETP.NE.AND P0, PT, R5, UR27, PT ;  /* 0x0000001b05007c0c */ /* 0x000fda000bf05270 */
[----:B------:R-:W-:Y:S05]  /*1dd0*/  @P0 BRA `(.L_x_349) ;  /* 0xfffffff800b00947 */ /* 0x000fea000383ffff */
[----:B------:R-:W-:-:S07]  /*1de0*/  IMAD.U32 R3, RZ, RZ, UR27 ;  /* 0x0000001bff037e24 */ /* 0x000fce000f8e00ff */
.L_x_332:
[----:B------:R-:W-:Y:S02]  /*1df0*/  UISETP.NE.AND UP0, UPT, UR24, URZ, UPT ;  /* 0x000000ff1800728c */ /* 0x000fe4000bf05270 */
[----:B----45:R-:W-:Y:S02]  /*1e00*/  IMAD.U32 R8, RZ, RZ, UR24 ;  /* 0x00000018ff087e24 */ /* 0x030fe4000f8e00ff */
[----:B-1----:R-:W-:-:S03]  /*1e10*/  IMAD.U32 R5, RZ, RZ, UR25 ;  /* 0x00000019ff057e24 */ /* 0x002fc6000f8e00ff */
[----:B------:R-:W-:Y:S01]  /*1e20*/  IADD3 R8, PT, PT, R8, -0x1, RZ ;  /* 0xffffffff08087810 */ /* 0x000fe20007ffe0ff */
[----:B------:R-:W-:Y:S01]  /*1e30*/  VIADD R5, R5, 0xffffffff ;  /* 0xffffffff05057836 */ /* 0x000fe20000000000 */
[----:B------:R-:W-:Y:S06]  /*1e40*/  BRA.U !UP0, `(.L_x_350) ;  /* 0x0000000508707547 */ /* 0x000fec000b800000 */
[----:B------:R-:W-:-:S13]  /*1e50*/  ISETP.GE.U32.AND P0, PT, R8, 0x3, PT ;  /* 0x000000030800780c */ /* 0x000fda0003f06070 */
[----:B------:R-:W-:Y:S05]  /*1e60*/  @!P0 BRA `(.L_x_351) ;  /* 0x0000000000bc8947 */ /* 0x000fea0003800000 */
[----:B------:R-:W-:Y:S01]  /*1e70*/  IMAD R7, R3, 0x400, R0 ;  /* 0x0000040003077824 */ /* 0x000fe200078e0200 */
[----:B------:R-:W-:Y:S04]  /*1e80*/  BSSY.RECONVERGENT B1, `(.L_x_352) ;  /* 0x000000f000017945 */ /* 0x000fe80003800200 */
[----:B------:R-:W1:Y:S04]  /*1e90*/  LDS R12, [R7] ;  /* 0x00000000070c7984 */ /* 0x000e680000000800 */
[----:B------:R-:W4:Y:S04]  /*1ea0*/  LDS R9, [R7+0x400] ;  /* 0x0004000007097984 */ /* 0x000f280000000800 */
[----:B------:R-:W5:Y:S04]  /*1eb0*/  LDS R6, [R7+0x800] ;  /* 0x0008000007067984 */ /* 0x000f680000000800 */
[----:B------:R-:W0:Y:S01]  /*1ec0*/  LDS R2, [R7+0xc00] ;  /* 0x000c000007027984 */ /* 0x000e220000000800 */
[----:B-1----:R-:W-:-:S02]  /*1ed0*/  ISETP.NE.AND P0, PT, R12, RZ, PT ;  /* 0x000000ff0c00720c */ /* 0x002fc40003f05270 */
[----:B----4-:R-:W-:Y:S02]  /*1ee0*/  ISETP.NE.AND P1, PT, R9, RZ, PT ;  /* 0x000000ff0900720c */ /* 0x010fe40003f25270 */
[----:B-----5:R-:W-:Y:S02]  /*1ef0*/  ISETP.NE.AND P2, PT, R6, RZ, PT ;  /* 0x000000ff0600720c */ /* 0x020fe40003f45270 */
[----:B0-----:R-:W-:-:S07]  /*1f00*/  ISETP.NE.AND P3, PT, R2, RZ, PT ;  /* 0x000000ff0200720c */ /* 0x001fce0003f65270 */
[----:B------:R-:W-:Y:S06]  /*1f10*/  @!P0 BRA `(.L_x_353) ;  /* 0x0000000000148947 */ /* 0x000fec0003800000 */
[----:B------:R-:W0:Y:S01]  /*1f20*/  LDC.64 R10, c[0x0][0x380] ;  /* 0x0000e000ff0a7b82 */ /* 0x000e220000000a00 */
[----:B------:R-:W-:Y:S02]  /*1f30*/  IMAD R7, R3, 0x100, R4 ;  /* 0x0000010003077824 */ /* 0x000fe400078e0204 */
[----:B------:R-:W-:Y:S02]  /*1f40*/  IMAD.MOV.U32 R13, RZ, RZ, RZ ;  /* 0x000000ffff0d7224 */ /* 0x000fe400078e00ff */
[----:B0-----:R-:W-:-:S05]  /*1f50*/  IMAD.WIDE.U32 R10, R7, 0x8, R10 ;  /* 0x00000008070a7825 */ /* 0x001fca00078e000a */
[----:B------:R0:W-:Y:S02]  /*1f60*/  REDG.E.ADD.64.STRONG.GPU desc[UR20][R10.64], R12 ;  /* 0x0000000c0a00798e */ /* 0x0001e4000c12e514 */
.L_x_353:
[----:B------:R-:W-:Y:S05]  /*1f70*/  BSYNC.RECONVERGENT B1 ;  /* 0x0000000000017941 */ /* 0x000fea0003800200 */
.L_x_352:
[----:B------:R-:W-:Y:S04]  /*1f80*/  BSSY.RECONVERGENT B1, `(.L_x_354) ;  /* 0x0000009000017945 */ /* 0x000fe80003800200 */
[----:B------:R-:W-:Y:S05]  /*1f90*/  @!P1 BRA `(.L_x_355) ;  /* 0x00000000001c9947 */ /* 0x000fea0003800000 */
[----:B0-----:R-:W0:Y:S01]  /*1fa0*/  LDC.64 R10, c[0x0][0x380] ;  /* 0x0000e000ff0a7b82 */ /* 0x001e220000000a00 */
[----:B------:R-:W-:Y:S01]  /*1fb0*/  IMAD R7, R3, 0x100, R4 ;  /* 0x0000010003077824 */ /* 0x000fe200078e0204 */
[----:B------:R-:W-:Y:S01]  /*1fc0*/  MOV R12, R9 ;  /* 0x00000009000c7202 */ /* 0x000fe20000000f00 */
[----:B------:R-:W-:Y:S02]  /*1fd0*/  IMAD.MOV.U32 R13, RZ, RZ, RZ ;  /* 0x000000ffff0d7224 */ /* 0x000fe400078e00ff */
[----:B------:R-:W-:-:S04]  /*1fe0*/  VIADD R7, R7, 0x100 ;  /* 0x0000010007077836 */ /* 0x000fc80000000000 */
[----:B0-----:R-:W-:-:S05]  /*1ff0*/  IMAD.WIDE.U32 R10, R7, 0x8, R10 ;  /* 0x00000008070a7825 */ /* 0x001fca00078e000a */
[----:B------:R1:W-:Y:S02]  /*2000*/  REDG.E.ADD.64.STRONG.GPU desc[UR20][R10.64], R12 ;  /* 0x0000000c0a00798e */ /* 0x0003e4000c12e514 */
.L_x_355:
[----:B------:R-:W-:Y:S05]  /*2010*/  BSYNC.RECONVERGENT B1 ;  /* 0x0000000000017941 */ /* 0x000fea0003800200 */
.L_x_354:
[----:B------:R-:W-:Y:S04]  /*2020*/  BSSY.RECONVERGENT B1, `(.L_x_356) ;  /* 0x0000008000017945 */ /* 0x000fe80003800200 */
[----:B------:R-:W-:Y:S05]  /*2030*/  @!P2 BRA `(.L_x_357) ;  /* 0x000000000018a947 */ /* 0x000fea0003800000 */
[----:B01----:R-:W0:Y:S01]  /*2040*/  LDC.64 R10, c[0x0][0x380] ;  /* 0x0000e000ff0a7b82 */ /* 0x003e220000000a00 */
[----:B------:R-:W-:-:S04]  /*2050*/  IMAD R7, R3, 0x100, R4 ;  /* 0x0000010003077824 */ /* 0x000fc800078e0204 */
[----:B------:R-:W-:-:S04]  /*2060*/  VIADD R7, R7, 0x200 ;  /* 0x0000020007077836 */ /* 0x000fc80000000000 */
[----:B0-----:R-:W-:-:S04]  /*2070*/  IMAD.WIDE.U32 R10, R7, 0x8, R10 ;  /* 0x00000008070a7825 */ /* 0x001fc800078e000a */
[----:B------:R-:W-:-:S05]  /*2080*/  IMAD.MOV.U32 R7, RZ, RZ, RZ ;  /* 0x000000ffff077224 */ /* 0x000fca00078e00ff */
[----:B------:R4:W-:Y:S02]  /*2090*/  REDG.E.ADD.64.STRONG.GPU desc[UR20][R10.64], R6 ;  /* 0x000000060a00798e */ /* 0x0009e4000c12e514 */
.L_x_357:
[----:B------:R-:W-:Y:S05]  /*20a0*/  BSYNC.RECONVERGENT B1 ;  /* 0x0000000000017941 */ /* 0x000fea0003800200 */
.L_x_356:
[----:B------:R-:W-:Y:S04]  /*20b0*/  BSSY.RECONVERGENT B1, `(.L_x_358) ;  /* 0x0000009000017945 */ /* 0x000fe80003800200 */
[----:B------:R-:W-:Y:S05]  /*20c0*/  @!P3 BRA `(.L_x_359) ;  /* 0x00000000001cb947 */ /* 0x000fea0003800000 */
[----:B----4-:R-:W4:Y:S01]  /*20d0*/  LDC.64 R6, c[0x0][0x380] ;  /* 0x0000e000ff067b82 */ /* 0x010f220000000a00 */
[----:B------:R-:W-:Y:S01]  /*20e0*/  IMAD R9, R3, 0x100, R4 ;  /* 0x0000010003097824 */ /* 0x000fe200078e0204 */
[----:B01----:R-:W-:Y:S01]  /*20f0*/  MOV R10, R2 ;  /* 0x00000002000a7202 */ /* 0x003fe20000000f00 */
[----:B------:R-:W-:Y:S02]  /*2100*/  IMAD.MOV.U32 R11, RZ, RZ, RZ ;  /* 0x000000ffff0b7224 */ /* 0x000fe400078e00ff */
[----:B------:R-:W-:-:S04]  /*2110*/  VIADD R9, R9, 0x300 ;  /* 0x0000030009097836 */ /* 0x000fc80000000000 */
[----:B----4-:R-:W-:-:S05]  /*2120*/  IMAD.WIDE.U32 R6, R9, 0x8, R6 ;  /* 0x0000000809067825 */ /* 0x010fca00078e0006 */
[----:B------:R0:W-:Y:S02]  /*2130*/  REDG.E.ADD.64.STRONG.GPU desc[UR20][R6.64], R10 ;  /* 0x0000000a0600798e */ /* 0x0001e4000c12e514 */
.L_x_359:
[----:B------:R-:W-:Y:S05]  /*2140*/  BSYNC.RECONVERGENT B1 ;  /* 0x0000000000017941 */ /* 0x000fea0003800200 */
.L_x_358:
[----:B------:R-:W-:-:S07]  /*2150*/  VIADD R3, R3, 0x4 ;  /* 0x0000000403037836 */ /* 0x000fce0000000000 */
.L_x_351:
[----:B------:R-:W-:Y:S01]  /*2160*/  UISETP.NE.AND UP0, UPT, UR25, URZ, UPT ;  /* 0x000000ff1900728c */ /* 0x000fe2000bf05270 */
[----:B------:R-:W-:Y:S08]  /*2170*/  BSSY.RECONVERGENT B1, `(.L_x_350) ;  /* 0x0000029000017945 */ /* 0x000ff00003800200 */
[----:B------:R-:W-:Y:S05]  /*2180*/  BRA.U !UP0, `(.L_x_360) ;  /* 0x00000001089c7547 */ /* 0x000fea000b800000 */
[----:B------:R-:W-:-:S13]  /*2190*/  ISETP.NE.AND P0, PT, R5, RZ, PT ;  /* 0x000000ff0500720c */ /* 0x000fda0003f05270 */
[----:B------:R-:W-:Y:S05]  /*21a0*/  @!P0 BRA `(.L_x_361) ;  /* 0x0000000000648947 */ /* 0x000fea0003800000 */
[----:B0---4-:R-:W-:Y:S01]  /*21b0*/  IMAD R6, R3, 0x400, R0 ;  /* 0x0000040003067824 */ /* 0x011fe200078e0200 */
[----:B------:R-:W-:Y:S04]  /*21c0*/  BSSY.RECONVERGENT B2, `(.L_x_362) ;  /* 0x000000c000027945 */ /* 0x000fe80003800200 */
[----:B------:R-:W0:Y:S04]  /*21d0*/  LDS R2, [R6] ;  /* 0x0000000006027984 */ /* 0x000e280000000800 */
[----:B------:R-:W4:Y:S01]  /*21e0*/  LDS R9, [R6+0x400] ;  /* 0x0004000006097984 */ /* 0x000f220000000800 */
[----:B0-----:R-:W-:-:S02]  /*21f0*/  ISETP.NE.AND P0, PT, R2, RZ, PT ;  /* 0x000000ff0200720c */ /* 0x001fc40003f05270 */
[----:B----4-:R-:W-:-:S11]  /*2200*/  ISETP.NE.AND P1, PT, R9, RZ, PT ;  /* 0x000000ff0900720c */ /* 0x010fd60003f25270 */
[----:B------:R-:W-:Y:S05]  /*2210*/  @!P0 BRA `(.L_x_363) ;  /* 0x0000000000188947 */ /* 0x000fea0003800000 */
[----:B------:R-:W0:Y:S01]  /*2220*/  LDC.64 R6, c[0x0][0x380] ;  /* 0x0000e000ff067b82 */ /* 0x000e220000000a00 */
[----:B-1----:R-:W-:-:S04]  /*2230*/  IMAD R11, R3, 0x100, R4 ;  /* 0x00000100030b7824 */ /* 0x002fc800078e0204 */
[----:B0-----:R-:W-:-:S04]  /*2240*/  IMAD.WIDE.U32 R10, R11, 0x8, R6 ;  /* 0x000000080b0a7825 */ /* 0x001fc800078e0006 */
[----:B------:R-:W-:Y:S02]  /*2250*/  IMAD.MOV.U32 R6, RZ, RZ, R2 ;  /* 0x000000ffff067224 */ /* 0x000fe400078e0002 */
[----:B------:R-:W-:-:S05]  /*2260*/  IMAD.MOV.U32 R7, RZ, RZ, RZ ;  /* 0x000000ffff077224 */ /* 0x000fca00078e00ff */
[----:B------:R0:W-:Y:S02]  /*2270*/  REDG.E.ADD.64.STRONG.GPU desc[UR20][R10.64], R6 ;  /* 0x000000060a00798e */ /* 0x0001e4000c12e514 */
.L_x_363:
[----:B------:R-:W-:Y:S05]  /*2280*/  BSYNC.RECONVERGENT B2 ;  /* 0x0000000000027941 */ /* 0x000fea0003800200 */
.L_x_362:
[----:B------:R-:W-:Y:S04]  /*2290*/  BSSY.RECONVERGENT B2, `(.L_x_364) ;  /* 0x0000009000027945 */ /* 0x000fe80003800200 */
[----:B------:R-:W-:Y:S05]  /*22a0*/  @!P1 BRA `(.L_x_365) ;  /* 0x00000000001c9947 */ /* 0x000fea0003800000 */
[----:B0-----:R-:W0:Y:S01]  /*22b0*/  LDC.64 R6, c[0x0][0x380] ;  /* 0x0000e000ff067b82 */ /* 0x001e220000000a00 */
[----:B------:R-:W-:-:S05]  /*22c0*/  LEA R2, R3, R4, 0x8 ;  /* 0x0000000403027211 */ /* 0x000fca00078e40ff */
[----:B-1----:R-:W-:-:S04]  /*22d0*/  VIADD R11, R2, 0x100 ;  /* 0x00000100020b7836 */ /* 0x002fc80000000000 */
[----:B0-----:R-:W-:-:S04]  /*22e0*/  IMAD.WIDE.U32 R10, R11, 0x8, R6 ;  /* 0x000000080b0a7825 */ /* 0x001fc800078e0006 */
[----:B------:R-:W-:Y:S02]  /*22f0*/  IMAD.MOV.U32 R6, RZ, RZ, R9 ;  /* 0x000000ffff067224 */ /* 0x000fe400078e0009 */
[----:B------:R-:W-:-:S05]  /*2300*/  IMAD.MOV.U32 R7, RZ, RZ, RZ ;  /* 0x000000ffff077224 */ /* 0x000fca00078e00ff */
[----:B------:R4:W-:Y:S02]  /*2310*/  REDG.E.ADD.64.STRONG.GPU desc[UR20][R10.64], R6 ;  /* 0x000000060a00798e */ /* 0x0009e4000c12e514 */
.L_x_365:
[----:B------:R-:W-:Y:S05]  /*2320*/  BSYNC.RECONVERGENT B2 ;  /* 0x0000000000027941 */ /* 0x000fea0003800200 */
.L_x_364:
[----:B------:R-:W-:-:S07]  /*2330*/  VIADD R3, R3, 0x2 ;  /* 0x0000000203037836 */ /* 0x000fce0000000000 */
.L_x_361:
[----:B------:R-:W-:-:S09]  /*2340*/  UISETP.NE.AND UP0, UPT, UR9, URZ, UPT ;  /* 0x000000ff0900728c */ /* 0x000fd2000bf05270 */
[----:B------:R-:W-:Y:S05]  /*2350*/  BRA.U !UP0, `(.L_x_360) ;  /* 0x0000000108287547 */ /* 0x000fea000b800000 */
[----:B------:R-:W-:-:S05]  /*2360*/  IMAD R2, R3, 0x400, R0 ;  /* 0x0000040003027824 */ /* 0x000fca00078e0200 */
[----:B------:R-:W5:Y:S02]  /*2370*/  LDS R9, [R2] ;  /* 0x0000000002097984 */ /* 0x000f640000000800 */
[----:B-----5:R-:W-:-:S13]  /*2380*/  ISETP.NE.AND P0, PT, R9, RZ, PT ;  /* 0x000000ff0900720c */ /* 0x020fda0003f05270 */
[----:B------:R-:W-:Y:S05]  /*2390*/  @!P0 BRA `(.L_x_360) ;  /* 0x0000000000188947 */ /* 0x000fea0003800000 */
[----:B0---4-:R-:W0:Y:S01]  /*23a0*/  LDC.64 R6, c[0x0][0x380] ;  /* 0x0000e000ff067b82 */ /* 0x011e220000000a00 */
[----:B------:R-:W-:-:S04]  /*23b0*/  IMAD R3, R3, 0x100, R4 ;  /* 0x0000010003037824 */ /* 0x000fc800078e0204 */
[----:B0-----:R-:W-:Y:S01]  /*23c0*/  IMAD.WIDE.U32 R2, R3, 0x8, R6 ;  /* 0x0000000803027825 */ /* 0x001fe200078e0006 */
[----:B------:R-:W-:-:S03]  /*23d0*/  MOV R6, R9 ;  /* 0x0000000900067202 */ /* 0x000fc60000000f00 */
[----:B------:R-:W-:-:S05]  /*23e0*/  IMAD.MOV.U32 R7, RZ, RZ, RZ ;  /* 0x000000ffff077224 */ /* 0x000fca00078e00ff */
[----:B------:R0:W-:Y:S02]  /*23f0*/  REDG.E.ADD.64.STRONG.GPU desc[UR20][R2.64], R6 ;  /* 0x000000060200798e */ /* 0x0001e4000c12e514 */
.L_x_360:
[----:B------:R-:W-:Y:S05]  /*2400*/  BSYNC.RECONVERGENT B1 ;  /* 0x0000000000017941 */ /* 0x000fea0003800200 */
.L_x_350:
[----:B------:R-:W-:-:S13]  /*2410*/  ISETP.GT.U32.AND P0, PT, R4, 0x7f, PT ;  /* 0x0000007f0400780c */ /* 0x000fda0003f04070 */
[----:B------:R-:W-:Y:S05]  /*2420*/  @P0 BRA `(.L_x_331) ;  /* 0x0000000800900947 */ /* 0x000fea0003800000 */
[----:B------:R-:W-:Y:S01]  /*2430*/  UISETP.GE.U32.AND UP0, UPT, UR22, 0x7, UPT ;  /* 0x000000071600788c */ /* 0x000fe2000bf06070 */
[----:B0-----:R-:W-:-:S08]  /*2440*/  IMAD.MOV.U32 R3, RZ, RZ, RZ ;  /* 0x000000ffff037224 */ /* 0x001fd000078e00ff */
[----:B------:R-:W-:Y:S05]  /*2450*/  BRA.U !UP0, `(.L_x_366) ;  /* 0x0000000508147547 */ /* 0x000fea000b800000 */
[----:B------:R-:W0:Y:S01]  /*2460*/  LDC.64 R2, c[0x0][0x380] ;  /* 0x0000e000ff027b82 */ /* 0x000e220000000a00 */
[----:B------:R-:W-:-:S07]  /*2470*/  IMAD.MOV.U32 R9, RZ, RZ, RZ ;  /* 0x000000ffff097224 */ /* 0x000fce00078e00ff */
.L_x_383:
[C---:B01--4-:R-:W-:Y:S01]  /*2480*/  IMAD R11, R9.reuse, 0x400, R0 ;  /* 0x00000400090b7824 */ /* 0x053fe200078e0200 */
[----:B------:R-:W-:Y:S01]  /*2490*/  BSSY.RECONVERGENT B1, `(.L_x_367) ;  /* 0x0000011000017945 */ /* 0x000fe20003800200 */
[C---:B--23--:R-:W-:Y:S02]  /*24a0*/  IMAD R7, R9.reuse, 0x100, R4 ;  /* 0x0000010009077824 */ /* 0x04cfe400078e0204 */
[----:B------:R-:W-:Y:S01]  /*24b0*/  VIADD R9, R9, 0x8 ;  /* 0x0000000809097836 */ /* 0x000fe20000000000 */
[----:B---3--:R-:W1:Y:S01]  /*24c0*/  LDS R14, [R11+0x200] ;  /* 0x000200000b0e7984 */ /* 0x008e620000000800 */
[----:B0-----:R-:W-:-:S03]  /*24d0*/  IMAD.WIDE.U32 R6, R7, 0x8, R2 ;  /* 0x0000000807067825 */ /* 0x001fc600078e0002 */
[----:B------:R-:W0:Y:S04]  /*24e0*/  LDS R13, [R11+0x600] ;  /* 0x000600000b0d7984 */ /* 0x000e280000000800 */
[----:B--2---:R2:W3:Y:S04]  /*24f0*/  LDS R17, [R11+0xa00] ;  /* 0x000a00000b117984 */ /* 0x0044e80000000800 */
[----:B------:R2:W4:Y:S04]  /*2500*/  LDS R18, [R11+0xe00] ;  /* 0x000e00000b127984 */ /* 0x0005280000000800 */
[----:B------:R2:W2:Y:S04]  /*2510*/  LDS R19, [R11+0x1200] ;  /* 0x001200000b137984 */ /* 0x0004a80000000800 */
[----:B------:R0:W2:Y:S04]  /*2520*/  LDS R16, [R11+0x1600] ;  /* 0x001600000b107984 */ /* 0x0000a80000000800 */
[----:B------:R0:W2:Y:S04]  /*2530*/  LDS R12, [R11+0x1a00] ;  /* 0x001a00000b0c7984 */ /* 0x0000a80000000800 */
[----:B------:R0:W2:Y:S01]  /*2540*/  LDS R10, [R11+0x1e00] ;  /* 0x001e00000b0a7984 */ /* 0x0000a20000000800 */
[----:B-1----:R-:W-:-:S02]  /*2550*/  ISETP.NE.AND P0, PT, R14, RZ, PT ;  /* 0x000000ff0e00720c */ /* 0x002fc40003f05270 */
[----:B0-----:R-:W-:-:S11]  /*2560*/  ISETP.NE.AND P1, PT, R13, RZ, PT ;  /* 0x000000ff0d00720c */ /* 0x001fd60003f25270 */
[----:B---34-:R-:W-:Y:S05]  /*2570*/  @!P0 BRA `(.L_x_368) ;  /* 0x0000000000088947 */ /* 0x018fea0003800000 */
[----:B------:R-:W-:-:S05]  /*2580*/  HFMA2 R15, -RZ, RZ, 0, 0 ;  /* 0x00000000ff0f7431 */ /* 0x000fca00000001ff */
[----:B------:R0:W-:Y:S02]  /*2590*/  REDG.E.ADD.64.STRONG.GPU desc[UR20][R6.64+0x400], R14 ;  /* 0x0004000e0600798e */ /* 0x0001e4000c12e514 */
.L_x_368:
[----:B------:R-:W-:Y:S05]  /*25a0*/  BSYNC.RECONVERGENT B1 ;  /* 0x0000000000017941 */ /* 0x000fea0003800200 */
.L_x_367:
[----:B------:R-:W-:Y:S04]  /*25b0*/  BSSY.RECONVERGENT B1, `(.L_x_369) ;  /* 0x0000005000017945 */ /* 0x000fe80003800200 */
[----:B------:R-:W-:Y:S05]  /*25c0*/  @!P1 BRA `(.L_x_370) ;  /* 0x00000000000c9947 */ /* 0x000fea0003800000 */
[----:B0-----:R-:W-:Y:S02]  /*25d0*/  IMAD.MOV.U32 R14, RZ, RZ, R13 ;  /* 0x000000ffff0e7224 */ /* 0x001fe400078e000d */
[----:B------:R-:W-:-:S05]  /*25e0*/  IMAD.MOV.U32 R15, RZ, RZ, RZ ;  /* 0x000000ffff0f7224 */ /* 0x000fca00078e00ff */
[----:B------:R1:W-:Y:S02]  /*25f0*/  REDG.E.ADD.64.STRONG.GPU desc[UR20][R6.64+0xc00], R14 ;  /* 0x000c000e0600798e */ /* 0x0003e4000c12e514 */
.L_x_370:
[----:B------:R-:W-:Y:S05]  /*2600*/  BSYNC.RECONVERGENT B1 ;  /* 0x0000000000017941 */ /* 0x000fea0003800200 */
.L_x_369:
[----:B------:R-:W-:Y:S01]  /*2610*/  ISETP.NE.AND P6, PT, R17, RZ, PT ;  /* 0x000000ff1100720c */ /* 0x000fe20003fc5270 */
[----:B------:R-:W-:Y:S01]  /*2620*/  BSSY.RECONVERGENT B1, `(.L_x_371) ;  /* 0x000000b000017945 */ /* 0x000fe20003800200 */
[----:B------:R-:W-:Y:S02]  /*2630*/  ISETP.NE.AND P0, PT, R9, UR27, PT ;  /* 0x0000001b09007c0c */ /* 0x000fe4000bf05270 */
[----:B------:R-:W-:Y:S02]  /*2640*/  ISETP.NE.AND P1, PT, R18, RZ, PT ;  /* 0x000000ff1200720c */ /* 0x000fe40003f25270 */
[----:B--2---:R-:W-:Y:S02]  /*2650*/  ISETP.NE.AND P2, PT, R19, RZ, PT ;  /* 0x000000ff1300720c */ /* 0x004fe40003f45270 */
[----:B------:R-:W-:Y:S02]  /*2660*/  ISETP.NE.AND P3, PT, R16, RZ, PT ;  /* 0x000000ff1000720c */ /* 0x000fe40003f65270 */
[----:B------:R-:W-:-:S02]  /*2670*/  ISETP.NE.AND P4, PT, R12, RZ, PT ;  /* 0x000000ff0c00720c */ /* 0x000fc40003f85270 */
[----:B------:R-:W-:Y:S01]  /*2680*/  ISETP.NE.AND P5, PT, R10, RZ, PT ;  /* 0x000000ff0a00720c */ /* 0x000fe20003fa5270 */
[----:B------:R-:W-:-:S12]  /*2690*/  @!P6 BRA `(.L_x_372) ;  /* 0x00000000000ce947 */ /* 0x000fd80003800000 */
[----:B01----:R-:W-:Y:S02]  /*26a0*/  IMAD.MOV.U32 R14, RZ, RZ, R17 ;  /* 0x000000ffff0e7224 */ /* 0x003fe400078e0011 */
[----:B------:R-:W-:-:S05]  /*26b0*/  IMAD.MOV.U32 R15, RZ, RZ, RZ ;  /* 0x000000ffff0f7224 */ /* 0x000fca00078e00ff */
[----:B------:R2:W-:Y:S02]  /*26c0*/  REDG.E.ADD.64.STRONG.GPU desc[UR20][R6.64+0x1400], R14 ;  /* 0x0014000e0600798e */ /* 0x0005e4000c12e514 */
.L_x_372:
[----:B------:R-:W-:Y:S05]  /*26d0*/  BSYNC.RECONVERGENT B1 ;  /* 0x0000000000017941 */ /* 0x000fea0003800200 */
.L_x_371:
[----:B------:R-:W-:Y:S04]  /*26e0*/  BSSY.RECONVERGENT B1, `(.L_x_373) ;  /* 0x0000005000017945 */ /* 0x000fe80003800200 */
[----:B------:R-:W-:Y:S05]  /*26f0*/  @!P1 BRA `(.L_x_374) ;  /* 0x00000000000c9947 */ /* 0x000fea0003800000 */
[----:B012---:R-:W-:Y:S02]  /*2700*/  IMAD.MOV.U32 R14, RZ, RZ, R18 ;  /* 0x000000ffff0e7224 */ /* 0x007fe400078e0012 */
[----:B------:R-:W-:-:S05]  /*2710*/  IMAD.MOV.U32 R15, RZ, RZ, RZ ;  /* 0x000000ffff0f7224 */ /* 0x000fca00078e00ff */
[----:B------:R3:W-:Y:S02]  /*2720*/  REDG.E.ADD.64.STRONG.GPU desc[UR20][R6.64+0x1c00], R14 ;  /* 0x001c000e0600798e */ /* 0x0007e4000c12e514 */
.L_x_374:
[----:B------:R-:W-:Y:S05]  /*2730*/  BSYNC.RECONVERGENT B1 ;  /* 0x0000000000017941 */ /* 0x000fea0003800200 */
.L_x_373:
[----:B------:R-:W-:Y:S04]  /*2740*/  BSSY.RECONVERGENT B1, `(.L_x_375) ;  /* 0x0000005000017945 */ /* 0x000fe80003800200 */
[----:B------:R-:W-:Y:S05]  /*2750*/  @!P2 BRA `(.L_x_376) ;  /* 0x00000000000ca947 */ /* 0x000fea0003800000 */
[----:B0123--:R-:W-:Y:S01]  /*2760*/  MOV R14, R19 ;  /* 0x00000013000e7202 */ /* 0x00ffe20000000f00 */
[----:B------:R-:W-:-:S05]  /*2770*/  IMAD.MOV.U32 R15, RZ, RZ, RZ ;  /* 0x000000ffff0f7224 */ /* 0x000fca00078e00ff */
[----:B------:R4:W-:Y:S02]  /*2780*/  REDG.E.ADD.64.STRONG.GPU desc[UR20][R6.64+0x2400], R14 ;  /* 0x0024000e0600798e */ /* 0x0009e4000c12e514 */
.L_x_376:
[----:B------:R-:W-:Y:S05]  /*2790*/  BSYNC.RECONVERGENT B1 ;  /* 0x0000000000017941 */ /* 0x000fea0003800200 */
.L_x_375:
[----:B------:R-:W-:Y:S04]  /*27a0*/  BSSY.RECONVERGENT B1, `(.L_x_377) ;  /* 0x0000004000017945 */ /* 0x000fe80003800200 */
[----:B------:R-:W-:Y:S05]  /*27b0*/  @!P3 BRA `(.L_x_378) ;  /* 0x000000000008b947 */ /* 0x000fea0003800000 */
[----:B------:R-:W-:-:S05]  /*27c0*/  IMAD.MOV.U32 R17, RZ, RZ, RZ ;  /* 0x000000ffff117224 */ /* 0x000fca00078e00ff */
[----:B------:R0:W-:Y:S02]  /*27d0*/  REDG.E.ADD.64.STRONG.GPU desc[UR20][R6.64+0x2c00], R16 ;  /* 0x002c00100600798e */ /* 0x0001e4000c12e514 */
.L_x_378:
[----:B------:R-:W-:Y:S05]  /*27e0*/  BSYNC.RECONVERGENT B1 ;  /* 0x0000000000017941 */ /* 0x000fea0003800200 */
.L_x_377:
[----:B------:R-:W-:Y:S04]  /*27f0*/  BSSY.RECONVERGENT B1, `(.L_x_379) ;  /* 0x0000004000017945 */ /* 0x000fe80003800200 */
[----:B------:R-:W-:Y:S05]  /*2800*/  @!P4 BRA `(.L_x_380) ;  /* 0x000000000008c947 */ /* 0x000fea0003800000 */
[----:B------:R-:W-:-:S05]  /*2810*/  IMAD.MOV.U32 R13, RZ, RZ, RZ ;  /* 0x000000ffff0d7224 */ /* 0x000fca00078e00ff */
[----:B------:R0:W-:Y:S02]  /*2820*/  REDG.E.ADD.64.STRONG.GPU desc[UR20][R6.64+0x3400], R12 ;  /* 0x0034000c0600798e */ /* 0x0001e4000c12e514 */
.L_x_380:
[----:B------:R-:W-:Y:S05]  /*2830*/  BSYNC.RECONVERGENT B1 ;  /* 0x0000000000017941 */ /* 0x000fea0003800200 */
.L_x_379:
[----:B------:R-:W-:Y:S04]  /*2840*/  BSSY.RECONVERGENT B1, `(.L_x_381) ;  /* 0x0000004000017945 */ /* 0x000fe80003800200 */
[----:B------:R-:W-:Y:S05]  /*2850*/  @!P5 BRA `(.L_x_382) ;  /* 0x000000000008d947 */ /* 0x000fea0003800000 */
[----:B------:R-:W-:-:S05]  /*2860*/  IMAD.MOV.U32 R11, RZ, RZ, RZ ;  /* 0x000000ffff0b7224 */ /* 0x000fca00078e00ff */
[----:B------:R0:W-:Y:S02]  /*2870*/  REDG.E.ADD.64.STRONG.GPU desc[UR20][R6.64+0x3c00], R10 ;  /* 0x003c000a0600798e */ /* 0x0001e4000c12e514 */
.L_x_382:
[----:B------:R-:W-:Y:S05]  /*2880*/  BSYNC.RECONVERGENT B1 ;  /* 0x0000000000017941 */ /* 0x000fea0003800200 */
.L_x_381:
[----:B------:R-:W-:Y:S05]  /*2890*/  @P0 BRA `(.L_x_383) ;  /* 0xfffffff800f80947 */ /* 0x000fea000383ffff */
[----:B------:R-:W-:-:S07]  /*28a0*/  IMAD.U32 R3, RZ, RZ, UR27 ;  /* 0x0000001bff037e24 */ /* 0x000fce000f8e00ff */
.L_x_366:
[----:B------:R-:W-:-:S09]  /*28b0*/  UISETP.NE.AND UP0, UPT, UR24, URZ, UPT ;  /* 0x000000ff1800728c */ /* 0x000fd2000bf05270 */
[----:B------:R-:W-:Y:S05]  /*28c0*/  BRA.U !UP0, `(.L_x_331) ;  /* 0x0000000508687547 */ /* 0x000fea000b800000 */
[----:B------:R-:W-:-:S13]  /*28d0*/  ISETP.GE.U32.AND P0, PT, R8, 0x3, PT ;  /* 0x000000030800780c */ /* 0x000fda0003f06070 */
[----:B------:R-:W-:Y:S05]  /*28e0*/  @!P0 BRA `(.L_x_384) ;  /* 0x0000000000bc8947 */ /* 0x000fea0003800000 */
[----:B01234-:R-:W-:Y:S01]  /*28f0*/  IMAD R7, R3, 0x400, R0 ;  /* 0x0000040003077824 */ /* 0x01ffe200078e0200 */
[----:B------:R-:W-:Y:S04]  /*2900*/  BSSY.RECONVERGENT B1, `(.L_x_385) ;  /* 0x000000f000017945 */ /* 0x000fe80003800200 */
[----:B------:R-:W0:Y:S04]  /*2910*/  LDS R10, [R7+0x200] ;  /* 0x00020000070a7984 */ /* 0x000e280000000800 */
[----:B------:R-:W1:Y:S04]  /*2920*/  LDS R12, [R7+0x600] ;  /* 0x00060000070c7984 */ /* 0x000e680000000800 */
[----:B------:R-:W2:Y:S04]  /*2930*/  LDS R6, [R7+0xa00] ;  /* 0x000a000007067984 */ /* 0x000ea80000000800 */
[----:B------:R-:W3:Y:S01]  /*2940*/  LDS R2, [R7+0xe00] ;  /* 0x000e000007027984 */ /* 0x000ee20000000800 */
[----:B0-----:R-:W-:-:S02]  /*2950*/  ISETP.NE.AND P0, PT, R10, RZ, PT ;  /* 0x000000ff0a00720c */ /* 0x001fc40003f05270 */
[----:B-1----:R-:W-:Y:S02]  /*2960*/  ISETP.NE.AND P1, PT, R12, RZ, PT ;  /* 0x000000ff0c00720c */ /* 0x002fe40003f25270 */
[----:B--2---:R-:W-:Y:S02]  /*2970*/  ISETP.NE.AND P2, PT, R6, RZ, PT ;  /* 0x000000ff0600720c */ /* 0x004fe40003f45270 */
[----:B---3--:R-:W-:-:S07]  /*2980*/  ISETP.NE.AND P3, PT, R2, RZ, PT ;  /* 0x000000ff0200720c */ /* 0x008fce0003f65270 */
[----:B------:R-:W-:Y:S06]  /*2990*/  @!P0 BRA `(.L_x_386) ;  /* 0x0000000000148947 */ /* 0x000fec0003800000 */
[----:B------:R-:W0:Y:S01]  /*29a0*/  LDC.64 R8, c[0x0][0x380] ;  /* 0x0000e000ff087b82 */ /* 0x000e220000000a00 */
[----:B------:R-:W-:Y:S01]  /*29b0*/  LEA R7, R3, R4, 0x8 ;  /* 0x0000000403077211 */ /* 0x000fe200078e40ff */
[----:B------:R-:W-:-:S04]  /*29c0*/  IMAD.MOV.U32 R11, RZ, RZ, RZ ;  /* 0x000000ffff0b7224 */ /* 0x000fc800078e00ff */
[----:B0-----:R-:W-:-:S05]  /*29d0*/  IMAD.WIDE.U32 R8, R7, 0x8, R8 ;  /* 0x0000000807087825 */ /* 0x001fca00078e0008 */
[----:B------:R0:W-:Y:S02]  /*29e0*/  REDG.E.ADD.64.STRONG.GPU desc[UR20][R8.64+0x400], R10 ;  /* 0x0004000a0800798e */ /* 0x0001e4000c12e514 */
.L_x_386:
[----:B------:R-:W-:Y:S05]  /*29f0*/  BSYNC.RECONVERGENT B1 ;  /* 0x0000000000017941 */ /* 0x000fea0003800200 */
.L_x_385:
[----:B------:R-:W-:Y:S04]  /*2a00*/  BSSY.RECONVERGENT B1, `(.L_x_387) ;  /* 0x0000009000017945 */ /* 0x000fe80003800200 */
[----:B------:R-:W-:Y:S05]  /*2a10*/  @!P1 BRA `(.L_x_388) ;  /* 0x00000000001c9947 */ /* 0x000fea0003800000 */
[----:B0-----:R-:W0:Y:S01]  /*2a20*/  LDC.64 R8, c[0x0][0x380] ;  /* 0x0000e000ff087b82 */ /* 0x001e220000000a00 */
[----:B------:R-:W-:Y:S02]  /*2a30*/  IMAD R7, R3, 0x100, R4 ;  /* 0x0000010003077824 */ /* 0x000fe400078e0204 */
[----:B------:R-:W-:Y:S02]  /*2a40*/  IMAD.MOV.U32 R10, RZ, RZ, R12 ;  /* 0x000000ffff0a7224 */ /* 0x000fe400078e000c */
[----:B------:R-:W-:Y:S02]  /*2a50*/  VIADD R7, R7, 0x100 ;  /* 0x0000010007077836 */ /* 0x000fe40000000000 */
[----:B------:R-:W-:Y:S02]  /*2a60*/  IMAD.MOV.U32 R11, RZ, RZ, RZ ;  /* 0x000000ffff0b7224 */ /* 0x000fe400078e00ff */
[----:B0-----:R-:W-:-:S05]  /*2a70*/  IMAD.WIDE.U32 R8, R7, 0x8, R8 ;  /* 0x0000000807087825 */ /* 0x001fca00078e0008 */
[----:B------:R1:W-:Y:S02]  /*2a80*/  REDG.E.ADD.64.STRONG.GPU desc[UR20][R8.64+0x400], R10 ;  /* 0x0004000a0800798e */ /* 0x0003e4000c12e514 */
.L_x_388:
[----:B------:R-:W-:Y:S05]  /*2a90*/  BSYNC.RECONVERGENT B1 ;  /* 0x0000000000017941 */ /* 0x000fea0003800200 */
.L_x_387:
[----:B------:R-:W-:Y:S04]  /*2aa0*/  BSSY.RECONVERGENT B1, `(.L_x_389) ;  /* 0x0000008000017945 */ /* 0x000fe80003800200 */
[----:B------:R-:W-:Y:S05]  /*2ab0*/  @!P2 BRA `(.L_x_390) ;  /* 0x000000000018a947 */ /* 0x000fea0003800000 */
[----:B01----:R-:W0:Y:S01]  /*2ac0*/  LDC.64 R8, c[0x0][0x380] ;  /* 0x0000e000ff087b82 */ /* 0x003e220000000a00 */
[----:B------:R-:W-:-:S05]  /*2ad0*/  IMAD R7, R3, 0x100, R4 ;  /* 0x0000010003077824 */ /* 0x000fca00078e0204 */
[----:B------:R-:W-:-:S05]  /*2ae0*/  IADD3 R7, PT, PT, R7, 0x200, RZ ;  /* 0x0000020007077810 */ /* 0x000fca0007ffe0ff */
[----:B0-----:R-:W-:-:S04]  /*2af0*/  IMAD.WIDE.U32 R8, R7, 0x8, R8 ;  /* 0x0000000807087825 */ /* 0x001fc800078e0008 */
[----:B------:R-:W-:-:S05]  /*2b00*/  IMAD.MOV.U32 R7, RZ, RZ, RZ ;  /* 0x000000ffff077224 */ /* 0x000fca00078e00ff */
[----:B------:R2:W-:Y:S02]  /*2b10*/  REDG.E.ADD.64.STRONG.GPU desc[UR20][R8.64+0x400], R6 ;  /* 0x000400060800798e */ /* 0x0005e4000c12e514 */
.L_x_390:
[----:B------:R-:W-:Y:S05]  /*2b20*/  BSYNC.RECONVERGENT B1 ;  /* 0x0000000000017941 */ /* 0x000fea0003800200 */
.L_x_389:
[----:B------:R-:W-:Y:S04]  /*2b30*/  BSSY.RECONVERGENT B1, `(.L_x_391) ;  /* 0x0000009000017945 */ /* 0x000fe80003800200 */
[----:B------:R-:W-:Y:S05]  /*2b40*/  @!P3 BRA `(.L_x_392) ;  /* 0x00000000001cb947 */ /* 0x000fea0003800000 */
[----:B--2---:R-:W2:Y:S01]  /*2b50*/  LDC.64 R6, c[0x0][0x380] ;  /* 0x0000e000ff067b82 */ /* 0x004ea20000000a00 */
[----:B01----:R-:W-:Y:S02]  /*2b60*/  IMAD R9, R3, 0x100, R4 ;  /* 0x0000010003097824 */ /* 0x003fe400078e0204 */
[----:B------:R-:W-:Y:S02]  /*2b70*/  IMAD.MOV.U32 R8, RZ, RZ, R2 ;  /* 0x000000ffff087224 */ /* 0x000fe400078e0002 */
[----:B------:R-:W-:-:S04]  /*2b80*/  VIADD R9, R9, 0x300 ;  /* 0x0000030009097836 */ /* 0x000fc80000000000 */
[----:B--2---:R-:W-:-:S04]  /*2b90*/  IMAD.WIDE.U32 R6, R9, 0x8, R6 ;  /* 0x0000000809067825 */ /* 0x004fc800078e0006 */
[----:B------:R-:W-:-:S05]  /*2ba0*/  IMAD.MOV.U32 R9, RZ, RZ, RZ ;  /* 0x000000ffff097224 */ /* 0x000fca00078e00ff */
[----:B------:R3:W-:Y:S02]  /*2bb0*/  REDG.E.ADD.64.STRONG.GPU desc[UR20][R6.64+0x400], R8 ;  /* 0x000400080600798e */ /* 0x0007e4000c12e514 */
.L_x_392:
[----:B------:R-:W-:Y:S05]  /*2bc0*/  BSYNC.RECONVERGENT B1 ;  /* 0x0000000000017941 */ /* 0x000fea0003800200 */
.L_x_391:
[----:B------:R-:W-:-:S07]  /*2bd0*/  VIADD R3, R3, 0x4 ;  /* 0x0000000403037836 */ /* 0x000fce0000000000 */
.L_x_384:
[----:B------:R-:W-:-:S09]  /*2be0*/  UISETP.NE.AND UP0, UPT, UR25, URZ, UPT ;  /* 0x000000ff1900728c */ /* 0x000fd2000bf05270 */
[----:B------:R-:W-:Y:S05]  /*2bf0*/  BRA.U !UP0, `(.L_x_331) ;  /* 0x00000001089c7547 */ /* 0x000fea000b800000 */
[----:B------:R-:W-:-:S13]  /*2c00*/  ISETP.NE.AND P0, PT, R5, RZ, PT ;  /* 0x000000ff0500720c */ /* 0x000fda0003f05270 */
[----:B------:R-:W-:Y:S05]  /*2c10*/  @!P0 BRA `(.L_x_393) ;  /* 0x0000000000648947 */ /* 0x000fea0003800000 */
[----:B01234-:R-:W-:Y:S01]  /*2c20*/  LEA R6, R3, R0, 0xa ;  /* 0x0000000003067211 */ /* 0x01ffe200078e50ff */
[----:B------:R-:W-:Y:S04]  /*2c30*/  BSSY.RECONVERGENT B1, `(.L_x_394) ;  /* 0x000000c000017945 */ /* 0x000fe80003800200 */
[----:B------:R-:W0:Y:S04]  /*2c40*/  LDS R2, [R6+0x200] ;  /* 0x0002000006027984 */ /* 0x000e280000000800 */
[----:B------:R-:W1:Y:S01]  /*2c50*/  LDS R5, [R6+0x600] ;  /* 0x0006000006057984 */ /* 0x000e620000000800 */
[----:B0-----:R-:W-:-:S02]  /*2c60*/  ISETP.NE.AND P0, PT, R2, RZ, PT ;  /* 0x000000ff0200720c */ /* 0x001fc40003f05270 */
[----:B-1----:R-:W-:-:S11]  /*2c70*/  ISETP.NE.AND P1, PT, R5, RZ, PT ;  /* 0x000000ff0500720c */ /* 0x002fd60003f25270 */
[----:B------:R-:W-:Y:S05]  /*2c80*/  @!P0 BRA `(.L_x_395) ;  /* 0x0000000000188947 */ /* 0x000fea0003800000 */
[----:B------:R-:W0:Y:S01]  /*2c90*/  LDC.64 R6, c[0x0][0x380] ;  /* 0x0000e000ff067b82 */ /* 0x000e220000000a00 */
[----:B------:R-:W-:-:S04]  /*2ca0*/  IMAD R9, R3, 0x100, R4 ;  /* 0x0000010003097824 */ /* 0x000fc800078e0204 */
[----:B0-----:R-:W-:-:S04]  /*2cb0*/  IMAD.WIDE.U32 R8, R9, 0x8, R6 ;  /* 0x0000000809087825 */ /* 0x001fc800078e0006 */
[----:B------:R-:W-:Y:S02]  /*2cc0*/  IMAD.MOV.U32 R6, RZ, RZ, R2 ;  /* 0x000000ffff067224 */ /* 0x000fe400078e0002 */
[----:B------:R-:W-:-:S05]  /*2cd0*/  IMAD.MOV.U32 R7, RZ, RZ, RZ ;  /* 0x000000ffff077224 */ /* 0x000fca00078e00ff */
[----:B------:R0:W-:Y:S02]  /*2ce0*/  REDG.E.ADD.64.STRONG.GPU desc[UR20][R8.64+0x400], R6 ;  /* 0x000400060800798e */ /* 0x0001e4000c12e514 */
.L_x_395:
[----:B------:R-:W-:Y:S05]  /*2cf0*/  BSYNC.RECONVERGENT B1 ;  /* 0x0000000000017941 */ /* 0x000fea0003800200 */
.L_x_394:
[----:B------:R-:W-:Y:S04]  /*2d00*/  BSSY.RECONVERGENT B1, `(.L_x_396) ;  /* 0x0000009000017945 */ /* 0x000fe80003800200 */
[----:B------:R-:W-:Y:S05]  /*2d10*/  @!P1 BRA `(.L_x_397) ;  /* 0x00000000001c9947 */ /* 0x000fea0003800000 */
[----:B0-----:R-:W0:Y:S01]  /*2d20*/  LDC.64 R6, c[0x0][0x380] ;  /* 0x0000e000ff067b82 */ /* 0x001e220000000a00 */
[----:B------:R-:W-:-:S04]  /*2d30*/  IMAD R2, R3, 0x100, R4 ;  /* 0x0000010003027824 */ /* 0x000fc800078e0204 */
[----:B------:R-:W-:-:S04]  /*2d40*/  VIADD R9, R2, 0x100 ;  /* 0x0000010002097836 */ /* 0x000fc80000000000 */
[----:B0-----:R-:W-:-:S04]  /*2d50*/  IMAD.WIDE.U32 R8, R9, 0x8, R6 ;  /* 0x0000000809087825 */ /* 0x001fc800078e0006 */
[----:B------:R-:W-:Y:S02]  /*2d60*/  HFMA2 R7, -RZ, RZ, 0, 0 ;  /* 0x00000000ff077431 */ /* 0x000fe400000001ff */
[----:B------:R-:W-:-:S05]  /*2d70*/  IMAD.MOV.U32 R6, RZ, RZ, R5 ;  /* 0x000000ffff067224 */ /* 0x000fca00078e0005 */
[----:B------:R1:W-:Y:S02]  /*2d80*/  REDG.E.ADD.64.STRONG.GPU desc[UR20][R8.64+0x400], R6 ;  /* 0x000400060800798e */ /* 0x0003e4000c12e514 */
.L_x_397:
[----:B------:R-:W-:Y:S05]  /*2d90*/  BSYNC.RECONVERGENT B1 ;  /* 0x0000000000017941 */ /* 0x000fea0003800200 */
.L_x_396:
[----:B------:R-:W-:-:S07]  /*2da0*/  VIADD R3, R3, 0x2 ;  /* 0x0000000203037836 */ /* 0x000fce0000000000 */
.L_x_393:
[----:B------:R-:W-:-:S09]  /*2db0*/  UISETP.NE.AND UP0, UPT, UR9, URZ, UPT ;  /* 0x000000ff0900728c */ /* 0x000fd2000bf05270 */
[----:B------:R-:W-:Y:S05]  /*2dc0*/  BRA.U !UP0, `(.L_x_331) ;  /* 0x0000000108287547 */ /* 0x000fea000b800000 */
[----:B------:R-:W-:-:S05]  /*2dd0*/  IMAD R2, R3, 0x400, R0 ;  /* 0x0000040003027824 */ /* 0x000fca00078e0200 */
[----:B------:R-:W5:Y:S02]  /*2de0*/  LDS R5, [R2+0x200] ;  /* 0x0002000002057984 */ /* 0x000f640000000800 */
[----:B-----5:R-:W-:-:S13]  /*2df0*/  ISETP.NE.AND P0, PT, R5, RZ, PT ;  /* 0x000000ff0500720c */ /* 0x020fda0003f05270 */
[----:B------:R-:W-:Y:S05]  /*2e00*/  @!P0 BRA `(.L_x_331) ;  /* 0x0000000000188947 */ /* 0x000fea0003800000 */
[----:B01234-:R-:W0:Y:S01]  /*2e10*/  LDC.64 R6, c[0x0][0x380] ;  /* 0x0000e000ff067b82 */ /* 0x01fe220000000a00 */
[----:B------:R-:W-:-:S04]  /*2e20*/  IMAD R3, R3, 0x100, R4 ;  /* 0x0000010003037824 */ /* 0x000fc800078e0204 */
[----:B0-----:R-:W-:-:S04]  /*2e30*/  IMAD.WIDE.U32 R2, R3, 0x8, R6 ;  /* 0x0000000803027825 */ /* 0x001fc800078e0006 */
[----:B------:R-:W-:Y:S02]  /*2e40*/  IMAD.MOV.U32 R6, RZ, RZ, R5 ;  /* 0x000000ffff067224 */ /* 0x000fe400078e0005 */
[----:B------:R-:W-:-:S05]  /*2e50*/  IMAD.MOV.U32 R7, RZ, RZ, RZ ;  /* 0x000000ffff077224 */ /* 0x000fca00078e00ff */
[----:B------:R0:W-:Y:S02]  /*2e60*/  REDG.E.ADD.64.STRONG.GPU desc[UR20][R2.64+0x400], R6 ;  /* 0x000400060200798e */ /* 0x0001e4000c12e514 */
.L_x_331:
[----:B------:R-:W-:Y:S05]  /*2e70*/  BSYNC.RECONVERGENT B0 ;  /* 0x0000000000007941 */ /* 0x000fea0003800200 */
.L_x_330:
[----:B------:R-:W-:Y:S01]  /*2e80*/  BAR.SYNC.DEFER_BLOCKING 0x0 ;  /* 0x0000000000007b1d */ /* 0x000fe20000010000 */
[----:B------:R-:W-:-:S04]  /*2e90*/  UIADD3 UR6, UP0, UPT, UR6, 0x1, URZ ;  /* 0x0000000106067890 */ /* 0x000fc8000ff1e0ff */
[----:B------:R-:W-:Y:S02]  /*2ea0*/  UIADD3.X UR7, UPT, UPT, URZ, UR7, URZ, UP0, !UPT ;  /* 0x00000007ff077290 */ /* 0x000fe400087fe4ff */
[----:B------:R-:W-:-:S04]  /*2eb0*/  UISETP.NE.U32.AND UP0, UPT, UR6, UR11, UPT ;  /* 0x0000000b0600728c */ /* 0x000fc8000bf05070 */
[----:B------:R-:W-:-:S09]  /*2ec0*/  UISETP.NE.AND.EX UP0, UPT, UR7, UR12, UPT, UP0 ;  /* 0x0000000c0700728c */ /* 0x000fd2000bf05300 */
[----:B------:R-:W-:Y:S05]  /*2ed0*/  BRA.U UP0, `(.L_x_398) ;  /* 0xffffffd100f07547 */ /* 0x000fea000b83ffff */
[----:B------:R-:W-:Y:S05]  /*2ee0*/  EXIT ;  /* 0x000000000000794d */ /* 0x000fea0003800000 */
.L_x_399:
        /* <DEDUP_REMOVED lines=9> */
.L_x_1435:


//--------------------- .text._ZN3cub18CUB_300001_SM_10006detail10radix_sort31DeviceRadixSortSingleTileKernelINS1_5radix10policy_hubIiNS0_8NullTypeEyE10Policy1000ELNS0_9SortOrderE0EiS6_yNS1_21identity_decomposer_tEEEvPKT1_PSB_PKT2_PSF_T3_iiT4_ --------------------------
	.section	.text._ZN3cub18CUB_300001_SM_10006detail10radix_sort31DeviceRadixSortSingleTileKernelINS1_5radix10policy_hubIiNS0_8NullTypeEyE10Policy1000ELNS0_9SortOrderE0EiS6_yNS1_21identity_decomposer_tEEEvPKT1_PSB_PKT2_PSF_T3_iiT4_,"ax",@progbits
	.align	128
        .global         _ZN3cub18CUB_300001_SM_10006detail10radix_sort31DeviceRadixSortSingleTileKernelINS1_5radix10policy_hubIiNS0_8NullTypeEyE10Policy1000ELNS0_9SortOrderE0EiS6_yNS1_21identity_decomposer_tEEEvPKT1_PSB_PKT2_PSF_T3_iiT4_
        .type           _ZN3cub18CUB_300001_SM_10006detail10radix_sort31DeviceRadixSortSingleTileKernelINS1_5radix10policy_hubIiNS0_8NullTypeEyE10Policy1000ELNS0_9SortOrderE0EiS6_yNS1_21identity_decomposer_tEEEvPKT1_PSB_PKT2_PSF_T3_iiT4_,@function
        .size           _ZN3cub18CUB_300001_SM_10006detail10radix_sort31DeviceRadixSortSingleTileKernelINS1_5radix10policy_hubIiNS0_8NullTypeEyE10Policy1000ELNS0_9SortOrderE0EiS6_yNS1_21identity_decomposer_tEEEvPKT1_PSB_PKT2_PSF_T3_iiT4_,(.L_x_1436 - _ZN3cub18CUB_300001_SM_10006detail10radix_sort31DeviceRadixSortSingleTileKernelINS1_5radix10policy_hubIiNS0_8NullTypeEyE10Policy1000ELNS0_9SortOrderE0EiS6_yNS1_21identity_decomposer_tEEEvPKT1_PSB_PKT2_PSF_T3_iiT4_)
        .other          _ZN3cub18CUB_300001_SM_10006detail10radix_sort31DeviceRadixSortSingleTileKernelINS1_5radix10policy_hubIiNS0_8NullTypeEyE10Policy1000ELNS0_9SortOrderE0EiS6_yNS1_21identity_decomposer_tEEEvPKT1_PSB_PKT2_PSF_T3_iiT4_,@"STO_CUDA_ENTRY STV_DEFAULT"
_ZN3cub18CUB_300001_SM_10006detail10radix_sort31DeviceRadixSortSingleTileKernelINS1_5radix10policy_hubIiNS0_8NullTypeEyE10Policy1000ELNS0_9SortOrderE0EiS6_yNS1_21identity_decomposer_tEEEvPKT1_PSB_PKT2_PSF_T3_iiT4_:
.text._ZN3cub18CUB_300001_SM_10006detail10radix_sort31DeviceRadixSortSingleTileKernelINS1_5radix10policy_hubIiNS0_8NullTypeEyE10Policy1000ELNS0_9SortOrderE0EiS6_yNS1_21identity_decomposer_tEEEvPKT1_PSB_PKT2_PSF_T3_iiT4_:
[----:B------:R-:W-:Y:S01]  /*0000*/  LDC R1, c[0x0][0x37c] ;  /* 0x0000df00ff017b82 */ /* 0x000fe20000000800 */
[----:B------:R-:W0:Y:S01]  /*0010*/  S2R R0, SR_TID.X ;  /* 0x0000000000007919 */ /* 0x000e220000002100 */
[----:B------:R-:W1:Y:S06]  /*0020*/  LDCU UR4, c[0x0][0x3a0] ;  /* 0x00007400ff0477ac */ /* 0x000e6c0008000800 */
[----:B------:R-:W2:Y:S01]  /*0030*/  LDC.64 R4, c[0x0][0x380] ;  /* 0x0000e000ff047b82 */ /* 0x000ea20000000a00 */
[----:B------:R-:W3:Y:S01]  /*0040*/  LDCU.64 UR8, c[0x0][0x358] ;  /* 0x00006b00ff0877ac */ /* 0x000ee20008000a00 */
[----:B------:R-:W-:-:S02]  /*0050*/  IMAD.MOV.U32 R13, RZ, RZ, -0x1 ;  /* 0xffffffffff0d7424 */ /* 0x000fc400078e00ff */
[----:B------:R-:W-:Y:S02]  /*0060*/  IMAD.MOV.U32 R14, RZ, RZ, -0x1 ;  /* 0xffffffffff0e7424 */ /* 0x000fe400078e00ff */
[----:B------:R-:W-:Y:S02]  /*0070*/  IMAD.MOV.U32 R20, RZ, RZ, -0x1 ;  /* 0xffffffffff147424 */ /* 0x000fe400078e00ff */
[----:B------:R-:W-:Y:S01]  /*0080*/  IMAD.MOV.U32 R21, RZ, RZ, -0x1 ;  /* 0xffffffffff157424 */ /* 0x000fe200078e00ff */
[----:B------:R-:W4:Y:S01]  /*0090*/  S2UR UR6, SR_CgaCtaId ;  /* 0x00000000000679c3 */ /* 0x000f220000008800 */
[----:B------:R-:W2:Y:S01]  /*00a0*/  S2R R23, SR_LANEID ;  /* 0x0000000000177919 */ /* 0x000ea20000000000 */
[----:B------:R-:W-:Y:S01]  /*00b0*/  IMAD.MOV.U32 R25, RZ, RZ, -0x1 ;  /* 0xffffffffff197424 */ /* 0x000fe200078e00ff */
[----:B------:R-:W1:Y:S01]  /*00c0*/  LDCU UR10, c[0x0][0x3ac] ;  /* 0x00007580ff0a77ac */ /* 0x000e620008000800 */
[----:B0-----:R-:W-:-:S04]  /*00d0*/  IMAD R7, R0, 0x13, RZ ;  /* 0x0000001300077824 */ /* 0x001fc800078e02ff */
[C---:B------:R-:W-:Y:S01]  /*00e0*/  VIADD R2, R7.reuse, 0x1 ;  /* 0x0000000107027836 */ /* 0x040fe20000000000 */
[C---:B-1----:R-:W-:Y:S01]  /*00f0*/  ISETP.GE.AND P1, PT, R7.reuse, UR4, PT ;  /* 0x0000000407007c0c */ /* 0x042fe2000bf26270 */
[----:B--2---:R-:W-:-:S03]  /*0100*/  IMAD.WIDE.U32 R4, R7, 0x4, R4 ;  /* 0x0000000407047825 */ /* 0x004fc600078e0004 */
[----:B------:R-:W-:Y:S01]  /*0110*/  ISETP.GE.AND P2, PT, R2, UR4, PT ;  /* 0x0000000402007c0c */ /* 0x000fe2000bf46270 */
[C---:B------:R-:W-:Y:S02]  /*0120*/  VIADD R2, R7.reuse, 0x2 ;  /* 0x0000000207027836 */ /* 0x040fe40000000000 */
[----:B------:R-:W-:-:S03]  /*0130*/  VIADD R3, R7, 0x3 ;  /* 0x0000000307037836 */ /* 0x000fc60000000000 */
[----:B------:R-:W-:Y:S01]  /*0140*/  ISETP.GE.AND P3, PT, R2, UR4, PT ;  /* 0x0000000402007c0c */ /* 0x000fe2000bf66270 */
[----:B------:R-:W-:Y:S01]  /*0150*/  VIADD R2, R7, 0x4 ;  /* 0x0000000407027836 */ /* 0x000fe20000000000 */
[----:B------:R-:W-:Y:S01]  /*0160*/  ISETP.GE.AND P4, PT, R3, UR4, PT ;  /* 0x0000000403007c0c */ /* 0x000fe2000bf86270 */
[----:B---3--:R-:W2:Y:S03]  /*0170*/  @!P1 LDG.E R12, desc[UR8][R4.64] ;  /* 0x00000008040c9981 */ /* 0x008ea6000c1e1900 */
[----:B------:R-:W-:Y:S01]  /*0180*/  ISETP.GE.AND P5, PT, R2, UR4, PT ;  /* 0x0000000402007c0c */ /* 0x000fe2000bfa6270 */
[----:B------:R-:W3:Y:S06]  /*0190*/  @!P2 LDG.E R6, desc[UR8][R4.64+0x4] ;  /* 0x000004080406a981 */ /* 0x000eec000c1e1900 */
[----:B------:R-:W5:Y:S04]  /*01a0*/  @!P3 LDG.E R8, desc[UR8][R4.64+0x8] ;  /* 0x000008080408b981 */ /* 0x000f68000c1e1900 */
[----:B------:R-:W4:Y:S04]  /*01b0*/  @!P4 LDG.E R9, desc[UR8][R4.64+0xc] ;  /* 0x00000c080409c981 */ /* 0x000f28000c1e1900 */
[----:B------:R-:W4:Y:S01]  /*01c0*/  @!P5 LDG.E R10, desc[UR8][R4.64+0x10] ;  /* 0x00001008040ad981 */ /* 0x000f22000c1e1900 */
[----:B------:R-:W-:-:S02]  /*01d0*/  VIADD R2, R7, 0x5 ;  /* 0x0000000507027836 */ /* 0x000fc40000000000 */
[C---:B------:R-:W-:Y:S02]  /*01e0*/  VIADD R11, R7.reuse, 0x7 ;  /* 0x00000007070b7836 */ /* 0x040fe40000000000 */
[----:B------:R-:W-:Y:S01]  /*01f0*/  VIADD R3, R7, 0x6 ;  /* 0x0000000607037836 */ /* 0x000fe20000000000 */
[----:B------:R-:W-:Y:S01]  /*0200*/  ISETP.GE.AND P6, PT, R2, UR4, PT ;  /* 0x0000000402007c0c */ /* 0x000fe2000bfc6270 */
[----:B------:R-:W-:-:S03]  /*0210*/  IMAD.MOV.U32 R2, RZ, RZ, -0x1 ;  /* 0xffffffffff027424 */ /* 0x000fc600078e00ff */
[----:B------:R-:W-:Y:S01]  /*0220*/  ISETP.GE.AND P0, PT, R3, UR4, PT ;  /* 0x0000000403007c0c */ /* 0x000fe2000bf06270 */
[----:B------:R-:W-:Y:S02]  /*0230*/  IMAD.MOV.U32 R3, RZ, RZ, -0x1 ;  /* 0xffffffffff037424 */ /* 0x000fe400078e00ff */
[----:B------:R-:W-:-:S06]  /*0240*/  VIADD R15, R7, 0xb ;  /* 0x0000000b070f7836 */ /* 0x000fcc0000000000 */
[----:B------:R-:W4:Y:S01]  /*0250*/  @!P6 LDG.E R17, desc[UR8][R4.64+0x14] ;  /* 0x000014080411e981 */ /* 0x000f22000c1e1900 */
[----:B--2---:R-:W-:Y:S01]  /*0260*/  @!P1 LOP3.LUT R2, R12, 0x80000000, RZ, 0x3c, !PT ;  /* 0x800000000c029812 */ /* 0x004fe200078e3cff */
[----:B------:R-:W-:Y:S01]  /*0270*/  IMAD.MOV.U32 R12, RZ, RZ, -0x1 ;  /* 0xffffffffff0c7424 */ /* 0x000fe200078e00ff */
[----:B------:R-:W-:Y:S01]  /*0280*/  ISETP.GE.AND P1, PT, R11, UR4, PT ;  /* 0x000000040b007c0c */ /* 0x000fe2000bf26270 */
[C---:B------:R-:W-:Y:S01]  /*0290*/  VIADD R11, R7.reuse, 0x8 ;  /* 0x00000008070b7836 */ /* 0x040fe20000000000 */
[----:B---3--:R-:W-:Y:S01]  /*02a0*/  @!P2 LOP3.LUT R3, R6, 0x80000000, RZ, 0x3c, !PT ;  /* 0x800000000603a812 */ /* 0x008fe200078e3cff */
[----:B------:R-:W-:-:S03]  /*02b0*/  VIADD R6, R7, 0x9 ;  /* 0x0000000907067836 */ /* 0x000fc60000000000 */
[----:B------:R-:W-:Y:S01]  /*02c0*/  ISETP.GE.AND P2, PT, R11, UR4, PT ;  /* 0x000000040b007c0c */ /* 0x000fe2000bf46270 */
[----:B------:R-:W-:Y:S01]  /*02d0*/  VIADD R11, R7, 0xa ;  /* 0x0000000a070b7836 */ /* 0x000fe20000000000 */
[----:B-----5:R-:W-:Y:S02]  /*02e0*/  @!P3 LOP3.LUT R12, R8, 0x80000000, RZ, 0x3c, !PT ;  /* 0x80000000080cb812 */ /* 0x020fe400078e3cff */
[----:B------:R-:W-:Y:S02]  /*02f0*/  ISETP.GE.AND P3, PT, R6, UR4, PT ;  /* 0x0000000406007c0c */ /* 0x000fe4000bf66270 */
[----:B----4-:R-:W-:Y:S01]  /*0300*/  @!P4 LOP3.LUT R13, R9, 0x80000000, RZ, 0x3c, !PT ;  /* 0x80000000090dc812 */ /* 0x010fe200078e3cff */
[----:B------:R-:W2:Y:S01]  /*0310*/  @!P0 LDG.E R6, desc[UR8][R4.64+0x18] ;  /* 0x0000180804068981 */ /* 0x000ea2000c1e1900 */
[----:B------:R-:W-:Y:S02]  /*0320*/  ISETP.GE.AND P4, PT, R11, UR4, PT ;  /* 0x000000040b007c0c */ /* 0x000fe4000bf86270 */
[----:B------:R-:W-:Y:S01]  /*0330*/  @!P5 LOP3.LUT R14, R10, 0x80000000, RZ, 0x3c, !PT ;  /* 0x800000000a0ed812 */ /* 0x000fe200078e3cff */
[----:B------:R-:W3:Y:S01]  /*0340*/  @!P1 LDG.E R8, desc[UR8][R4.64+0x1c] ;  /* 0x00001c0804089981 */ /* 0x000ee2000c1e1900 */
[----:B------:R-:W-:-:S03]  /*0350*/  ISETP.GE.AND P5, PT, R15, UR4, PT ;  /* 0x000000040f007c0c */ /* 0x000fc6000bfa6270 */
[----:B------:R-:W4:Y:S04]  /*0360*/  @!P2 LDG.E R9, desc[UR8][R4.64+0x20] ;  /* 0x000020080409a981 */ /* 0x000f28000c1e1900 */
[----:B------:R-:W5:Y:S04]  /*0370*/  @!P3 LDG.E R10, desc[UR8][R4.64+0x24] ;  /* 0x00002408040ab981 */ /* 0x000f68000c1e1900 */
[----:B------:R-:W5:Y:S04]  /*0380*/  @!P4 LDG.E R11, desc[UR8][R4.64+0x28] ;  /* 0x00002808040bc981 */ /* 0x000f68000c1e1900 */
[----:B------:R-:W5:Y:S01]  /*0390*/  @!P5 LDG.E R22, desc[UR8][R4.64+0x2c] ;  /* 0x00002c080416d981 */ /* 0x000f62000c1e1900 */
[----:B------:R-:W-:-:S02]  /*03a0*/  VIADD R16, R7, 0xc ;  /* 0x0000000c07107836 */ /* 0x000fc40000000000 */
[----:B------:R-:W-:Y:S01]  /*03b0*/  IMAD.MOV.U32 R15, RZ, RZ, -0x1 ;  /* 0xffffffffff0f7424 */ /* 0x000fe200078e00ff */
[----:B------:R-:W-:Y:S01]  /*03c0*/  @!P6 LOP3.LUT R15, R17, 0x80000000, RZ, 0x3c, !PT ;  /* 0x80000000110fe812 */ /* 0x000fe200078e3cff */
[C---:B------:R-:W-:Y:S01]  /*03d0*/  VIADD R18, R7.reuse, 0xd ;  /* 0x0000000d07127836 */ /* 0x040fe20000000000 */
[----:B------:R-:W-:Y:S01]  /*03e0*/  ISETP.GE.AND P6, PT, R16, UR4, PT ;  /* 0x0000000410007c0c */ /* 0x000fe2000bfc6270 */
[----:B------:R-:W-:Y:S02]  /*03f0*/  IMAD.MOV.U32 R16, RZ, RZ, -0x1 ;  /* 0xffffffffff107424 */ /* 0x000fe400078e00ff */
[----:B------:R-:W-:Y:S02]  /*0400*/  IMAD.MOV.U32 R17, RZ, RZ, -0x1 ;  /* 0xffffffffff117424 */ /* 0x000fe400078e00ff */
[----:B------:R-:W-:-:S08]  /*0410*/  VIADD R19, R7, 0xe ;  /* 0x0000000e07137836 */ /* 0x000fd00000000000 */
[----:B------:R-:W5:Y:S01]  /*0420*/  @!P6 LDG.E R24, desc[UR8][R4.64+0x30] ;  /* 0x000030080418e981 */ /* 0x000f62000c1e1900 */
[----:B--2---:R-:W-:Y:S01]  /*0430*/  @!P0 LOP3.LUT R16, R6, 0x80000000, RZ, 0x3c, !PT ;  /* 0x8000000006108812 */ /* 0x004fe200078e3cff */
[C---:B------:R-:W-:Y:S01]  /*0440*/  VIADD R6, R7.reuse, 0xf ;  /* 0x0000000f07067836 */ /* 0x040fe20000000000 */
[----:B------:R-:W-:Y:S01]  /*0450*/  ISETP.GE.AND P0, PT, R18, UR4, PT ;  /* 0x0000000412007c0c */ /* 0x000fe2000bf06270 */
[----:B------:R-:W-:Y:S01]  /*0460*/  IMAD.MOV.U32 R18, RZ, RZ, -0x1 ;  /* 0xffffffffff127424 */ /* 0x000fe200078e00ff */
[----:B---3--:R-:W-:Y:S01]  /*0470*/  @!P1 LOP3.LUT R17, R8, 0x80000000, RZ, 0x3c, !PT ;  /* 0x8000000008119812 */ /* 0x008fe200078e3cff */
[----:B------:R-:W-:Y:S01]  /*0480*/  VIADD R8, R7, 0x10 ;  /* 0x0000001007087836 */ /* 0x000fe20000000000 */
[----:B----4-:R-:W-:Y:S02]  /*0490*/  @!P2 LOP3.LUT R18, R9, 0x80000000, RZ, 0x3c, !PT ;  /* 0x800000000912a812 */ /* 0x010fe400078e3cff */
[----:B------:R-:W-:Y:S01]  /*04a0*/  ISETP.GE.AND P2, PT, R6, UR4, PT ;  /* 0x0000000406007c0c */ /* 0x000fe2000bf46270 */
[----:B------:R-:W-:-:S02]  /*04b0*/  VIADD R6, R7, 0x11 ;  /* 0x0000001107067836 */ /* 0x000fc40000000000 */
[----:B------:R-:W-:Y:S01]  /*04c0*/  VIADD R7, R7, 0x12 ;  /* 0x0000001207077836 */ /* 0x000fe20000000000 */
[----:B------:R-:W-:Y:S01]  /*04d0*/  ISETP.GE.AND P1, PT, R19, UR4, PT ;  /* 0x0000000413007c0c */ /* 0x000fe2000bf26270 */
[----:B------:R-:W-:Y:S01]  /*04e0*/  IMAD.MOV.U32 R19, RZ, RZ, -0x1 ;  /* 0xffffffffff137424 */ /* 0x000fe200078e00ff */
[----:B-----5:R-:W-:Y:S02]  /*04f0*/  @!P3 LOP3.LUT R19, R10, 0x80000000, RZ, 0x3c, !PT ;  /* 0x800000000a13b812 */ /* 0x020fe400078e3cff */
[----:B------:R-:W-:Y:S02]  /*0500*/  @!P4 LOP3.LUT R20, R11, 0x80000000, RZ, 0x3c, !PT ;  /* 0x800000000b14c812 */ /* 0x000fe400078e3cff */
[----:B------:R-:W-:Y:S02]  /*0510*/  @!P5 LOP3.LUT R21, R22, 0x80000000, RZ, 0x3c, !PT ;  /* 0x800000001615d812 */ /* 0x000fe400078e3cff */
[----:B------:R-:W-:Y:S02]  /*0520*/  ISETP.GE.AND P3, PT, R8, UR4, PT ;  /* 0x0000000408007c0c */ /* 0x000fe4000bf66270 */
[----:B------:R-:W-:Y:S01]  /*0530*/  ISETP.GE.AND P4, PT, R6, UR4, PT ;  /* 0x0000000406007c0c */ /* 0x000fe2000bf86270 */
[----:B------:R-:W2:Y:S01]  /*0540*/  @!P2 LDG.E R8, desc[UR8][R4.64+0x3c] ;  /* 0x00003c080408a981 */ /* 0x000ea2000c1e1900 */
[----:B------:R-:W-:Y:S01]  /*0550*/  ISETP.GE.AND P5, PT, R7, UR4, PT ;  /* 0x0000000407007c0c */ /* 0x000fe2000bfa6270 */
[----:B------:R-:W0:Y:S02]  /*0560*/  LDCU.64 UR4, c[0x0][0x3a8] ;  /* 0x00007500ff0477ac */ /* 0x000e240008000a00 */
[----:B------:R-:W3:Y:S04]  /*0570*/  @!P0 LDG.E R6, desc[UR8][R4.64+0x34] ;  /* 0x0000340804068981 */ /* 0x000ee8000c1e1900 */
[----:B------:R-:W4:Y:S04]  /*0580*/  @!P1 LDG.E R7, desc[UR8][R4.64+0x38] ;  /* 0x0000380804079981 */ /* 0x000f28000c1e1900 */
[----:B------:R-:W5:Y:S04]  /*0590*/  @!P3 LDG.E R9, desc[UR8][R4.64+0x40] ;  /* 0x000040080409b981 */ /* 0x000f68000c1e1900 */
[----:B------:R-:W5:Y:S04]  /*05a0*/  @!P4 LDG.E R10, desc[UR8][R4.64+0x44] ;  /* 0x00004408040ac981 */ /* 0x000f68000c1e1900 */
[----:B------:R-:W5:Y:S01]  /*05b0*/  @!P5 LDG.E R11, desc[UR8][R4.64+0x48] ;  /* 0x00004808040bd981 */ /* 0x000f62000c1e1900 */
[----:B0-----:R-:W-:-:S02]  /*05c0*/  UIADD3 UR7, UPT, UPT, UR4, 0x6, URZ ;  /* 0x0000000604077890 */ /* 0x001fc4000fffe0ff */
[----:B------:R-:W-:-:S03]  /*05d0*/  UIADD3 UR5, UPT, UPT, -UR4, UR5, URZ ;  /* 0x0000000504057290 */ /* 0x000fc6000fffe1ff */
[----:B------:R-:W-:Y:S02]  /*05e0*/  UMOV UR4, 0x400 ;  /* 0x0000040000047882 */ /* 0x000fe40000000000 */
[----:B------:R-:W-:Y:S01]  /*05f0*/  ULEA UR4, UR6, UR4, 0x18 ;  /* 0x0000000406047291 */ /* 0x000fe2000f8ec0ff */
[----:B------:R-:W-:-:S05]  /*0600*/  SHF.R.U32.HI R105, RZ, 0x5, R0 ;  /* 0x00000005ff697819 */ /* 0x000fca0000011600 */
[----:B------:R-:W-:Y:S01]  /*0610*/  LEA R29, R0, UR4, 0x2 ;  /* 0x00000004001d7c11 */ /* 0x000fe2000f8e10ff */
[----:B------:R-:W-:Y:S01]  /*0620*/  IMAD.MOV.U32 R22, RZ, RZ, -0x1 ;  /* 0xffffffffff167424 */ /* 0x000fe200078e00ff */
[----:B------:R-:W-:-:S03]  /*0630*/  @!P6 LOP3.LUT R22, R24, 0x80000000, RZ, 0x3c, !PT ;  /* 0x800000001816e812 */ /* 0x000fc600078e3cff */
[----:B------:R-:W-:Y:S01]  /*0640*/  IMAD R31, R0, 0x80, R29 ;  /* 0x00000080001f7824 */ /* 0x000fe200078e021d */
[----:B------:R-:W-:Y:S01]  /*0650*/  LEA R32, R105, UR4, 0x2 ;  /* 0x0000000469207c11 */ /* 0x000fe2000f8e10ff */
[----:B------:R-:W-:Y:S02]  /*0660*/  IMAD.MOV.U32 R24, RZ, RZ, -0x1 ;  /* 0xffffffffff187424 */ /* 0x000fe400078e00ff */
[----:B------:R-:W-:Y:S02]  /*0670*/  IMAD.MOV.U32 R26, RZ, RZ, -0x1 ;  /* 0xffffffffff1a7424 */ /* 0x000fe400078e00ff */
[----:B------:R-:W-:Y:S02]  /*0680*/  IMAD.MOV.U32 R27, RZ, RZ, -0x1 ;  /* 0xffffffffff1b7424 */ /* 0x000fe400078e00ff */
[----:B------:R-:W-:Y:S02]  /*0690*/  IMAD.MOV.U32 R28, RZ, RZ, -0x1 ;  /* 0xffffffffff1c7424 */ /* 0x000fe400078e00ff */
[----:B------:R-:W-:-:S02]  /*06a0*/  IMAD.MOV.U32 R30, RZ, RZ, -0x1 ;  /* 0xffffffffff1e7424 */ /* 0x000fc400078e00ff */
[----:B------:R-:W-:Y:S01]  /*06b0*/  IMAD R33, R0, -0x38, R31 ;  /* 0xffffffc800217824 */ /* 0x000fe200078e021f */
[----:B------:R-:W-:Y:S01]  /*06c0*/  BAR.SYNC.DEFER_BLOCKING 0x0 ;  /* 0x0000000000007b1d */ /* 0x000fe20000010000 */
[----:B--2---:R-:W-:Y:S02]  /*06d0*/  @!P2 LOP3.LUT R26, R8, 0x80000000, RZ, 0x3c, !PT ;  /* 0x80000000081aa812 */ /* 0x004fe400078e3cff */
[----:B---3--:R-:W-:Y:S02]  /*06e0*/  @!P0 LOP3.LUT R24, R6, 0x80000000, RZ, 0x3c, !PT ;  /* 0x8000000006188812 */ /* 0x008fe400078e3cff */
[----:B----4-:R-:W-:Y:S02]  /*06f0*/  @!P1 LOP3.LUT R25, R7, 0x80000000, RZ, 0x3c, !PT ;  /* 0x8000000007199812 */ /* 0x010fe400078e3cff */
[----:B-----5:R-:W-:Y:S02]  /*0700*/  @!P3 LOP3.LUT R27, R9, 0x80000000, RZ, 0x3c, !PT ;  /* 0x80000000091bb812 */ /* 0x020fe400078e3cff */
[----:B------:R-:W-:-:S02]  /*0710*/  @!P4 LOP3.LUT R28, R10, 0x80000000, RZ, 0x3c, !PT ;  /* 0x800000000a1cc812 */ /* 0x000fc400078e3cff */
[----:B------:R-:W-:-:S07]  /*0720*/  @!P5 LOP3.LUT R30, R11, 0x80000000, RZ, 0x3c, !PT ;  /* 0x800000000b1ed812 */ /* 0x000fce00078e3cff */
.L_x_401:
[----:B------:R-:W-:Y:S01]  /*0730*/  UISETP.LT.AND UP0, UPT, UR5, 0x6, UPT ;  /* 0x000000060500788c */ /* 0x000fe2000bf01270 */
[----:B------:R-:W-:Y:S01]  /*0740*/  STS [R29], RZ ;  /* 0x000000ff1d007388 */ /* 0x000fe20000000800 */
[----:B------:R-:W-:Y:S01]  /*0750*/  UIADD3 UR6, UPT, UPT, UR7, -0x6, URZ ;  /* 0xfffffffa07067890 */ /* 0x000fe2000fffe0ff */
[----:B------:R-:W-:Y:S01]  /*0760*/  ISETP.NE.AND P1, PT, R23, 0x1f, PT ;  /* 0x0000001f1700780c */ /* 0x000fe20003f25270 */
[----:B------:R-:W-:Y:S01]  /*0770*/  USEL UR4, UR5, 0x6, UP0 ;  /* 0x0000000605047887 */ /* 0x000fe20008000000 */
[----:B------:R-:W-:Y:S01]  /*0780*/  STS [R29+0x400], RZ ;  /* 0x000400ff1d007388 */ /* 0x000fe20000000800 */
[C---:B------:R-:W-:Y:S01]  /*0790*/  ISETP.NE.AND P2, PT, R105.reuse, 0x6, PT ;  /* 0x000000066900780c */ /* 0x040fe20003f45270 */
[----:B------:R-:W-:Y:S01]  /*07a0*/  UISETP.GE.AND UP0, UPT, UR7, UR10, UPT ;  /* 0x0000000a0700728c */ /* 0x000fe2000bf06270 */
[----:B0-2---:R-:W-:Y:S01]  /*07b0*/  SHF.R.U32.HI R4, RZ, UR6, R2 ;  /* 0x00000006ff047c19 */ /* 0x005fe20008011602 */
[----:B------:R-:W-:Y:S01]  /*07c0*/  UBMSK UR4, URZ, UR4 ;  /* 0x00000004ff04729b */ /* 0x000fe20008000000 */
[----:B------:R-:W-:Y:S01]  /*07d0*/  STS [R29+0x800], RZ ;  /* 0x000800ff1d007388 */ /* 0x000fe20000000800 */
[----:B------:R-:W-:-:S03]  /*07e0*/  ISETP.NE.AND P3, PT, R105, 0x7, PT ;  /* 0x000000076900780c */ /* 0x000fc60003f65270 */
[----:B------:R-:W-:Y:S01]  /*07f0*/  STS [R29+0xc00], RZ ;  /* 0x000c00ff1d007388 */ /* 0x000fe20000000800 */
[----:B------:R-:W-:-:S03]  /*0800*/  LOP3.LUT R4, R4, UR4, RZ, 0xc0, !PT ;  /* 0x0000000404047c12 */ /* 0x000fc6000f8ec0ff */
[----:B------:R-:W-:Y:S02]  /*0810*/  STS [R29+0x1000], RZ ;  /* 0x001000ff1d007388 */ /* 0x000fe40000000800 */
[----:B------:R-:W-:Y:S01]  /*0820*/  IMAD.SHL.U32 R5, R4, 0x400, RZ ;  /* 0x0000040004057824 */ /* 0x000fe200078e00ff */
[----:B------:R-:W-:Y:S01]  /*0830*/  SHF.R.U32.HI R4, RZ, 0x4, R4 ;  /* 0x00000004ff047819 */ /* 0x000fe20000011604 */
[----:B------:R-:W-:Y:S03]  /*0840*/  STS [R29+0x1400], RZ ;  /* 0x001400ff1d007388 */ /* 0x000fe60000000800 */
[----:B------:R-:W-:Y:S01]  /*0850*/  LOP3.LUT R36, R5, 0x7c00, RZ, 0xc0, !PT ;  /* 0x00007c0005247812 */ /* 0x000fe200078ec0ff */
[----:B------:R-:W-:Y:S01]  /*0860*/  STS [R29+0x1800], RZ ;  /* 0x001800ff1d007388 */ /* 0x000fe20000000800 */
[----:B------:R-:W-:-:S03]  /*0870*/  LOP3.LUT R4, R4, 0xffffffe, RZ, 0xc0, !PT ;  /* 0x0ffffffe04047812 */ /* 0x000fc600078ec0ff */
[----:B------:R-:W-:Y:S01]  /*0880*/  STS [R29+0x1c00], RZ ;  /* 0x001c00ff1d007388 */ /* 0x000fe20000000800 */
[----:B------:R-:W-:Y:S02]  /*0890*/  IADD3 R36, PT, PT, R4, R29, R36 ;  /* 0x0000001d04247210 */ /* 0x000fe40007ffe024 */
[----:B------:R-:W-:Y:S01]  /*08a0*/  SHF.R.U32.HI R4, RZ, UR6, R3 ;  /* 0x00000006ff047c19 */ /* 0x000fe20008011603 */
[----:B------:R-:W-:Y:S03]  /*08b0*/  STS [R29+0x2000], RZ ;  /* 0x002000ff1d007388 */ /* 0x000fe60000000800 */
[----:B------:R-:W-:Y:S01]  /*08c0*/  LOP3.LUT R4, R4, UR4, RZ, 0xc0, !PT ;  /* 0x0000000404047c12 */ /* 0x000fe2000f8ec0ff */
[----:B------:R-:W-:Y:S03]  /*08d0*/  STS [R29+0x2400], RZ ;  /* 0x002400ff1d007388 */ /* 0x000fe60000000800 */
[----:B------:R-:W-:Y:S01]  /*08e0*/  SHF.R.U32.HI R6, RZ, 0x4, R4 ;  /* 0x00000004ff067819 */ /* 0x000fe20000011604 */
[----:B------:R-:W-:Y:S01]  /*08f0*/  STS [R29+0x2800], RZ ;  /* 0x002800ff1d007388 */ /* 0x000fe20000000800 */
[----:B------:R-:W-:-:S02]  /*0900*/  IMAD.SHL.U32 R5, R4, 0x400, RZ ;  /* 0x0000040004057824 */ /* 0x000fc400078e00ff */
[----:B------:R-:W-:Y:S01]  /*0910*/  LOP3.LUT R6, R6, 0xffffffe, RZ, 0xc0, !PT ;  /* 0x0ffffffe06067812 */ /* 0x000fe200078ec0ff */
[----:B------:R-:W-:Y:S02]  /*0920*/  STS [R29+0x2c00], RZ ;  /* 0x002c00ff1d007388 */ /* 0x000fe40000000800 */
[----:B------:R-:W-:Y:S02]  /*0930*/  LOP3.LUT R4, R5, 0x7c00, RZ, 0xc0, !PT ;  /* 0x00007c0005047812 */ /* 0x000fe400078ec0ff */
[----:B------:R-:W-:Y:S02]  /*0940*/  STS [R29+0x3000], RZ ;  /* 0x003000ff1d007388 */ /* 0x000fe40000000800 */
[----:B------:R-:W-:Y:S02]  /*0950*/  IADD3 R37, PT, PT, R6, R29, R4 ;  /* 0x0000001d06257210 */ /* 0x000fe40007ffe004 */
[----:B------:R-:W-:Y:S01]  /*0960*/  STS [R29+0x3400], RZ ;  /* 0x003400ff1d007388 */ /* 0x000fe20000000800 */
[----:B------:R-:W-:-:S03]  /*0970*/  SHF.R.U32.HI R4, RZ, UR6, R12 ;  /* 0x00000006ff047c19 */ /* 0x000fc6000801160c */
        /* <DEDUP_REMOVED lines=10> */
[----:B------:R-:W-:-:S03]  /*0a20*/  IADD3 R39, PT, PT, R39, R29, R6 ;  /* 0x0000001d27277210 */ /* 0x000fc60007ffe006 */
[----:B------:R-:W-:Y:S04]  /*0a30*/  STS [R29+0x4c00], RZ ;  /* 0x004c00ff1d007388 */ /* 0x000fe80000000800 */
        /* <DEDUP_REMOVED lines=13> */
[----:B------:R-:W0:Y:S02]  /*0b10*/  LDS.U16 R34, [R36] ;  /* 0x0000000024227984 */ /* 0x000e240000000400 */
[----:B0-----:R-:W-:-:S05]  /*0b20*/  VIADD R5, R34, 0x1 ;  /* 0x0000000122057836 */ /* 0x001fca0000000000 */
[----:B------:R0:W-:Y:S04]  /*0b30*/  STS.U16 [R36], R5 ;  /* 0x0000000524007388 */ /* 0x0001e80000000400 */
[----:B------:R-:W1:Y:S01]  /*0b40*/  LDS.U16 R38, [R37] ;  /* 0x0000000025267984 */ /* 0x000e620000000400 */
[----:B0-----:R-:W-:-:S04]  /*0b50*/  SHF.R.U32.HI R5, RZ, UR6, R13 ;  /* 0x00000006ff057c19 */ /* 0x001fc8000801160d */
[----:B------:R-:W-:-:S05]  /*0b60*/  LOP3.LUT R5, R5, UR4, RZ, 0xc0, !PT ;  /* 0x0000000405057c12 */ /* 0x000fca000f8ec0ff */
[----:B------:R-:W-:Y:S01]  /*0b70*/  IMAD.SHL.U32 R6, R5, 0x400, RZ ;  /* 0x0000040005067824 */ /* 0x000fe200078e00ff */
[----:B------:R-:W-:-:S04]  /*0b80*/  SHF.R.U32.HI R5, RZ, 0x4, R5 ;  /* 0x00000004ff057819 */ /* 0x000fc80000011605 */
[----:B------:R-:W-:Y:S02]  /*0b90*/  LOP3.LUT R8, R6, 0x7c00, RZ, 0xc0, !PT ;  /* 0x00007c0006087812 */ /* 0x000fe400078ec0ff */
[----:B------:R-:W-:-:S04]  /*0ba0*/  LOP3.LUT R5, R5, 0xffffffe, RZ, 0xc0, !PT ;  /* 0x0ffffffe05057812 */ /* 0x000fc800078ec0ff */
[----:B------:R-:W-:Y:S01]  /*0bb0*/  IADD3 R41, PT, PT, R5, R29, R8 ;  /* 0x0000001d05297210 */ /* 0x000fe20007ffe008 */
[----:B-1----:R-:W-:-:S05]  /*0bc0*/  VIADD R4, R38, 0x1 ;  /* 0x0000000126047836 */ /* 0x002fca0000000000 */
[----:B------:R0:W-:Y:S04]  /*0bd0*/  STS.U16 [R37], R4 ;  /* 0x0000000425007388 */ /* 0x0001e80000000400 */
[----:B------:R-:W1:Y:S01]  /*0be0*/  LDS.U16 R40, [R39] ;  /* 0x0000000027287984 */ /* 0x000e620000000400 */
[----:B0-----:R-:W-:-:S04]  /*0bf0*/  SHF.R.U32.HI R4, RZ, UR6, R14 ;  /* 0x00000006ff047c19 */ /* 0x001fc8000801160e */
[----:B------:R-:W-:-:S05]  /*0c00*/  LOP3.LUT R4, R4, UR4, RZ, 0xc0, !PT ;  /* 0x0000000404047c12 */ /* 0x000fca000f8ec0ff */
[----:B------:R-:W-:Y:S01]  /*0c10*/  IMAD.SHL.U32 R5, R4, 0x400, RZ ;  /* 0x0000040004057824 */ /* 0x000fe200078e00ff */
[----:B------:R-:W-:-:S04]  /*0c20*/  SHF.R.U32.HI R4, RZ, 0x4, R4 ;  /* 0x00000004ff047819 */ /* 0x000fc80000011604 */
[----:B------:R-:W-:Y:S02]  /*0c30*/  LOP3.LUT R8, R5, 0x7c00, RZ, 0xc0, !PT ;  /* 0x00007c0005087812 */ /* 0x000fe400078ec0ff */
[----:B------:R-:W-:Y:S02]  /*0c40*/  LOP3.LUT R43, R4, 0xffffffe, RZ, 0xc0, !PT ;  /* 0x0ffffffe042b7812 */ /* 0x000fe400078ec0ff */
[----:B------:R-:W-:Y:S02]  /*0c50*/  SHF.R.U32.HI R5, RZ, UR6, R15 ;  /* 0x00000006ff057c19 */ /* 0x000fe4000801160f */
[----:B------:R-:W-:Y:S02]  /*0c60*/  IADD3 R43, PT, PT, R43, R29, R8 ;  /* 0x0000001d2b2b7210 */ /* 0x000fe40007ffe008 */
[----:B------:R-:W-:Y:S01]  /*0c70*/  LOP3.LUT R5, R5, UR4, RZ, 0xc0, !PT ;  /* 0x0000000405057c12 */ /* 0x000fe2000f8ec0ff */
[----:B-1----:R-:W-:-:S05]  /*0c80*/  VIADD R6, R40, 0x1 ;  /* 0x0000000128067836 */ /* 0x002fca0000000000 */
[----:B------:R0:W-:Y:S04]  /*0c90*/  STS.U16 [R39], R6 ;  /* 0x0000000627007388 */ /* 0x0001e80000000400 */
[----:B------:R-:W1:Y:S01]  /*0ca0*/  LDS.U16 R42, [R41] ;  /* 0x00000000292a7984 */ /* 0x000e620000000400 */
[----:B0-----:R-:W-:Y:S01]  /*0cb0*/  IMAD.SHL.U32 R6, R5, 0x400, RZ ;  /* 0x0000040005067824 */ /* 0x001fe200078e00ff */
        /* <DEDUP_REMOVED lines=127> */
[----:B0-----:R-:W-:Y:S01]  /*14b0*/  SHF.R.U32.HI R4, RZ, UR6, R30 ;  /* 0x00000006ff047c19 */ /* 0x001fe2000801161e */
[----:B------:R-:W0:Y:S03]  /*14c0*/  S2UR UR6, SR_CgaCtaId ;  /* 0x00000000000679c3 */ /* 0x000e260000008800 */
[----:B------:R-:W-:Y:S01]  /*14d0*/  LOP3.LUT R4, R4, UR4, RZ, 0xc0, !PT ;  /* 0x0000000404047c12 */ /* 0x000fe2000f8ec0ff */
[----:B------:R-:W-:-:S04]  /*14e0*/  UMOV UR4, 0x400 ;  /* 0x0000040000047882 */ /* 0x000fc80000000000 */
[----:B------:R-:W-:Y:S01]  /*14f0*/  IMAD.SHL.U32 R5, R4, 0x400, RZ ;  /* 0x0000040004057824 */ /* 0x000fe200078e00ff */
[----:B------:R-:W-:-:S04]  /*1500*/  SHF.R.U32.HI R4, RZ, 0x4, R4 ;  /* 0x00000004ff047819 */ /* 0x000fc80000011604 */
[----:B------:R-:W-:Y:S02]  /*1510*/  LOP3.LUT R8, R5, 0x7c00, RZ, 0xc0, !PT ;  /* 0x00007c0005087812 */ /* 0x000fe400078ec0ff */
[----:B------:R-:W-:-:S04]  /*1520*/  LOP3.LUT R71, R4, 0xffffffe, RZ, 0xc0, !PT ;  /* 0x0ffffffe04477812 */ /* 0x000fc800078ec0ff */
[----:B------:R-:W-:Y:S01]  /*1530*/  IADD3 R71, PT, PT, R71, R29, R8 ;  /* 0x0000001d47477210 */ /* 0x000fe20007ffe008 */
[----:B0-----:R-:W-:Y:S01]  /*1540*/  ULEA UR4, UR6, UR4, 0x18 ;  /* 0x0000000406047291 */ /* 0x001fe2000f8ec0ff */
[----:B-1----:R-:W-:-:S05]  /*1550*/  VIADD R6, R68, 0x1 ;  /* 0x0000000144067836 */ /* 0x002fca0000000000 */
[----:B------:R-:W-:Y:S04]  /*1560*/  STS.U16 [R67], R6 ;  /* 0x0000000643007388 */ /* 0x000fe80000000400 */
[----:B------:R-:W0:Y:S02]  /*1570*/  LDS.U16 R70, [R69] ;  /* 0x0000000045467984 */ /* 0x000e240000000400 */
[----:B0-----:R-:W-:-:S05]  /*1580*/  VIADD R4, R70, 0x1 ;  /* 0x0000000146047836 */ /* 0x001fca0000000000 */
[----:B------:R-:W-:Y:S04]  /*1590*/  STS.U16 [R69], R4 ;  /* 0x0000000445007388 */ /* 0x000fe80000000400 */
[----:B------:R-:W0:Y:S02]  /*15a0*/  LDS.U16 R72, [R71] ;  /* 0x0000000047487984 */ /* 0x000e240000000400 */
[----:B0-----:R-:W-:-:S05]  /*15b0*/  VIADD R6, R72, 0x1 ;  /* 0x0000000148067836 */ /* 0x001fca0000000000 */
[----:B------:R-:W-:Y:S01]  /*15c0*/  STS.U16 [R71], R6 ;  /* 0x0000000647007388 */ /* 0x000fe20000000400 */
[----:B------:R-:W-:Y:S06]  /*15d0*/  BAR.SYNC.DEFER_BLOCKING 0x0 ;  /* 0x0000000000007b1d */ /* 0x000fec0000010000 */
[----:B------:R-:W-:Y:S04]  /*15e0*/  LDS R73, [R31] ;  /* 0x000000001f497984 */ /* 0x000fe80000000800 */
[----:B------:R-:W0:Y:S04]  /*15f0*/  LDS R74, [R31+0x4] ;  /* 0x000004001f4a7984 */ /* 0x000e280000000800 */
        /* <DEDUP_REMOVED lines=13> */
[----:B------:R-:W1:Y:S01]  /*16d0*/  LDS R86, [R31+0x34] ;  /* 0x000034001f567984 */ /* 0x000e620000000800 */
[----:B--2---:R-:W-:-:S03]  /*16e0*/  IMAD.IADD R76, R76, 0x1, R75 ;  /* 0x000000014c4c7824 */ /* 0x004fc600078e024b */
[----:B------:R-:W2:Y:S01]  /*16f0*/  LDS R87, [R31+0x38] ;  /* 0x000038001f577984 */ /* 0x000ea20000000800 */
[----:B---3--:R-:W-:-:S03]  /*1700*/  IMAD.IADD R77, R77, 0x1, R76 ;  /* 0x000000014d4d7824 */ /* 0x008fc600078e024c */
[----:B------:R-:W3:Y:S01]  /*1710*/  LDS R88, [R31+0x3c] ;  /* 0x00003c001f587984 */ /* 0x000ee20000000800 */
[----:B----4-:R-:W-:-:S03]  /*1720*/  IMAD.IADD R78, R78, 0x1, R77 ;  /* 0x000000014e4e7824 */ /* 0x010fc600078e024d */
[----:B------:R-:W4:Y:S01]  /*1730*/  LDS R89, [R31+0x40] ;  /* 0x000040001f597984 */ /* 0x000f220000000800 */
[----:B-----5:R-:W-:-:S03]  /*1740*/  IMAD.IADD R79, R79, 0x1, R78 ;  /* 0x000000014f4f7824 */ /* 0x020fc600078e024e */
[----:B------:R-:W5:Y:S01]  /*1750*/  LDS R90, [R31+0x44] ;  /* 0x000044001f5a7984 */ /* 0x000f620000000800 */
[----:B------:R-:W-:-:S03]  /*1760*/  IMAD.IADD R80, R80, 0x1, R79 ;  /* 0x0000000150507824 */ /* 0x000fc600078e024f */
        /* <DEDUP_REMOVED lines=29> */
[----:B------:R-:W-:-:S04]  /*1940*/  IMAD.IADD R95, R95, 0x1, R94 ;  /* 0x000000015f5f7824 */ /* 0x000fc800078e025e */
[----:B0-----:R-:W-:-:S04]  /*1950*/  IMAD.IADD R96, R96, 0x1, R95 ;  /* 0x0000000160607824 */ /* 0x001fc800078e025f */
[----:B-1----:R-:W-:-:S04]  /*1960*/  IMAD.IADD R97, R97, 0x1, R96 ;  /* 0x0000000161617824 */ /* 0x002fc800078e0260 */
[----:B--2---:R-:W-:-:S04]  /*1970*/  IMAD.IADD R98, R98, 0x1, R97 ;  /* 0x0000000162627824 */ /* 0x004fc800078e0261 */
[----:B---3--:R-:W-:-:S04]  /*1980*/  IMAD.IADD R99, R99, 0x1, R98 ;  /* 0x0000000163637824 */ /* 0x008fc800078e0262 */
[----:B----4-:R-:W-:-:S04]  /*1990*/  IMAD.IADD R100, R100, 0x1, R99 ;  /* 0x0000000164647824 */ /* 0x010fc800078e0263 */
[----:B-----5:R-:W-:-:S04]  /*19a0*/  IMAD.IADD R101, R101, 0x1, R100 ;  /* 0x0000000165657824 */ /* 0x020fc800078e0264 */
[----:B------:R-:W-:-:S04]  /*19b0*/  IMAD.IADD R102, R102, 0x1, R101 ;  /* 0x0000000166667824 */ /* 0x000fc800078e0265 */
[----:B------:R-:W-:-:S04]  /*19c0*/  IMAD.IADD R103, R103, 0x1, R102 ;  /* 0x0000000167677824 */ /* 0x000fc800078e0266 */
[----:B------:R-:W-:-:S04]  /*19d0*/  IMAD.IADD R104, R104, 0x1, R103 ;  /* 0x0000000168687824 */ /* 0x000fc800078e0267 */
[----:B------:R-:W-:-:S05]  /*19e0*/  IMAD.IADD R106, R5, 0x1, R104 ;  /* 0x00000001056a7824 */ /* 0x000fca00078e0268 */
        /* <DEDUP_REMOVED lines=8> */
[----:B------:R-:W0:Y:S02]  /*1a70*/  SHFL.UP P0, R107, R108, 0x10, RZ ;  /* 0x060000006c6b7989 */ /* 0x000e2400000000ff */
[----:B0-----:R-:W-:Y:S01]  /*1a80*/  @P0 IMAD.IADD R107, R108, 0x1, R107 ;  /* 0x000000016c6b0824 */ /* 0x001fe200078e026b */
[----:B------:R-:W-:-:S03]  /*1a90*/  ISETP.NE.AND P0, PT, R105, 0x1, PT ;  /* 0x000000016900780c */ /* 0x000fc60003f05270 */
[----:B------:R-:W-:Y:S01]  /*1aa0*/  IMAD.IADD R106, R107, 0x1, -R106 ;  /* 0x000000016b6a7824 */ /* 0x000fe200078e0a6a */
[----:B------:R-:W-:Y:S01]  /*1ab0*/  @!P1 STS [R32+0x8400], R107 ;  /* 0x0084006b20009388 */ /* 0x000fe20000000800 */
[----:B------:R-:W-:Y:S01]  /*1ac0*/  BAR.SYNC.DEFER_BLOCKING 0x0 ;  /* 0x0000000000007b1d */ /* 0x000fe20000010000 */
[----:B------:R-:W-:-:S05]  /*1ad0*/  ISETP.NE.AND P1, PT, R105, 0x4, PT ;  /* 0x000000046900780c */ /* 0x000fca0003f25270 */
[----:B------:R-:W0:Y:S04]  /*1ae0*/  LDS.128 R4, [UR4+0x8400] ;  /* 0x00840004ff047984 */ /* 0x000e280008000c00 */
[----:B------:R-:W1:Y:S01]  /*1af0*/  LDS.128 R8, [UR4+0x8410] ;  /* 0x00841004ff087984 */ /* 0x000e620008000c00 */
[C---:B0-----:R-:W-:Y:S01]  /*1b00*/  SEL R35, R4.reuse, R35, !P0 ;  /* 0x0000002304237207 */ /* 0x041fe20004000000 */
[----:B------:R-:W-:Y:S01]  /*1b10*/  IMAD.IADD R5, R4, 0x1, R5 ;  /* 0x0000000104057824 */ /* 0x000fe200078e0205 */
[----:B------:R-:W-:-:S03]  /*1b20*/  ISETP.NE.AND P0, PT, R105, 0x2, PT ;  /* 0x000000026900780c */ /* 0x000fc60003f05270 */
[----:B------:R-:W-:Y:S01]  /*1b30*/  IMAD.IADD R6, R6, 0x1, R5 ;  /* 0x0000000106067824 */ /* 0x000fe200078e0205 */
[----:B------:R-:W-:Y:S02]  /*1b40*/  SEL R35, R5, R35, !P0 ;  /* 0x0000002305237207 */ /* 0x000fe40004000000 */
[----:B------:R-:W-:Y:S01]  /*1b50*/  ISETP.NE.AND P0, PT, R105, 0x3, PT ;  /* 0x000000036900780c */ /* 0x000fe20003f05270 */
[----:B------:R-:W-:-:S03]  /*1b60*/  IMAD.IADD R7, R7, 0x1, R6 ;  /* 0x0000000107077824 */ /* 0x000fc600078e0206 */
[----:B------:R-:W-:Y:S01]  /*1b70*/  SEL R35, R6, R35, !P0 ;  /* 0x0000002306237207 */ /* 0x000fe20004000000 */
[----:B-1----:R-:W-:Y:S01]  /*1b80*/  IMAD.IADD R8, R7, 0x1, R8 ;  /* 0x0000000107087824 */ /* 0x002fe200078e0208 */
[----:B------:R-:W-:Y:S02]  /*1b90*/  ISETP.NE.AND P0, PT, R105, 0x5, PT ;  /* 0x000000056900780c */ /* 0x000fe40003f05270 */
[----:B------:R-:W-:Y:S01]  /*1ba0*/  SEL R35, R7, R35, !P1 ;  /* 0x0000002307237207 */ /* 0x000fe20004800000 */
[----:B------:R-:W-:Y:S01]  /*1bb0*/  IMAD.IADD R9, R9, 0x1, R8 ;  /* 0x0000000109097824 */ /* 0x000fe200078e0208 */
[----:B------:R-:W-:Y:S02]  /*1bc0*/  ISETP.NE.AND P1, PT, R23, RZ, PT ;  /* 0x000000ff1700720c */ /* 0x000fe40003f25270 */
[----:B------:R-:W-:Y:S01]  /*1bd0*/  SEL R35, R8, R35, !P0 ;  /* 0x0000002308237207 */ /* 0x000fe20004000000 */
[----:B------:R-:W-:Y:S01]  /*1be0*/  IMAD.IADD R10, R10, 0x1, R9 ;  /* 0x000000010a0a7824 */ /* 0x000fe200078e0209 */
[----:B------:R-:W-:-:S02]  /*1bf0*/  ISETP.GT.U32.AND P0, PT, R0, 0x1f, PT ;  /* 0x0000001f0000780c */ /* 0x000fc40003f04070 */
[----:B------:R-:W-:Y:S01]  /*1c00*/  SEL R35, R9, R35, !P2 ;  /* 0x0000002309237207 */ /* 0x000fe20005000000 */
[----:B------:R-:W-:Y:S01]  /*1c10*/  IMAD.IADD R11, R11, 0x1, R10 ;  /* 0x000000010b0b7824 */ /* 0x000fe200078e020a */
[----:B------:R-:W-:Y:S02]  /*1c20*/  ISETP.GT.U32.OR P2, PT, R0, 0x1f, P1 ;  /* 0x0000001f0000780c */ /* 0x000fe40000f44470 */
[----:B------:R-:W-:Y:S02]  /*1c30*/  SEL R4, R106, RZ, P1 ;  /* 0x000000ff6a047207 */ /* 0x000fe40000800000 */
[----:B------:R-:W-:-:S05]  /*1c40*/  SEL R35, R10, R35, !P3 ;  /* 0x000000230a237207 */ /* 0x000fca0005800000 */
[----:B------:R-:W-:Y:S01]  /*1c50*/  @P0 IMAD.IADD R106, R35, 0x1, R4 ;  /* 0x00000001236a0824 */ /* 0x000fe200078e0204 */
[----:B------:R-:W-:-:S03]  /*1c60*/  ISETP.NE.AND P0, PT, R0, RZ, PT ;  /* 0x000000ff0000720c */ /* 0x000fc60003f05270 */
[----:B------:R-:W-:-:S05]  /*1c70*/  @!P2 IMAD.U32 R106, R11, 0x10000, RZ ;  /* 0x000100000b6aa824 */ /* 0x000fca00078e00ff */
[----:B------:R-:W-:Y:S01]  /*1c80*/  @!P2 STS [UR4+0x8428], R106 ;  /* 0x0084286aff00a988 */ /* 0x000fe20008000804 */
[----:B------:R-:W-:Y:S06]  /*1c90*/  BAR.SYNC.DEFER_BLOCKING 0x0 ;  /* 0x0000000000007b1d */ /* 0x000fec0000010000 */
[----:B------:R-:W0:Y:S02]  /*1ca0*/  LDS R4, [UR4+0x8428] ;  /* 0x00842804ff047984 */ /* 0x000e240008000800 */
[----:B0-----:R-:W-:-:S05]  /*1cb0*/  SEL R5, R4, RZ, P0 ;  /* 0x000000ff04057207 */ /* 0x001fca0000000000 */
[----:B------:R-:W-:-:S04]  /*1cc0*/  IMAD.IADD R4, R5, 0x1, R106 ;  /* 0x0000000105047824 */ /* 0x000fc800078e026a */
[--C-:B------:R-:W-:Y:S01]  /*1cd0*/  IMAD.IADD R6, R73, 0x1, R4.reuse ;  /* 0x0000000149067824 */ /* 0x100fe200078e0204 */
[----:B------:R-:W-:Y:S01]  /*1ce0*/  STS [R31], R4 ;  /* 0x000000041f007388 */ /* 0x000fe20000000800 */
[--C-:B------:R-:W-:Y:S02]  /*1cf0*/  IMAD.IADD R74, R74, 0x1, R4.reuse ;  /* 0x000000014a4a7824 */ /* 0x100fe400078e0204 */
[--C-:B------:R-:W-:Y:S01]  /*1d00*/  IMAD.IADD R8, R75, 0x1, R4.reuse ;  /* 0x000000014b087824 */ /* 0x100fe200078e0204 */
[----:B------:R-:W-:Y:S01]  /*1d10*/  STS [R31+0x4], R6 ;  /* 0x000004061f007388 */ /* 0x000fe20000000800 */
[--C-:B------:R-:W-:Y:S02]  /*1d20*/  IMAD.IADD R76, R76, 0x1, R4.reuse ;  /* 0x000000014c4c7824 */ /* 0x100fe400078e0204 */
[--C-:B------:R-:W-:Y:S01]  /*1d30*/  IMAD.IADD R10, R77, 0x1, R4.reuse ;  /* 0x000000014d0a7824 */ /* 0x100fe200078e0204 */
[----:B------:R-:W-:Y:S01]  /*1d40*/  STS [R31+0x8], R74 ;  /* 0x0000084a1f007388 */ /* 0x000fe20000000800 */
[----:B------:R-:W-:-:S02]  /*1d50*/  IMAD.IADD R78, R78, 0x1, R4 ;  /* 0x000000014e4e7824 */ /* 0x000fc400078e0204 */
[--C-:B------:R-:W-:Y:S01]  /*1d60*/  IMAD.IADD R106, R79, 0x1, R4.reuse ;  /* 0x000000014f6a7824 */ /* 0x100fe200078e0204 */
[----:B------:R-:W-:Y:S01]  /*1d70*/  STS [R31+0xc], R8 ;  /* 0x00000c081f007388 */ /* 0x000fe20000000800 */
        /* <DEDUP_REMOVED lines=36> */
[----:B------:R-:W-:-:S03]  /*1fc0*/  IMAD.IADD R104, R104, 0x1, R4 ;  /* 0x0000000168687824 */ /* 0x000fc600078e0204 */
[----:B------:R-:W-:Y:S04]  /*1fd0*/  STS [R31+0x40], R88 ;  /* 0x000040581f007388 */ /* 0x000fe80000000800 */
        /* <DEDUP_REMOVED lines=15> */
[----:B------:R-:W-:Y:S01]  /*20d0*/  STS [R31+0x80], R104 ;  /* 0x000080681f007388 */ /* 0x000fe20000000800 */
[----:B------:R-:W-:Y:S06]  /*20e0*/  BAR.SYNC.DEFER_BLOCKING 0x0 ;  /* 0x0000000000007b1d */ /* 0x000fec0000010000 */
[----:B------:R-:W0:Y:S04]  /*20f0*/  LDS.U16 R5, [R36] ;  /* 0x0000000024057984 */ /* 0x000e280000000400 */
[----:B------:R-:W1:Y:S04]  /*2100*/  LDS.U16 R37, [R37] ;  /* 0x0000000025257984 */ /* 0x000e680000000400 */
[----:B------:R-:W2:Y:S04]  /*2110*/  LDS.U16 R39, [R39] ;  /* 0x0000000027277984 */ /* 0x000ea80000000400 */
[----:B------:R-:W3:Y:S04]  /*2120*/  LDS.U16 R41, [R41] ;  /* 0x0000000029297984 */ /* 0x000ee80000000400 */
[----:B------:R-:W4:Y:S04]  /*2130*/  LDS.U16 R43, [R43] ;  /* 0x000000002b2b7984 */ /* 0x000f280000000400 */
[----:B------:R-:W5:Y:S04]  /*2140*/  LDS.U16 R45, [R45] ;  /* 0x000000002d2d7984 */ /* 0x000f680000000400 */
[----:B------:R-:W5:Y:S04]  /*2150*/  LDS.U16 R47, [R47] ;  /* 0x000000002f2f7984 */ /* 0x000f680000000400 */
[----:B------:R-:W5:Y:S04]  /*2160*/  LDS.U16 R49, [R49] ;  /* 0x0000000031317984 */ /* 0x000f680000000400 */
[----:B------:R-:W5:Y:S04]  /*2170*/  LDS.U16 R51, [R51] ;  /* 0x0000000033337984 */ /* 0x000f680000000400 */
[----:B------:R-:W5:Y:S04]  /*2180*/  LDS.U16 R53, [R53] ;  /* 0x0000000035357984 */ /* 0x000f680000000400 */
[----:B------:R-:W5:Y:S01]  /*2190*/  LDS.U16 R55, [R55] ;  /* 0x0000000037377984 */ /* 0x000f620000000400 */
[----:B0-----:R-:W-:-:S03]  /*21a0*/  IMAD.IADD R5, R34, 0x1, R5 ;  /* 0x0000000122057824 */ /* 0x001fc600078e0205 */
[----:B------:R-:W0:Y:S01]  /*21b0*/  LDS.U16 R57, [R57] ;  /* 0x0000000039397984 */ /* 0x000e220000000400 */
[----:B-1----:R-:W-:-:S03]  /*21c0*/  IMAD.IADD R37, R38, 0x1, R37 ;  /* 0x0000000126257824 */ /* 0x002fc600078e0225 */
[----:B------:R-:W1:Y:S01]  /*21d0*/  LDS.U16 R59, [R59] ;  /* 0x000000003b3b7984 */ /* 0x000e620000000400 */
[----:B--2---:R-:W-:-:S03]  /*21e0*/  IMAD.IADD R39, R40, 0x1, R39 ;  /* 0x0000000128277824 */ /* 0x004fc600078e0227 */
[----:B------:R-:W2:Y:S01]  /*21f0*/  LDS.U16 R61, [R61] ;  /* 0x000000003d3d7984 */ /* 0x000ea20000000400 */
[----:B---3--:R-:W-:-:S03]  /*2200*/  IMAD.IADD R41, R42, 0x1, R41 ;  /* 0x000000012a297824 */ /* 0x008fc600078e0229 */
[----:B------:R-:W3:Y:S01]  /*2210*/  LDS.U16 R63, [R63] ;  /* 0x000000003f3f7984 */ /* 0x000ee20000000400 */
[----:B----4-:R-:W-:-:S03]  /*2220*/  IMAD.IADD R43, R44, 0x1, R43 ;  /* 0x000000012c2b7824 */ /* 0x010fc600078e022b */
[----:B------:R-:W4:Y:S01]  /*2230*/  LDS.U16 R65, [R65] ;  /* 0x0000000041417984 */ /* 0x000f220000000400 */
[----:B-----5:R-:W-:-:S03]  /*2240*/  IMAD.IADD R45, R46, 0x1, R45 ;  /* 0x000000012e2d7824 */ /* 0x020fc600078e022d */
[----:B------:R-:W5:Y:S01]  /*2250*/  LDS.U16 R67, [R67] ;  /* 0x0000000043437984 */ /* 0x000f620000000400 */
[----:B------:R-:W-:-:S03]  /*2260*/  IMAD.IADD R47, R48, 0x1, R47 ;  /* 0x00000001302f7824 */ /* 0x000fc600078e022f */
[----:B------:R-:W5:Y:S01]  /*2270*/  LDS.U16 R69, [R69] ;  /* 0x0000000045457984 */ /* 0x000f620000000400 */
[----:B------:R-:W-:-:S03]  /*2280*/  IMAD.IADD R49, R50, 0x1, R49 ;  /* 0x0000000132317824 */ /* 0x000fc600078e0231 */
[----:B------:R-:W5:Y:S01]  /*2290*/  LDS.U16 R71, [R71] ;  /* 0x0000000047477984 */ /* 0x000f620000000400 */
[----:B------:R-:W-:Y:S02]  /*22a0*/  IMAD.IADD R51, R52, 0x1, R51 ;  /* 0x0000000134337824 */ /* 0x000fe400078e0233 */
[----:B------:R-:W-:Y:S02]  /*22b0*/  IMAD.IADD R53, R54, 0x1, R53 ;  /* 0x0000000136357824 */ /* 0x000fe400078e0235 */
[----:B------:R-:W-:Y:S02]  /*22c0*/  IMAD.IADD R55, R56, 0x1, R55 ;  /* 0x0000000138377824 */ /* 0x000fe400078e0237 */
[----:B0-----:R-:W-:Y:S02]  /*22d0*/  IMAD.IADD R57, R58, 0x1, R57 ;  /* 0x000000013a397824 */ /* 0x001fe400078e0239 */
[----:B-1----:R-:W-:Y:S02]  /*22e0*/  IMAD.IADD R59, R60, 0x1, R59 ;  /* 0x000000013c3b7824 */ /* 0x002fe400078e023b */
[----:B--2---:R-:W-:-:S02]  /*22f0*/  IMAD.IADD R61, R62, 0x1, R61 ;  /* 0x000000013e3d7824 */ /* 0x004fc400078e023d */
[----:B---3--:R-:W-:Y:S02]  /*2300*/  IMAD.IADD R63, R64, 0x1, R63 ;  /* 0x00000001403f7824 */ /* 0x008fe400078e023f */
[----:B----4-:R-:W-:Y:S02]  /*2310*/  IMAD.IADD R65, R66, 0x1, R65 ;  /* 0x0000000142417824 */ /* 0x010fe400078e0241 */
[----:B-----5:R-:W-:Y:S02]  /*2320*/  IMAD.IADD R67, R68, 0x1, R67 ;  /* 0x0000000144437824 */ /* 0x020fe400078e0243 */
[----:B------:R-:W-:Y:S02]  /*2330*/  IMAD.IADD R69, R70, 0x1, R69 ;  /* 0x0000000146457824 */ /* 0x000fe400078e0245 */
[----:B------:R-:W-:Y:S01]  /*2340*/  IMAD.IADD R71, R72, 0x1, R71 ;  /* 0x0000000148477824 */ /* 0x000fe200078e0247 */
[----:B------:R-:W-:Y:S06]  /*2350*/  BAR.SYNC.DEFER_BLOCKING 0x0 ;  /* 0x0000000000007b1d */ /* 0x000fec0000010000 */
[----:B------:R-:W-:Y:S05]  /*2360*/  BRA.U UP0, `(.L_x_400) ;  /* 0x0000000100f87547 */ /* 0x000fea000b800000 */
[----:B------:R-:W-:Y:S01]  /*2370*/  LEA R5, R5, UR4, 0x2 ;  /* 0x0000000405057c11 */ /* 0x000fe2000f8e10ff */
[----:B------:R-:W-:Y:S01]  /*2380*/  UIADD3 UR7, UPT, UPT, UR7, 0x6, URZ ;  /* 0x0000000607077890 */ /* 0x000fe2000fffe0ff */
[----:B------:R-:W-:Y:S01]  /*2390*/  LEA R4, R37, UR4, 0x2 ;  /* 0x0000000425047c11 */ /* 0x000fe2000f8e10ff */
[----:B------:R-:W-:Y:S01]  /*23a0*/  UIADD3 UR5, UPT, UPT, UR5, -0x6, URZ ;  /* 0xfffffffa05057890 */ /* 0x000fe2000fffe0ff */
[----:B------:R-:W-:Y:S01]  /*23b0*/  LEA R7, R39, UR4, 0x2 ;  /* 0x0000000427077c11 */ /* 0x000fe2000f8e10ff */
[----:B------:R0:W-:Y:S01]  /*23c0*/  STS [R5], R2 ;  /* 0x0000000205007388 */ /* 0x0001e20000000800 */
[----:B------:R-:W-:Y:S02]  /*23d0*/  LEA R6, R41, UR4, 0x2 ;  /* 0x0000000429067c11 */ /* 0x000fe4000f8e10ff */
[----:B------:R-:W-:Y:S01]  /*23e0*/  LEA R9, R43, UR4, 0x2 ;  /* 0x000000042b097c11 */ /* 0x000fe2000f8e10ff */
[----:B------:R1:W-:Y:S01]  /*23f0*/  STS [R4], R3 ;  /* 0x0000000304007388 */ /* 0x0003e20000000800 */
[----:B------:R-:W-:-:S02]  /*2400*/  LEA R8, R45, UR4, 0x2 ;  /* 0x000000042d087c11 */ /* 0x000fc4000f8e10ff */
[----:B------:R-:W-:Y:S01]  /*2410*/  LEA R11, R47, UR4, 0x2 ;  /* 0x000000042f0b7c11 */ /* 0x000fe2000f8e10ff */
[----:B------:R2:W-:Y:S01]  /*2420*/  STS [R7], R12 ;  /* 0x0000000c07007388 */ /* 0x0005e20000000800 */
[----:B------:R-:W-:Y:S02]  /*2430*/  LEA R10, R49, UR4, 0x2 ;  /* 0x00000004310a7c11 */ /* 0x000fe4000f8e10ff */
[----:B0-----:R-:W-:Y:S01]  /*2440*/  LEA R5, R51, UR4, 0x2 ;  /* 0x0000000433057c11 */ /* 0x001fe2000f8e10ff */
[----:B------:R0:W-:Y:S01]  /*2450*/  STS [R6], R13 ;  /* 0x0000000d06007388 */ /* 0x0001e20000000800 */
[----:B------:R-:W-:Y:S02]  /*2460*/  LEA R2, R53, UR4, 0x2 ;  /* 0x0000000435027c11 */ /* 0x000fe4000f8e10ff */
[----:B-1----:R-:W-:Y:S01]  /*2470*/  LEA R3, R55, UR4, 0x2 ;  /* 0x0000000437037c11 */ /* 0x002fe2000f8e10ff */
[----:B------:R1:W-:Y:S01]  /*2480*/  STS [R9], R14 ;  /* 0x0000000e09007388 */ /* 0x0003e20000000800 */
[----:B------:R-:W-:-:S02]  /*2490*/  LEA R4, R57, UR4, 0x2 ;  /* 0x0000000439047c11 */ /* 0x000fc4000f8e10ff */
[----:B--2---:R-:W-:Y:S01]  /*24a0*/  LEA R7, R59, UR4, 0x2 ;  /* 0x000000043b077c11 */ /* 0x004fe2000f8e10ff */
[----:B------:R2:W-:Y:S01]  /*24b0*/  STS [R8], R15 ;  /* 0x0000000f08007388 */ /* 0x0005e20000000800 */
[----:B0-----:R-:W-:-:S03]  /*24c0*/  LEA R6, R63, UR4, 0x2 ;  /* 0x000000043f067c11 */ /* 0x001fc6000f8e10ff */
[----:B------:R0:W-:Y:S01]  /*24d0*/  STS [R11], R16 ;  /* 0x000000100b007388 */ /* 0x0001e20000000800 */
[----:B-1----:R-:W-:-:S03]  /*24e0*/  LEA R9, R61, UR4, 0x2 ;  /* 0x000000043d097c11 */ /* 0x002fc6000f8e10ff */
[----:B------:R-:W-:Y:S01]  /*24f0*/  STS [R10], R17 ;  /* 0x000000110a007388 */ /* 0x000fe20000000800 */
[----:B--2---:R-:W-:-:S03]  /*2500*/  LEA R8, R67, UR4, 0x2 ;  /* 0x0000000443087c11 */ /* 0x004fc6000f8e10ff */
[----:B------:R1:W-:Y:S01]  /*2510*/  STS [R5], R18 ;  /* 0x0000001205007388 */ /* 0x0003e20000000800 */
[----:B0-----:R-:W-:-:S03]  /*2520*/  LEA R11, R65, UR4, 0x2 ;  /* 0x00000004410b7c11 */ /* 0x001fc6000f8e10ff */
[----:B------:R0:W-:Y:S04]  /*2530*/  STS [R2], R19 ;  /* 0x0000001302007388 */ /* 0x0001e80000000800 */
[----:B------:R2:W-:Y:S01]  /*2540*/  STS [R3], R20 ;  /* 0x0000001403007388 */ /* 0x0005e20000000800 */
[----:B-1----:R-:W-:-:S03]  /*2550*/  LEA R5, R69, UR4, 0x2 ;  /* 0x0000000445057c11 */ /* 0x002fc6000f8e10ff */
[----:B------:R2:W-:Y:S01]  /*2560*/  STS [R4], R21 ;  /* 0x0000001504007388 */ /* 0x0005e20000000800 */
[----:B0-----:R-:W-:-:S03]  /*2570*/  LEA R19, R71, UR4, 0x2 ;  /* 0x0000000447137c11 */ /* 0x001fc6000f8e10ff */
[----:B------:R2:W-:Y:S04]  /*2580*/  STS [R7], R22 ;  /* 0x0000001607007388 */ /* 0x0005e80000000800 */
[----:B------:R2:W-:Y:S04]  /*2590*/  STS [R9], R24 ;  /* 0x0000001809007388 */ /* 0x0005e80000000800 */
[----:B------:R2:W-:Y:S04]  /*25a0*/  STS [R6], R25 ;  /* 0x0000001906007388 */ /* 0x0005e80000000800 */
[----:B------:R2:W-:Y:S04]  /*25b0*/  STS [R11], R26 ;  /* 0x0000001a0b007388 */ /* 0x0005e80000000800 */
[----:B------:R2:W-:Y:S04]  /*25c0*/  STS [R8], R27 ;  /* 0x0000001b08007388 */ /* 0x0005e80000000800 */
[----:B------:R2:W-:Y:S04]  /*25d0*/  STS [R5], R28 ;  /* 0x0000001c05007388 */ /* 0x0005e80000000800 */
[----:B------:R2:W-:Y:S01]  /*25e0*/  STS [R19], R30 ;  /* 0x0000001e13007388 */ /* 0x0005e20000000800 */
[----:B------:R-:W-:Y:S06]  /*25f0*/  BAR.SYNC.DEFER_BLOCKING 0x0 ;  /* 0x0000000000007b1d */ /* 0x000fec0000010000 */
[----:B------:R2:W0:Y:S04]  /*2600*/  LDS R2, [R33] ;  /* 0x0000000021027984 */ /* 0x0004280000000800 */
[----:B------:R2:W1:Y:S04]  /*2610*/  LDS R3, [R33+0x4] ;  /* 0x0000040021037984 */ /* 0x0004680000000800 */
[----:B------:R2:W3:Y:S04]  /*2620*/  LDS R12, [R33+0x8] ;  /* 0x00000800210c7984 */ /* 0x0004e80000000800 */
[----:B------:R2:W4:Y:S04]  /*2630*/  LDS R13, [R33+0xc] ;  /* 0x00000c00210d7984 */ /* 0x0005280000000800 */
[----:B------:R2:W0:Y:S04]  /*2640*/  LDS R14, [R33+0x10] ;  /* 0x00001000210e7984 */ /* 0x0004280000000800 */
        /* <DEDUP_REMOVED lines=13> */
[----:B------:R2:W0:Y:S01]  /*2720*/  LDS R30, [R33+0x48] ;  /* 0x00004800211e7984 */ /* 0x0004220000000800 */
[----:B------:R-:W-:Y:S06]  /*2730*/  BAR.SYNC.DEFER_BLOCKING 0x0 ;  /* 0x0000000000007b1d */ /* 0x000fec0000010000 */
[----:B-1-34-:R-:W-:Y:S05]  /*2740*/  BRA `(.L_x_401) ;  /* 0xffffffdc00f87947 */ /* 0x01afea000383ffff */
.L_x_400:
[----:B------:R-:W-:Y:S01]  /*2750*/  LEA R5, R5, UR4, 0x2 ;  /* 0x0000000405057c11 */ /* 0x000fe2000f8e10ff */
[C---:B------:R-:W-:Y:S01]  /*2760*/  IMAD R33, R0.reuse, -0x48, R33 ;  /* 0xffffffb800217824 */ /* 0x040fe200078e0221 */
[----:B------:R-:W-:Y:S01]  /*2770*/  LEA R4, R37, UR4, 0x2 ;  /* 0x0000000425047c11 */ /* 0x000fe2000f8e10ff */
[C---:B------:R-:W-:Y:S01]  /*2780*/  VIADD R7, R0.reuse, 0x100 ;  /* 0x0000010000077836 */ /* 0x040fe20000000000 */
[----:B------:R-:W-:Y:S01]  /*2790*/  LEA R39, R39, UR4, 0x2 ;  /* 0x0000000427277c11 */ /* 0x000fe2000f8e10ff */
[----:B------:R0:W-:Y:S01]  /*27a0*/  STS [R5], R2 ;  /* 0x0000000205007388 */ /* 0x0001e20000000800 */
[----:B------:R-:W-:Y:S01]  /*27b0*/  LEA R6, R41, UR4, 0x2 ;  /* 0x0000000429067c11 */ /* 0x000fe2000f8e10ff */
[----:B------:R-:W-:Y:S01]  /*27c0*/  VIADD R9, R0, 0x200 ;  /* 0x0000020000097836 */ /* 0x000fe20000000000 */
[----:B------:R-:W-:Y:S01]  /*27d0*/  LEA R43, R43, UR4, 0x2 ;  /* 0x000000042b2b7c11 */ /* 0x000fe2000f8e10ff */
[----:B------:R1:W-:Y:S01]  /*27e0*/  STS [R4], R3 ;  /* 0x0000000304007388 */ /* 0x0003e20000000800 */
[----:B------:R-:W-:-:S02]  /*27f0*/  LEA R8, R45, UR4, 0x2 ;  /* 0x000000042d087c11 */ /* 0x000fc4000f8e10ff */
[----:B------:R-:W-:Y:S01]  /*2800*/  LEA R47, R47, UR4, 0x2 ;  /* 0x000000042f2f7c11 */ /* 0x000fe2000f8e10ff */
[----:B------:R-:W-:Y:S01]  /*2810*/  STS [R39], R12 ;  /* 0x0000000c27007388 */ /* 0x000fe20000000800 */
[----:B------:R-:W-:Y:S02]  /*2820*/  LEA R10, R49, UR4, 0x2 ;  /* 0x00000004310a7c11 */ /* 0x000fe4000f8e10ff */
[----:B------:R-:W-:Y:S01]  /*2830*/  LEA R51, R51, UR4, 0x2 ;  /* 0x0000000433337c11 */ /* 0x000fe2000f8e10ff */
[----:B------:R2:W-:Y:S01]  /*2840*/  STS [R6], R13 ;  /* 0x0000000d06007388 */ /* 0x0005e20000000800 */
[----:B0-----:R-:W-:Y:S02]  /*2850*/  LEA R2, R53, UR4, 0x2 ;  /* 0x0000000435027c11 */ /* 0x001fe4000f8e10ff */
[----:B------:R-:W-:Y:S01]  /*2860*/  LEA R55, R55, UR4, 0x2 ;  /* 0x0000000437377c11 */ /* 0x000fe2000f8e10ff */
[----:B------:R0:W-:Y:S01]  /*2870*/  STS [R43], R14 ;  /* 0x0000000e2b007388 */ /* 0x0001e20000000800 */
[----:B-1----:R-:W-:-:S02]  /*2880*/  LEA R4, R57, UR4, 0x2 ;  /* 0x0000000439047c11 */ /* 0x002fc4000f8e10ff */
[----:B------:R-:W-:Y:S01]  /*2890*/  LEA R59, R59, UR4, 0x2 ;  /* 0x000000043b3b7c11 */ /* 0x000fe2000f8e10ff */
[----:B------:R1:W-:Y:S01]  /*28a0*/  STS [R8], R15 ;  /* 0x0000000f08007388 */ /* 0x0003e20000000800 */
[----:B------:R-:W-:Y:S01]  /*28b0*/  LEA R61, R61, UR4, 0x2 ;  /* 0x000000043d3d7c11 */ /* 0x000fe2000f8e10ff */
[C---:B--2---:R-:W-:Y:S01]  /*28c0*/  VIADD R13, R0.reuse, 0x500 ;  /* 0x00000500000d7836 */ /* 0x044fe20000000000 */
[----:B------:R-:W-:Y:S01]  /*28d0*/  LEA R6, R63, UR4, 0x2 ;  /* 0x000000043f067c11 */ /* 0x000fe2000f8e10ff */
[----:B------:R2:W-:Y:S01]  /*28e0*/  STS [R47], R16 ;  /* 0x000000102f007388 */ /* 0x0005e20000000800 */
[----:B------:R-:W-:Y:S01]  /*28f0*/  LEA R65, R65, UR4, 0x2 ;  /* 0x0000000441417c11 */ /* 0x000fe2000f8e10ff */
[C---:B0-----:R-:W-:Y:S01]  /*2900*/  VIADD R14, R0.reuse, 0x600 ;  /* 0x00000600000e7836 */ /* 0x041fe20000000000 */
[----:B------:R-:W-:Y:S01]  /*2910*/  LEA R69, R69, UR4, 0x2 ;  /* 0x0000000445457c11 */ /* 0x000fe2000f8e10ff */
[----:B------:R0:W-:Y:S01]  /*2920*/  STS [R10], R17 ;  /* 0x000000110a007388 */ /* 0x0001e20000000800 */
[----:B------:R-:W-:Y:S01]  /*2930*/  LEA R71, R71, UR4, 0x2 ;  /* 0x0000000447477c11 */ /* 0x000fe2000f8e10ff */
[C---:B-1----:R-:W-:Y:S01]  /*2940*/  VIADD R15, R0.reuse, 0x700 ;  /* 0x00000700000f7836 */ /* 0x042fe20000000000 */
[----:B------:R-:W-:Y:S01]  /*2950*/  LEA R8, R67, UR4, 0x2 ;  /* 0x0000000443087c11 */ /* 0x000fe2000f8e10ff */
[----:B------:R-:W-:Y:S01]  /*2960*/  STS [R51], R18 ;  /* 0x0000001233007388 */ /* 0x000fe20000000800 */
[----:B------:R-:W1:Y:S01]  /*2970*/  LDCU.64 UR4, c[0x0][0x3a0] ;  /* 0x00007400ff0477ac */ /* 0x000e620008000a00 */
[C---:B------:R-:W-:Y:S01]  /*2980*/  LOP3.LUT R12, R0.reuse, 0x400, RZ, 0xfc, !PT ;  /* 0x00000400000c7812 */ /* 0x040fe200078efcff */
[C---:B--2---:R-:W-:Y:S01]  /*2990*/  VIADD R16, R0.reuse, 0xd00 ;  /* 0x00000d0000107836 */ /* 0x044fe20000000000 */
[----:B------:R2:W-:Y:S01]  /*29a0*/  STS [R2], R19 ;  /* 0x0000001302007388 */ /* 0x0005e20000000800 */
[----:B0-----:R-:W-:-:S03]  /*29b0*/  VIADD R10, R0, 0x300 ;  /* 0x00000300000a7836 */ /* 0x001fc60000000000 */
[----:B------:R-:W-:Y:S04]  /*29c0*/  STS [R55], R20 ;  /* 0x0000001437007388 */ /* 0x000fe80000000800 */
[----:B------:R-:W-:Y:S01]  /*29d0*/  STS [R4], R21 ;  /* 0x0000001504007388 */ /* 0x000fe20000000800 */
[----:B--2---:R-:W0:Y:S03]  /*29e0*/  LDC.64 R2, c[0x0][0x388] ;  /* 0x0000e200ff027b82 */ /* 0x004e260000000a00 */
[----:B------:R-:W-:Y:S01]  /*29f0*/  STS [R59], R22 ;  /* 0x000000163b007388 */ /* 0x000fe20000000800 */
[----:B-1----:R-:W-:-:S03]  /*2a00*/  ISETP.GE.U32.AND P2, PT, R7, UR4, PT ;  /* 0x0000000407007c0c */ /* 0x002fc6000bf46070 */
[----:B------:R-:W-:Y:S01]  /*2a10*/  STS [R61], R24 ;  /* 0x000000183d007388 */ /* 0x000fe20000000800 */
[----:B------:R-:W-:Y:S02]  /*2a20*/  ISETP.GE.U32.AND P3, PT, R9, UR4, PT ;  /* 0x0000000409007c0c */ /* 0x000fe4000bf66070 */
[----:B------:R-:W-:Y:S01]  /*2a30*/  ISETP.GE.U32.AND P6, PT, R10, UR4, PT ;  /* 0x000000040a007c0c */ /* 0x000fe2000bfc6070 */
[----:B------:R-:W-:Y:S01]  /*2a40*/  STS [R6], R25 ;  /* 0x0000001906007388 */ /* 0x000fe20000000800 */
[----:B------:R-:W-:Y:S02]  /*2a50*/  ISETP.GE.U32.AND.EX P3, PT, RZ, UR5, PT, P3 ;  /* 0x00000005ff007c0c */ /* 0x000fe4000bf66130 */
[----:B------:R-:W-:Y:S01]  /*2a60*/  ISETP.GE.U32.AND.EX P2, PT, RZ, UR5, PT, P2 ;  /* 0x00000005ff007c0c */ /* 0x000fe2000bf46120 */
[----:B------:R-:W-:Y:S01]  /*2a70*/  STS [R65], R26 ;  /* 0x0000001a41007388 */ /* 0x000fe20000000800 */
[----:B------:R-:W-:Y:S02]  /*2a80*/  ISETP.GE.U32.AND P1, PT, R13, UR4, PT ;  /* 0x000000040d007c0c */ /* 0x000fe4000bf26070 */
[----:B------:R-:W-:Y:S01]  /*2a90*/  ISETP.GE.U32.AND.EX P6, PT, RZ, UR5, PT, P6 ;  /* 0x00000005ff007c0c */ /* 0x000fe2000bfc6160 */
[----:B------:R-:W-:Y:S01]  /*2aa0*/  STS [R8], R27 ;  /* 0x0000001b08007388 */ /* 0x000fe20000000800 */
[----:B------:R-:W-:-:S02]  /*2ab0*/  ISETP.GE.U32.AND.EX P1, PT, RZ, UR5, PT, P1 ;  /* 0x00000005ff007c0c */ /* 0x000fc4000bf26110 */
[----:B------:R-:W-:Y:S01]  /*2ac0*/  ISETP.GE.U32.AND P5, PT, R12, UR4, PT ;  /* 0x000000040c007c0c */ /* 0x000fe2000bfa6070 */
[----:B------:R-:W-:Y:S01]  /*2ad0*/  STS [R69], R28 ;  /* 0x0000001c45007388 */ /* 0x000fe20000000800 */
[----:B------:R-:W-:Y:S01]  /*2ae0*/  ISETP.GE.U32.AND P4, PT, R15, UR4, PT ;  /* 0x000000040f007c0c */ /* 0x000fe2000bf86070 */
[----:B0-----:R-:W-:Y:S01]  /*2af0*/  IMAD.WIDE.U32 R2, R0, 0x4, R2 ;  /* 0x0000000400027825 */ /* 0x001fe200078e0002 */
[----:B------:R-:W-:Y:S01]  /*2b00*/  ISETP.GE.U32.AND.EX P5, PT, RZ, UR5, PT, P5 ;  /* 0x00000005ff007c0c */ /* 0x000fe2000bfa6150 */
[----:B------:R-:W-:Y:S01]  /*2b10*/  STS [R71], R30 ;  /* 0x0000001e47007388 */ /* 0x000fe20000000800 */
[----:B------:R-:W-:Y:S01]  /*2b20*/  BAR.SYNC.DEFER_BLOCKING 0x0 ;  /* 0x0000000000007b1d */ /* 0x000fe20000010000 */
[----:B------:R-:W-:Y:S01]  /*2b30*/  ISETP.GE.U32.AND P0, PT, R14, UR4, PT ;  /* 0x000000040e007c0c */ /* 0x000fe2000bf06070 */
[C---:B------:R-:W-:Y:S01]  /*2b40*/  VIADD R14, R0.reuse, 0x900 ;  /* 0x00000900000e7836 */ /* 0x040fe20000000000 */
[----:B------:R-:W-:Y:S02]  /*2b50*/  LOP3.LUT R12, R0, 0x800, RZ, 0xfc, !PT ;  /* 0x00000800000c7812 */ /* 0x000fe400078efcff */
[----:B------:R-:W-:-:S02]  /*2b60*/  ISETP.GE.U32.AND.EX P0, PT, RZ, UR5, PT, P0 ;  /* 0x00000005ff007c0c */ /* 0x000fc4000bf06100 */
[----:B------:R-:W-:Y:S01]  /*2b70*/  ISETP.GE.U32.AND.EX P4, PT, RZ, UR5, PT, P4 ;  /* 0x00000005ff007c0c */ /* 0x000fe2000bf86140 */
[----:B------:R-:W0:Y:S04]  /*2b80*/  LDS R5, [R33+0x800] ;  /* 0x0008000021057984 */ /* 0x000e280000000800 */
[----:B------:R-:W1:Y:S04]  /*2b90*/  LDS R4, [R33+0x400] ;  /* 0x0004000021047984 */ /* 0x000e680000000800 */
[----:B------:R-:W2:Y:S04]  /*2ba0*/  LDS R6, [R33+0xc00] ;  /* 0x000c000021067984 */ /* 0x000ea80000000800 */
[----:B------:R-:W3:Y:S04]  /*2bb0*/  LDS R8, [R33+0x1400] ;  /* 0x0014000021087984 */ /* 0x000ee80000000800 */
[----:B------:R-:W4:Y:S04]  /*2bc0*/  LDS R7, [R33+0x1000] ;  /* 0x0010000021077984 */ /* 0x000f280000000800 */
[----:B------:R-:W5:Y:S04]  /*2bd0*/  LDS R9, [R33+0x1800] ;  /* 0x0018000021097984 */ /* 0x000f680000000800 */
[----:B------:R-:W5:Y:S01]  /*2be0*/  LDS R10, [R33+0x1c00] ;  /* 0x001c0000210a7984 */ /* 0x000f620000000800 */
[----:B0-----:R-:W-:-:S03]  /*2bf0*/  @!P3 LOP3.LUT R13, R5, 0x80000000, RZ, 0x3c, !PT ;  /* 0x80000000050db812 */ /* 0x001fc600078e3cff */
[----:B------:R-:W-:Y:S01]  /*2c00*/  LDS R5, [R33+0x2400] ;  /* 0x0024000021057984 */ /* 0x000fe20000000800 */
[----:B-1----:R-:W-:-:S03]  /*2c10*/  @!P2 LOP3.LUT R11, R4, 0x80000000, RZ, 0x3c, !PT ;  /* 0x80000000040ba812 */ /* 0x002fc600078e3cff */
[----:B------:R-:W0:Y:S01]  /*2c20*/  LDS R4, [R33+0x2000] ;  /* 0x0020000021047984 */ /* 0x000e220000000800 */
[----:B--2---:R-:W-:-:S03]  /*2c30*/  @!P6 LOP3.LUT R15, R6, 0x80000000, RZ, 0x3c, !PT ;  /* 0x80000000060fe812 */ /* 0x004fc600078e3cff */
[----:B------:R-:W-:Y:S01]  /*2c40*/  @!P2 STG.E desc[UR8][R2.64+0x400], R11 ;  /* 0x0004000b0200a986 */ /* 0x000fe2000c101908 */
[----:B------:R-:W-:Y:S01]  /*2c50*/  ISETP.GE.U32.AND P2, PT, R12, UR4, PT ;  /* 0x000000040c007c0c */ /* 0x000fe2000bf46070 */
[----:B------:R-:W-:Y:S01]  /*2c60*/  VIADD R12, R0, 0xa00 ;  /* 0x00000a00000c7836 */ /* 0x000fe20000000000 */
[----:B---3--:R-:W-:Y:S01]  /*2c70*/  @!P1 LOP3.LUT R19, R8, 0x80000000, RZ, 0x3c, !PT ;  /* 0x8000000008139812 */ /* 0x008fe200078e3cff */
[----:B------:R-:W-:Y:S01]  /*2c80*/  LDS R11, [R33+0x2800] ;  /* 0x00280000210b7984 */ /* 0x000fe20000000800 */
[----:B------:R-:W-:Y:S02]  /*2c90*/  ISETP.GE.U32.AND.EX P2, PT, RZ, UR5, PT, P2 ;  /* 0x00000005ff007c0c */ /* 0x000fe4000bf46120 */
[----:B----4-:R-:W-:Y:S01]  /*2ca0*/  @!P5 LOP3.LUT R17, R7, 0x80000000, RZ, 0x3c, !PT ;  /* 0x800000000711d812 */ /* 0x010fe200078e3cff */
[----:B------:R-:W-:Y:S01]  /*2cb0*/  LDS R6, [R33+0x2c00] ;  /* 0x002c000021067984 */ /* 0x000fe20000000800 */
[----:B-----5:R-:W-:-:S03]  /*2cc0*/  @!P0 LOP3.LUT R21, R9, 0x80000000, RZ, 0x3c, !PT ;  /* 0x8000000009158812 */ /* 0x020fc600078e3cff */
[----:B------:R-:W-:Y:S01]  /*2cd0*/  @!P1 STG.E desc[UR8][R2.64+0x1400], R19 ;  /* 0x0014001302009986 */ /* 0x000fe2000c101908 */
[----:B------:R-:W-:-:S03]  /*2ce0*/  ISETP.GE.U32.AND P1, PT, R0, UR4, PT ;  /* 0x0000000400007c0c */ /* 0x000fc6000bf26070 */
[----:B------:R-:W1:Y:S01]  /*2cf0*/  LDS R7, [R33+0x3000] ;  /* 0x0030000021077984 */ /* 0x000e620000000800 */
[----:B------:R-:W-:-:S03]  /*2d00*/  ISETP.GE.U32.AND.EX P1, PT, RZ, UR5, PT, P1 ;  /* 0x00000005ff007c0c */ /* 0x000fc6000bf26110 */
[----:B------:R-:W-:Y:S01]  /*2d10*/  @!P3 STG.E desc[UR8][R2.64+0x800], R13 ;  /* 0x0008000d0200b986 */ /* 0x000fe2000c101908 */
[----:B------:R-:W-:Y:S01]  /*2d20*/  ISETP.GE.U32.AND P3, PT, R14, UR4, PT ;  /* 0x000000040e007c0c */ /* 0x000fe2000bf66070 */
[----:B------:R-:W-:Y:S02]  /*2d30*/  VIADD R14, R0, 0xb00 ;  /* 0x00000b00000e7836 */ /* 0x000fe40000000000 */
[----:B------:R2:W-:Y:S01]  /*2d40*/  @!P6 STG.E desc[UR8][R2.64+0xc00], R15 ;  /* 0x000c000f0200e986 */ /* 0x0005e2000c101908 */
[----:B------:R-:W-:Y:S02]  /*2d50*/  ISETP.GE.U32.AND P6, PT, R12, UR4, PT ;  /* 0x000000040c007c0c */ /* 0x000fe4000bfc6070 */
[----:B------:R-:W-:Y:S01]  /*2d60*/  LOP3.LUT R12, R0, 0xc00, RZ, 0xfc, !PT ;  /* 0x00000c00000c7812 */ /* 0x000fe200078efcff */
[----:B------:R0:W-:Y:S01]  /*2d70*/  @!P5 STG.E desc[UR8][R2.64+0x1000], R17 ;  /* 0x001000110200d986 */ /* 0x0001e2000c101908 */
[----:B------:R-:W-:Y:S02]  /*2d80*/  ISETP.GE.U32.AND.EX P3, PT, RZ, UR5, PT, P3 ;  /* 0x00000005ff007c0c */ /* 0x000fe4000bf66130 */
[----:B------:R-:W-:Y:S01]  /*2d90*/  ISETP.GE.U32.AND P5, PT, R14, UR4, PT ;  /* 0x000000040e007c0c */ /* 0x000fe2000bfa6070 */
[----:B------:R-:W-:Y:S01]  /*2da0*/  @!P0 STG.E desc[UR8][R2.64+0x1800], R21 ;  /* 0x0018001502008986 */ /* 0x000fe2000c101908 */
[----:B------:R-:W-:-:S02]  /*2db0*/  ISETP.GE.U32.AND P0, PT, R12, UR4, PT ;  /* 0x000000040c007c0c */ /* 0x000fc4000bf06070 */
[----:B--2---:R-:W-:Y:S01]  /*2dc0*/  @!P4 LOP3.LUT R15, R10, 0x80000000, RZ, 0x3c, !PT ;  /* 0x800000000a0fc812 */ /* 0x004fe200078e3cff */
[----:B------:R-:W2:Y:S01]  /*2dd0*/  LDS R8, [R33+0x3400] ;  /* 0x0034000021087984 */ /* 0x000ea20000000800 */
[----:B------:R-:W-:Y:S02]  /*2de0*/  ISETP.GE.U32.AND.EX P0, PT, RZ, UR5, PT, P0 ;  /* 0x00000005ff007c0c */ /* 0x000fe4000bf06100 */
[----:B0-----:R-:W-:Y:S01]  /*2df0*/  @!P2 LOP3.LUT R17, R4, 0x80000000, RZ, 0x3c, !PT ;  /* 0x800000000411a812 */ /* 0x001fe200078e3cff */
[----:B------:R-:W0:Y:S02]  /*2e00*/  LDS R9, [R33+0x3800] ;  /* 0x0038000021097984 */ /* 0x000e240000000800 */
[----:B------:R-:W-:Y:S01]  /*2e10*/  @!P3 LOP3.LUT R5, R5, 0x80000000, RZ, 0x3c, !PT ;  /* 0x800000000505b812 */ /* 0x000fe200078e3cff */
[----:B------:R-:W-:Y:S01]  /*2e20*/  VIADD R4, R0, 0xe00 ;  /* 0x00000e0000047836 */ /* 0x000fe20000000000 */
[----:B------:R-:W3:Y:S04]  /*2e30*/  LDS R10, [R33+0x3c00] ;  /* 0x003c0000210a7984 */ /* 0x000ee80000000800 */
[----:B------:R-:W4:Y:S04]  /*2e40*/  LDS R12, [R33+0x4000] ;  /* 0x00400000210c7984 */ /* 0x000f280000000800 */
[----:B------:R-:W5:Y:S01]  /*2e50*/  LDS R13, [R33+0x4400] ;  /* 0x00440000210d7984 */ /* 0x000f620000000800 */
[----:B-1----:R-:W-:-:S03]  /*2e60*/  @!P0 LOP3.LUT R7, R7, 0x80000000, RZ, 0x3c, !PT ;  /* 0x8000000007078812 */ /* 0x002fc600078e3cff */
[----:B------:R-:W1:Y:S04]  /*2e70*/  @!P1 LDS R14, [R33] ;  /* 0x00000000210e9984 */ /* 0x000e680000000800 */
[----:B------:R2:W-:Y:S01]  /*2e80*/  @!P4 STG.E desc[UR8][R2.64+0x1c00], R15 ;  /* 0x001c000f0200c986 */ /* 0x0005e2000c101908 */
[----:B------:R-:W-:Y:S02]  /*2e90*/  ISETP.GE.U32.AND.EX P4, PT, RZ, UR5, PT, P6 ;  /* 0x00000005ff007c0c */ /* 0x000fe4000bf86160 */
[----:B------:R-:W-:Y:S01]  /*2ea0*/  ISETP.GE.U32.AND.EX P6, PT, RZ, UR5, PT, P5 ;  /* 0x00000005ff007c0c */ /* 0x000fe2000bfc6150 */
[----:B------:R-:W-:Y:S01]  /*2eb0*/  @!P3 STG.E desc[UR8][R2.64+0x2400], R5 ;  /* 0x002400050200b986 */ /* 0x000fe2000c101908 */
[----:B------:R-:W-:-:S03]  /*2ec0*/  ISETP.GE.U32.AND P5, PT, R16, UR4, PT ;  /* 0x0000000410007c0c */ /* 0x000fc6000bfa6070 */
[----:B------:R0:W-:Y:S01]  /*2ed0*/  @!P2 STG.E desc[UR8][R2.64+0x2000], R17 ;  /* 0x002000110200a986 */ /* 0x0001e2000c101908 */
[----:B------:R-:W-:Y:S02]  /*2ee0*/  ISETP.GE.U32.AND P2, PT, R4, UR4, PT ;  /* 0x0000000404007c0c */ /* 0x000fe4000bf46070 */
[C---:B------:R-:W-:Y:S01]  /*2ef0*/  LOP3.LUT R4, R0.reuse, 0x1000, RZ, 0xfc, !PT ;  /* 0x0000100000047812 */ /* 0x040fe200078efcff */
[----:B--2---:R-:W-:Y:S01]  /*2f00*/  VIADD R15, R0, 0xf00 ;  /* 0x00000f00000f7836 */ /* 0x004fe20000000000 */
[----:B------:R-:W-:Y:S01]  /*2f10*/  ISETP.GE.U32.AND.EX P5, PT, RZ, UR5, PT, P5 ;  /* 0x00000005ff007c0c */ /* 0x000fe2000bfa6150 */
[----:B------:R-:W-:Y:S01]  /*2f20*/  @!P0 STG.E desc[UR8][R2.64+0x3000], R7 ;  /* 0x0030000702008986 */ /* 0x000fe2000c101908 */
[----:B------:R-:W-:Y:S02]  /*2f30*/  @!P4 LOP3.LUT R11, R11, 0x80000000, RZ, 0x3c, !PT ;  /* 0x800000000b0bc812 */ /* 0x000fe400078e3cff */
[----:B------:R-:W-:Y:S02]  /*2f40*/  ISETP.GE.U32.AND P3, PT, R15, UR4, PT ;  /* 0x000000040f007c0c */ /* 0x000fe4000bf66070 */
[----:B------:R-:W-:Y:S01]  /*2f50*/  @!P6 LOP3.LUT R15, R6, 0x80000000, RZ, 0x3c, !PT ;  /* 0x80000000060fe812 */ /* 0x000fe200078e3cff */
[----:B------:R-:W-:Y:S01]  /*2f60*/  VIADD R6, R0, 0x1100 ;  /* 0x0000110000067836 */ /* 0x000fe20000000000 */
[----:B------:R3:W-:Y:S01]  /*2f70*/  @!P4 STG.E desc[UR8][R2.64+0x2800], R11 ;  /* 0x0028000b0200c986 */ /* 0x0007e2000c101908 */
[----:B------:R-:W-:Y:S01]  /*2f80*/  ISETP.GE.U32.AND P4, PT, R4, UR4, PT ;  /* 0x0000000404007c0c */ /* 0x000fe2000bf86070 */
[----:B------:R-:W-:Y:S01]  /*2f90*/  VIADD R0, R0, 0x1200 ;  /* 0x0000120000007836 */ /* 0x000fe20000000000 */
[----:B------:R-:W-:Y:S01]  /*2fa0*/  ISETP.GE.U32.AND.EX P2, PT, RZ, UR5, PT, P2 ;  /* 0x00000005ff007c0c */ /* 0x000fe2000bf46120 */
[----:B------:R4:W-:Y:S01]  /*2fb0*/  @!P6 STG.E desc[UR8][R2.64+0x2c00], R15 ;  /* 0x002c000f0200e986 */ /* 0x0009e2000c101908 */
[----:B------:R-:W-:-:S02]  /*2fc0*/  ISETP.GE.U32.AND P6, PT, R6, UR4, PT ;  /* 0x0000000406007c0c */ /* 0x000fc4000bfc6070 */
[----:B------:R-:W-:Y:S02]  /*2fd0*/  ISETP.GE.U32.AND.EX P3, PT, RZ, UR5, PT, P3 ;  /* 0x00000005ff007c0c */ /* 0x000fe4000bf66130 */
[----:B------:R-:W-:Y:S02]  /*2fe0*/  ISETP.GE.U32.AND.EX P4, PT, RZ, UR5, PT, P4 ;  /* 0x00000005ff007c0c */ /* 0x000fe4000bf86140 */
[----:B------:R-:W-:Y:S02]  /*2ff0*/  ISETP.GE.U32.AND.EX P6, PT, RZ, UR5, PT, P6 ;  /* 0x00000005ff007c0c */ /* 0x000fe4000bfc6160 */
[----:B------:R-:W-:Y:S02]  /*3000*/  ISETP.GE.U32.AND P0, PT, R0, UR4, PT ;  /* 0x0000000400007c0c */ /* 0x000fe4000bf06070 */
[----:B0-----:R-:W-:Y:S02]  /*3010*/  @!P5 LOP3.LUT R17, R8, 0x80000000, RZ, 0x3c, !PT ;  /* 0x800000000811d812 */ /* 0x001fe400078e3cff */
[----:B------:R-:W-:-:S02]  /*3020*/  ISETP.GE.U32.AND.EX P0, PT, RZ, UR5, PT, P0 ;  /* 0x00000005ff007c0c */ /* 0x000fc4000bf06100 */
[----:B------:R-:W-:Y:S01]  /*3030*/  @!P2 LOP3.LUT R9, R9, 0x80000000, RZ, 0x3c, !PT ;  /* 0x800000000909a812 */ /* 0x000fe200078e3cff */
[----:B------:R0:W-:Y:S01]  /*3040*/  @!P5 STG.E desc[UR8][R2.64+0x3400], R17 ;  /* 0x003400110200d986 */ /* 0x0001e2000c101908 */
[----:B---3--:R-:W-:Y:S02]  /*3050*/  @!P3 LOP3.LUT R11, R10, 0x80000000, RZ, 0x3c, !PT ;  /* 0x800000000a0bb812 */ /* 0x008fe400078e3cff */
[----:B----4-:R-:W-:Y:S01]  /*3060*/  @!P4 LOP3.LUT R15, R12, 0x80000000, RZ, 0x3c, !PT ;  /* 0x800000000c0fc812 */ /* 0x010fe200078e3cff */
[----:B------:R0:W-:Y:S01]  /*3070*/  @!P2 STG.E desc[UR8][R2.64+0x3800], R9 ;  /* 0x003800090200a986 */ /* 0x0001e2000c101908 */
[----:B-----5:R-:W-:Y:S02]  /*3080*/  @!P6 LOP3.LUT R13, R13, 0x80000000, RZ, 0x3c, !PT ;  /* 0x800000000d0de812 */ /* 0x020fe400078e3cff */
[----:B-1----:R-:W-:Y:S01]  /*3090*/  @!P1 LOP3.LUT R5, R14, 0x80000000, RZ, 0x3c, !PT ;  /* 0x800000000e059812 */ /* 0x002fe200078e3cff */
[----:B------:R0:W-:Y:S04]  /*30a0*/  @!P3 STG.E desc[UR8][R2.64+0x3c00], R11 ;  /* 0x003c000b0200b986 */ /* 0x0001e8000c101908 */
[----:B------:R0:W-:Y:S04]  /*30b0*/  @!P4 STG.E desc[UR8][R2.64+0x4000], R15 ;  /* 0x0040000f0200c986 */ /* 0x0001e8000c101908 */
[----:B------:R0:W-:Y:S04]  /*30c0*/  @!P6 STG.E desc[UR8][R2.64+0x4400], R13 ;  /* 0x0044000d0200e986 */ /* 0x0001e8000c101908 */
[----:B------:R0:W-:Y:S01]  /*30d0*/  @!P1 STG.E desc[UR8][R2.64], R5 ;  /* 0x0000000502009986 */ /* 0x0001e2000c101908 */
[----:B------:R-:W-:Y:S05]  /*30e0*/  @P0 EXIT ;  /* 0x000000000000094d */ /* 0x000fea0003800000 */
[----:B------:R-:W0:Y:S02]  /*30f0*/  LDS R33, [R33+0x4800] ;  /* 0x0048000021217984 */ /* 0x000e240000000800 */
[----:B0-----:R-:W-:-:S05]  /*3100*/  LOP3.LUT R5, R33, 0x80000000, RZ, 0x3c, !PT ;  /* 0x8000000021057812 */ /* 0x001fca00078e3cff */
[----:B------:R-:W-:Y:S01]  /*3110*/  STG.E desc[UR8][R2.64+0x4800], R5 ;  /* 0x0048000502007986 */ /* 0x000fe2000c101908 */
[----:B------:R-:W-:Y:S05]  /*3120*/  EXIT ;  /* 0x000000000000794d */ /* 0x000fea0003800000 */
.L_x_402:
        /* <DEDUP_REMOVED lines=13> */
.L_x_1436:


//--------------------- .text._ZN3cub18CUB_300001_SM_10006detail4scan16DeviceScanKernelINS2_10policy_hubIiiimN4cuda3std3__44plusIvEEE10Policy1000EPiSC_NS0_13ScanTileStateIiLb1EEES9_NS1_10InputValueIiSC_EEmiLb0EiEEvT0_T1_T2_iT3_T4_T5_ --------------------------
	.section	.text._ZN3cub18CUB_300001_SM_10006detail4scan16DeviceScanKernelINS2_10policy_hubIiiimN4cuda3std3__44plusIvEEE10Policy1000EPiSC_NS0_13ScanTileStateIiLb1EEES9_NS1_10InputValueIiSC_EEmiLb0EiEEvT0_T1_T2_iT3_T4_T5_,"ax",@progbits
	.align	128
        .global         _ZN3cub18CUB_300001_SM_10006detail4scan16DeviceScanKernelINS2_10policy_hubIiiimN4cuda3std3__44plusIvEEE10Policy1000EPiSC_NS0_13ScanTileStateIiLb1EEES9_NS1_10InputValueIiSC_EEmiLb0EiEEvT0_T1_T2_iT3_T4_T5_
        .type           _ZN3cub18CUB_300001_SM_10006detail4scan16DeviceScanKernelINS2_10policy_hubIiiimN4cuda3std3__44plusIvEEE10Policy1000EPiSC_NS0_13ScanTileStateIiLb1EEES9_NS1_10InputValueIiSC_EEmiLb0EiEEvT0_T1_T2_iT3_T4_T5_,@function
        .size           _ZN3cub18CUB_300001_SM_10006detail4scan16DeviceScanKernelINS2_10policy_hubIiiimN4cuda3std3__44plusIvEEE10Policy1000EPiSC_NS0_13ScanTileStateIiLb1EEES9_NS1_10InputValueIiSC_EEmiLb0EiEEvT0_T1_T2_iT3_T4_T5_,(.L_x_1437 - _ZN3cub18CUB_300001_SM_10006detail4scan16DeviceScanKernelINS2_10policy_hubIiiimN4cuda3std3__44plusIvEEE10Policy1000EPiSC_NS0_13ScanTileStateIiLb1EEES9_NS1_10InputValueIiSC_EEmiLb0EiEEvT0_T1_T2_iT3_T4_T5_)
        .other          _ZN3cub18CUB_300001_SM_10006detail4scan16DeviceScanKernelINS2_10policy_hubIiiimN4cuda3std3__44plusIvEEE10Policy1000EPiSC_NS0_13ScanTileStateIiLb1EEES9_NS1_10InputValueIiSC_EEmiLb0EiEEvT0_T1_T2_iT3_T4_T5_,@"STO_CUDA_ENTRY STV_DEFAULT"
_ZN3cub18CUB_300001_SM_10006detail4scan16DeviceScanKernelINS2_10policy_hubIiiimN4cuda3std3__44plusIvEEE10Policy1000EPiSC_NS0_13ScanTileStateIiLb1EEES9_NS1_10InputValueIiSC_EEmiLb0EiEEvT0_T1_T2_iT3_T4_T5_:
.text._ZN3cub18CUB_300001_SM_10006detail4scan16DeviceScanKernelINS2_10policy_hubIiiimN4cuda3std3__44plusIvEEE10Policy1000EPiSC_NS0_13ScanTileStateIiLb1EEES9_NS1_10InputValueIiSC_EEmiLb0EiEEvT0_T1_T2_iT3_T4_T5_:
[----:B------:R-:W-:Y:S01]  /*0000*/  LDC R1, c[0x0][0x37c] ;  /* 0x0000df00ff017b82 */ /* 0x000fe20000000800 */
[----:B------:R-:W0:Y:S01]  /*0010*/  LDCU UR4, c[0x0][0x3a0] ;  /* 0x00007400ff0477ac */ /* 0x000e220008000800 */
[----:B------:R-:W1:Y:S06]  /*0020*/  LDCU.64 UR12, c[0x0][0x358] ;  /* 0x00006b00ff0c77ac */ /* 0x000e6c0008000a00 */
[----:B------:R-:W2:Y:S01]  /*0030*/  S2UR UR6, SR_CTAID.X ;  /* 0x00000000000679c3 */ /* 0x000ea20000002500 */
[----:B------:R-:W3:Y:S01]  /*0040*/  LDCU.64 UR8, c[0x0][0x3b0] ;  /* 0x00007600ff0877ac */ /* 0x000ee20008000a00 */
[----:B0-----:R-:W-:-:S06]  /*0050*/  UPRMT UR4, UR4, 0x7770, URZ ;  /* 0x0000777004047896 */ /* 0x001fcc00080000ff */
[----:B------:R-:W-:-:S05]  /*0060*/  ISETP.NE.AND P0, PT, RZ, UR4, PT ;  /* 0x00000004ff007c0c */ /* 0x000fca000bf05270 */
[----:B------:R-:W2:Y:S08]  /*0070*/  LDCU UR4, c[0x0][0x398] ;  /* 0x00007300ff0477ac */ /* 0x000eb00008000800 */
[----:B------:R-:W1:Y:S02]  /*0080*/  @P0 LDC.64 R2, c[0x0][0x3a8] ;  /* 0x0000ea00ff020b82 */ /* 0x000e640000000a00 */
[----:B-1----:R0:W5:Y:S01]  /*0090*/  @P0 LDG.E R38, desc[UR12][R2.64] ;  /* 0x0000000c02260981 */ /* 0x002162000c1e1900 */
[----:B--2---:R-:W-:-:S04]  /*00a0*/  UIADD3 UR6, UPT, UPT, UR6, UR4, URZ ;  /* 0x0000000406067290 */ /* 0x004fc8000fffe0ff */
[----:B------:R-:W-:-:S04]  /*00b0*/  UIMAD.WIDE UR10, UR6, 0x1ee0, URZ ;  /* 0x00001ee0060a78a5 */ /* 0x000fc8000f8e02ff */
[----:B---3--:R-:W-:-:S04]  /*00c0*/  UIADD3 UR7, UP0, UPT, -UR10, UR8, URZ ;  /* 0x000000080a077290 */ /* 0x008fc8000ff1e1ff */
[----:B------:R-:W-:Y:S02]  /*00d0*/  UIADD3.X UR4, UPT, UPT, ~UR11, UR9, URZ, UP0, !UPT ;  /* 0x000000090b047290 */ /* 0x000fe400087fe5ff */
[----:B------:R-:W-:-:S04]  /*00e0*/  UISETP.GE.U32.AND UP0, UPT, UR7, 0x1ee1, UPT ;  /* 0x00001ee10700788c */ /* 0x000fc8000bf06070 */
[----:B------:R-:W-:Y:S01]  /*00f0*/  UISETP.GE.U32.AND.EX UP0, UPT, UR4, URZ, UPT, UP0 ;  /* 0x000000ff0400728c */ /* 0x000fe2000bf06100 */
[----:B------:R-:W1:Y:S08]  /*0100*/  @!P0 LDC R38, c[0x0][0x3a8] ;  /* 0x0000ea00ff268b82 */ /* 0x000e700000000800 */
[----:B0-----:R-:W-:Y:S05]  /*0110*/  BRA.U !UP0, `(.L_x_403) ;  /* 0x0000001908f47547 */ /* 0x001fea000b800000 */
[----:B------:R-:W0:Y:S01]  /*0120*/  S2R R35, SR_TID.X ;  /* 0x0000000000237919 */ /* 0x000e220000002100 */
[----:B------:R-:W2:Y:S01]  /*0130*/  LDCU.64 UR4, c[0x0][0x380] ;  /* 0x00007000ff0477ac */ /* 0x000ea20008000a00 */
[C---:B0-----:R-:W-:Y:S02]  /*0140*/  LOP3.LUT R0, R35.reuse, 0x1f, RZ, 0xc0, !PT ;  /* 0x0000001f23007812 */ /* 0x041fe400078ec0ff */
[----:B------:R-:W-:-:S05]  /*0150*/  LOP3.LUT R3, R35, 0x3e0, RZ, 0xc0, !PT ;  /* 0x000003e023037812 */ /* 0x000fca00078ec0ff */
[----:B------:R-:W-:-:S05]  /*0160*/  IMAD R0, R3, 0x13, R0 ;  /* 0x0000001303007824 */ /* 0x000fca00078e0200 */
[----:B------:R-:W-:-:S05]  /*0170*/  IADD3 R0, P0, PT, R0, UR10, RZ ;  /* 0x0000000a00007c10 */ /* 0x000fca000ff1e0ff */
[----:B------:R-:W-:Y:S02]  /*0180*/  IMAD.X R3, RZ, RZ, UR11, P0 ;  /* 0x0000000bff037e24 */ /* 0x000fe400080e06ff */
[----:B------:R-:W-:-:S03]  /*0190*/  IMAD.SHL.U32 R31, R0, 0x4, RZ ;  /* 0x00000004001f7824 */ /* 0x000fc600078e00ff */
[----:B------:R-:W-:Y:S02]  /*01a0*/  SHF.L.U64.HI R30, R0, 0x2, R3 ;  /* 0x00000002001e7819 */ /* 0x000fe40000010203 */
[----:B--2---:R-:W-:-:S04]  /*01b0*/  IADD3 R2, P0, PT, R31, UR4, RZ ;  /* 0x000000041f027c10 */ /* 0x004fc8000ff1e0ff */
[----:B------:R-:W-:-:S05]  /*01c0*/  IADD3.X R3, PT, PT, R30, UR5, RZ, P0, !PT ;  /* 0x000000051e037c10 */ /* 0x000fca00087fe4ff */
[----:B------:R-:W2:Y:S04]  /*01d0*/  LD.E.STRONG.SM R5, desc[UR12][R2.64] ;  /* 0x0000000c02057980 */ /* 0x000ea8000c10b900 */
[----:B------:R-:W3:Y:S04]  /*01e0*/  LD.E.STRONG.SM R7, desc[UR12][R2.64+0x80] ;  /* 0x0000800c02077980 */ /* 0x000ee8000c10b900 */
[----:B------:R-:W4:Y:S04]  /*01f0*/  LD.E.STRONG.SM R9, desc[UR12][R2.64+0x100] ;  /* 0x0001000c02097980 */ /* 0x000f28000c10b900 */
        /* <DEDUP_REMOVED lines=15> */
[----:B------:R-:W4:Y:S01]  /*02f0*/  LD.E.STRONG.SM R6, desc[UR12][R2.64+0x900] ;  /* 0x0009000c02067980 */ /* 0x000f22000c10b900 */
[----:B------:R-:W0:Y:S01]  /*0300*/  S2UR UR5, SR_CgaCtaId ;  /* 0x00000000000579c3 */ /* 0x000e220000008800 */
[----:B------:R-:W-:Y:S01]  /*0310*/  SHF.R.U32.HI R36, RZ, 0x5, R35 ;  /* 0x00000005ff247819 */ /* 0x000fe20000011623 */
[----:B------:R-:W-:Y:S01]  /*0320*/  UMOV UR4, 0x400 ;  /* 0x0000040000047882 */ /* 0x000fe20000000000 */
[----:B------:R-:W1:Y:S01]  /*0330*/  S2R R37, SR_LANEID ;  /* 0x0000000000257919 */ /* 0x000e620000000000 */
[----:B------:R-:W-:Y:S01]  /*0340*/  UISETP.NE.AND UP0, UPT, UR6, URZ, UPT ;  /* 0x000000ff0600728c */ /* 0x000fe2000bf05270 */
[----:B------:R-:W-:Y:S01]  /*0350*/  BSSY.RECONVERGENT B0, `(.L_x_404) ;  /* 0x0000148000007945 */ /* 0x000fe20003800200 */
[----:B0-----:R-:W-:Y:S01]  /*0360*/  ULEA UR4, UR5, UR4, 0x18 ;  /* 0x0000000405047291 */ /* 0x001fe2000f8ec0ff */
[----:B-1----:R-:W-:-:S05]  /*0370*/  IMAD R34, R36, 0x260, R37 ;  /* 0x0000026024227824 */ /* 0x002fca00078e0225 */
[----:B------:R-:W-:-:S05]  /*0380*/  LEA R34, R34, UR4, 0x2 ;  /* 0x0000000422227c11 */ /* 0x000fca000f8e10ff */
[----:B------:R-:W-:Y:S01]  /*0390*/  IMAD R33, R37, 0x48, R34 ;  /* 0x0000004825217824 */ /* 0x000fe200078e0222 */
[----:B--2---:R0:W-:Y:S04]  /*03a0*/  STS [R34], R5 ;  /* 0x0000000522007388 */ /* 0x0041e80000000800 */
[----:B---3--:R0:W-:Y:S04]  /*03b0*/  STS [R34+0x80], R7 ;  /* 0x0000800722007388 */ /* 0x0081e80000000800 */
[----:B----4-:R0:W-:Y:S04]  /*03c0*/  STS [R34+0x100], R9 ;  /* 0x0001000922007388 */ /* 0x0101e80000000800 */
[----:B------:R0:W-:Y:S04]  /*03d0*/  STS [R34+0x180], R11 ;  /* 0x0001800b22007388 */ /* 0x0001e80000000800 */
        /* <DEDUP_REMOVED lines=14> */
[----:B------:R0:W-:Y:S01]  /*04c0*/  STS [R34+0x900], R6 ;  /* 0x0009000622007388 */ /* 0x0001e20000000800 */
[----:B------:R-:W-:-:S03]  /*04d0*/  NOP ;  /* 0x0000000000007918 */ /* 0x000fc60000000000 */
[----:B------:R0:W1:Y:S04]  /*04e0*/  LDS R32, [R33] ;  /* 0x0000000021207984 */ /* 0x0000680000000800 */
[----:B------:R0:W2:Y:S04]  /*04f0*/  LDS R29, [R33+0x4] ;  /* 0x00000400211d7984 */ /* 0x0000a80000000800 */
        /* <DEDUP_REMOVED lines=18> */
[----:B-1234-:R-:W-:Y:S05]  /*0620*/  BRA.U UP0, `(.L_x_405) ;  /* 0x0000000500247547 */ /* 0x01efea000b800000 */
[----:B------:R-:W-:Y:S02]  /*0630*/  IADD3 R8, PT, PT, R28, R29, R32 ;  /* 0x0000001d1c087210 */ /* 0x000fe40007ffe020 */
[C---:B------:R-:W-:Y:S02]  /*0640*/  ISETP.NE.AND P1, PT, R37.reuse, 0x1f, PT ;  /* 0x0000001f2500780c */ /* 0x040fe40003f25270 */
[----:B0-----:R-:W-:Y:S02]  /*0650*/  IADD3 R8, PT, PT, R26, R27, R8 ;  /* 0x0000001b1a087210 */ /* 0x001fe40007ffe008 */
[----:B------:R-:W-:Y:S02]  /*0660*/  ISETP.NE.AND P2, PT, R37, RZ, PT ;  /* 0x000000ff2500720c */ /* 0x000fe40003f45270 */
[----:B------:R-:W-:-:S04]  /*0670*/  IADD3 R8, PT, PT, R24, R25, R8 ;  /* 0x0000001918087210 */ /* 0x000fc80007ffe008 */
[----:B------:R-:W-:-:S03]  /*0680*/  IADD3 R8, PT, PT, R22, R23, R8 ;  /* 0x0000001716087210 */ /* 0x000fc60007ffe008 */
[----:B------:R-:W-:Y:S02]  /*0690*/  @!P1 LEA R43, R36, UR4, 0x2 ;  /* 0x00000004242b9c11 */ /* 0x000fe4000f8e10ff */
[----:B------:R-:W-:-:S04]  /*06a0*/  IADD3 R8, PT, PT, R20, R21, R8 ;  /* 0x0000001514087210 */ /* 0x000fc80007ffe008 */
[----:B------:R-:W-:-:S04]  /*06b0*/  IADD3 R8, PT, PT, R6, R7, R8 ;  /* 0x0000000706087210 */ /* 0x000fc80007ffe008 */
[----:B------:R-:W-:-:S04]  /*06c0*/  IADD3 R8, PT, PT, R4, R5, R8 ;  /* 0x0000000504087210 */ /* 0x000fc80007ffe008 */
[----:B------:R-:W-:-:S04]  /*06d0*/  IADD3 R8, PT, PT, R2, R3, R8 ;  /* 0x0000000302087210 */ /* 0x000fc80007ffe008 */
[----:B------:R-:W-:-:S05]  /*06e0*/  IADD3 R39, PT, PT, R39, R0, R8 ;  /* 0x0000000027277210 */ /* 0x000fca0007ffe008 */
        /* <DEDUP_REMOVED lines=14> */
[----:B------:R-:W-:Y:S02]  /*07d0*/  ISETP.NE.AND P1, PT, R36, 0xc, PT ;  /* 0x0000000c2400780c */ /* 0x000fe40003f25270 */
[----:B------:R-:W-:-:S03]  /*07e0*/  SEL R39, R39, RZ, P2 ;  /* 0x000000ff27277207 */ /* 0x000fc60001000000 */
[----:B------:R-:W0:Y:S04]  /*07f0*/  LDS.128 R8, [UR4+0x10] ;  /* 0x00001004ff087984 */ /* 0x000e280008000c00 */
[----:B------:R-:W1:Y:S04]  /*0800*/  LDS.128 R12, [UR4+0x20] ;  /* 0x00002004ff0c7984 */ /* 0x000e680008000c00 */
[----:B------:R-:W2:Y:S01]  /*0810*/  LDS.128 R16, [UR4+0x30] ;  /* 0x00003004ff107984 */ /* 0x000ea20008000c00 */
[----:B0-----:R-:W-:-:S04]  /*0820*/  IMAD.IADD R9, R8, 0x1, R9 ;  /* 0x0000000108097824 */ /* 0x001fc800078e0209 */
[----:B------:R-:W-:Y:S01]  /*0830*/  IMAD.IADD R10, R10, 0x1, R9 ;  /* 0x000000010a0a7824 */ /* 0x000fe200078e0209 */
[----:B------:R-:W-:Y:S02]  /*0840*/  SEL R8, R9, R8, !P0 ;  /* 0x0000000809087207 */ /* 0x000fe40004000000 */
[----:B------:R-:W-:Y:S01]  /*0850*/  ISETP.NE.AND P0, PT, R36, 0x3, PT ;  /* 0x000000032400780c */ /* 0x000fe20003f05270 */
[----:B------:R-:W-:Y:S01]  /*0860*/  IMAD.IADD R11, R11, 0x1, R10 ;  /* 0x000000010b0b7824 */ /* 0x000fe200078e020a */
[----:B------:R-:W0:Y:S02]  /*0870*/  LDS R9, [UR4+0x40] ;  /* 0x00004004ff097984 */ /* 0x000e240008000800 */
[----:B------:R-:W-:Y:S01]  /*0880*/  SEL R8, R10, R8, !P0 ;  /* 0x000000080a087207 */ /* 0x000fe20004000000 */
[----:B-1----:R-:W-:Y:S01]  /*0890*/  IMAD.IADD R12, R11, 0x1, R12 ;  /* 0x000000010b0c7824 */ /* 0x002fe200078e020c */
[----:B------:R-:W-:-:S03]  /*08a0*/  ISETP.NE.AND P0, PT, R36, 0x4, PT ;  /* 0x000000042400780c */ /* 0x000fc60003f05270 */
[----:B------:R-:W-:Y:S01]  /*08b0*/  IMAD.IADD R13, R13, 0x1, R12 ;  /* 0x000000010d0d7824 */ /* 0x000fe200078e020c */
[----:B------:R-:W-:Y:S02]  /*08c0*/  SEL R8, R11, R8, !P0 ;  /* 0x000000080b087207 */ /* 0x000fe40004000000 */
[----:B------:R-:W-:Y:S01]  /*08d0*/  ISETP.NE.AND P0, PT, R36, 0x5, PT ;  /* 0x000000052400780c */ /* 0x000fe20003f05270 */
[----:B------:R-:W-:-:S03]  /*08e0*/  IMAD.IADD R14, R14, 0x1, R13 ;  /* 0x000000010e0e7824 */ /* 0x000fc600078e020d */
[----:B------:R-:W-:Y:S01]  /*08f0*/  SEL R8, R12, R8, !P0 ;  /* 0x000000080c087207 */ /* 0x000fe20004000000 */
[----:B------:R-:W-:Y:S01]  /*0900*/  IMAD.IADD R15, R15, 0x1, R14 ;  /* 0x000000010f0f7824 */ /* 0x000fe200078e020e */
[----:B------:R-:W-:-:S03]  /*0910*/  ISETP.NE.AND P0, PT, R36, 0x6, PT ;  /* 0x000000062400780c */ /* 0x000fc60003f05270 */
[----:B--2---:R-:W-:Y:S01]  /*0920*/  IMAD.IADD R16, R15, 0x1, R16 ;  /* 0x000000010f107824 */ /* 0x004fe200078e0210 */
[----:B------:R-:W-:Y:S02]  /*0930*/  SEL R8, R13, R8, !P0 ;  /* 0x000000080d087207 */ /* 0x000fe40004000000 */
[----:B------:R-:W-:Y:S01]  /*0940*/  ISETP.NE.AND P0, PT, R36, 0x7, PT ;  /* 0x000000072400780c */ /* 0x000fe20003f05270 */
[----:B------:R-:W-:-:S03]  /*0950*/  IMAD.IADD R17, R17, 0x1, R16 ;  /* 0x0000000111117824 */ /* 0x000fc600078e0210 */
[----:B------:R-:W-:Y:S01]  /*0960*/  SEL R8, R14, R8, !P0 ;  /* 0x000000080e087207 */ /* 0x000fe20004000000 */
[----:B------:R-:W-:Y:S01]  /*0970*/  IMAD.IADD R18, R18, 0x1, R17 ;  /* 0x0000000112127824 */ /* 0x000fe200078e0211 */
[----:B------:R-:W-:-:S03]  /*0980*/  ISETP.NE.AND P0, PT, R36, 0x8, PT ;  /* 0x000000082400780c */ /* 0x000fc60003f05270 */
[----:B------:R-:W-:Y:S01]  /*0990*/  IMAD.IADD R19, R19, 0x1, R18 ;  /* 0x0000000113137824 */ /* 0x000fe200078e0212 */
[----:B------:R-:W-:Y:S02]  /*09a0*/  SEL R8, R15, R8, !P0 ;  /* 0x000000080f087207 */ /* 0x000fe40004000000 */
[----:B------:R-:W-:-:S04]  /*09b0*/  ISETP.NE.AND P0, PT, R36, 0x9, PT ;  /* 0x000000092400780c */ /* 0x000fc80003f05270 */
[----:B------:R-:W-:Y:S02]  /*09c0*/  SEL R8, R16, R8, !P0 ;  /* 0x0000000810087207 */ /* 0x000fe40004000000 */
[C---:B------:R-:W-:Y:S02]  /*09d0*/  ISETP.NE.AND P0, PT, R36.reuse, 0xa, PT ;  /* 0x0000000a2400780c */ /* 0x040fe40003f05270 */
[----:B0----5:R-:W-:Y:S02]  /*09e0*/  IADD3 R9, PT, PT, R19, R9, R38 ;  /* 0x0000000913097210 */ /* 0x021fe40007ffe026 */
[----:B------:R-:W-:Y:S02]  /*09f0*/  SEL R8, R17, R8, !P0 ;  /* 0x0000000811087207 */ /* 0x000fe40004000000 */
[----:B------:R-:W-:-:S04]  /*0a00*/  ISETP.NE.AND P0, PT, R36, 0xb, PT ;  /* 0x0000000b2400780c */ /* 0x000fc80003f05270 */
[----:B------:R-:W-:Y:S02]  /*0a10*/  SEL R8, R18, R8, !P0 ;  /* 0x0000000812087207 */ /* 0x000fe40004000000 */
[----:B------:R-:W-:Y:S02]  /*0a20*/  ISETP.GE.U32.AND P0, PT, R35, 0x20, PT ;  /* 0x000000202300780c */ /* 0x000fe40003f06070 */
[----:B------:R-:W-:Y:S02]  /*0a30*/  SEL R8, R19, R8, !P1 ;  /* 0x0000000813087207 */ /* 0x000fe40004800000 */
[----:B------:R-:W-:Y:S02]  /*0a40*/  ISETP.NE.AND P1, PT, R35, RZ, PT ;  /* 0x000000ff2300720c */ /* 0x000fe40003f25270 */
[----:B------:R-:W-:-:S04]  /*0a50*/  SEL R11, R8, RZ, P0 ;  /* 0x000000ff080b7207 */ /* 0x000fc80000000000 */
[----:B------:R-:W-:-:S07]  /*0a60*/  IADD3 R38, PT, PT, R11, R39, R38 ;  /* 0x000000270b267210 */ /* 0x000fce0007ffe026 */
[----:B------:R-:W-:Y:S05]  /*0a70*/  @P1 BRA `(.L_x_406) ;  /* 0x0000000c00541947 */ /* 0x000fea0003800000 */
[----:B------:R-:W0:Y:S01]  /*0a80*/  LDC.64 R10, c[0x0][0x390] ;  /* 0x0000e400ff0a7b82 */ /* 0x000e220000000a00 */
[----:B------:R-:W-:-:S05]  /*0a90*/  IMAD.MOV.U32 R8, RZ, RZ, 0x65 ;  /* 0x00000065ff087424 */ /* 0x000fca00078e00ff */
[----:B0-----:R0:W-:Y:S01]  /*0aa0*/  ST.E.64.STRONG.GPU desc[UR12][R10.64+0x100], R8 ;  /* 0x000100080a007985 */ /* 0x0011e2000c10fb0c */
[----:B------:R-:W-:Y:S05]  /*0ab0*/  BRA `(.L_x_406) ;  /* 0x0000000c00447947 */ /* 0x000fea0003800000 */
.L_x_405:
        /* <DEDUP_REMOVED lines=11> */
[----:B-----5:R-:W-:-:S05]  /*0b70*/  IADD3 R38, PT, PT, R39, R0, R8 ;  /* 0x0000000027267210 */ /* 0x020fca0007ffe008 */
        /* <DEDUP_REMOVED lines=10> */
[----:B------:R-:W-:-:S04]  /*0c20*/  ISETP.NE.AND P0, PT, R36, 0x2, PT ;  /* 0x000000022400780c */ /* 0x000fc80003f05270 */
[----:B------:R-:W-:Y:S01]  /*0c30*/  @!P1 STS [R42+0x10], R39 ;  /* 0x000010272a009388 */ /* 0x000fe20000000800 */
[----:B------:R-:W-:Y:S01]  /*0c40*/  BAR.SYNC.DEFER_BLOCKING 0x0 ;  /* 0x0000000000007b1d */ /* 0x000fe20000010000 */
[----:B------:R-:W-:-:S05]  /*0c50*/  ISETP.NE.AND P1, PT, R36, 0xc, PT ;  /* 0x0000000c2400780c */ /* 0x000fca0003f25270 */
        /* <DEDUP_REMOVED lines=30> */
[----:B------:R-:W-:Y:S01]  /*0e40*/  ISETP.NE.AND P0, PT, R36, 0xa, PT ;  /* 0x0000000a2400780c */ /* 0x000fe20003f05270 */
[----:B0-----:R-:W-:-:S03]  /*0e50*/  IMAD.IADD R9, R19, 0x1, R9 ;  /* 0x0000000113097824 */ /* 0x001fc600078e0209 */
[----:B------:R-:W-:Y:S01]  /*0e60*/  SEL R8, R17, R8, !P0 ;  /* 0x0000000811087207 */ /* 0x000fe20004000000 */
[----:B------:R-:W-:Y:S01]  /*0e70*/  IMAD.IADD R17, R39, 0x1, -R38 ;  /* 0x0000000127117824 */ /* 0x000fe200078e0a26 */
[----:B------:R-:W-:-:S04]  /*0e80*/  ISETP.NE.AND P0, PT, R36, 0xb, PT ;  /* 0x0000000b2400780c */ /* 0x000fc80003f05270 */
[----:B------:R-:W-:Y:S02]  /*0e90*/  SEL R8, R18, R8, !P0 ;  /* 0x0000000812087207 */ /* 0x000fe40004000000 */
[----:B------:R-:W-:Y:S02]  /*0ea0*/  ISETP.GT.U32.AND P0, PT, R35, 0x1f, PT ;  /* 0x0000001f2300780c */ /* 0x000fe40003f04070 */
[----:B------:R-:W-:Y:S02]  /*0eb0*/  SEL R11, R17, RZ, P2 ;  /* 0x000000ff110b7207 */ /* 0x000fe40001000000 */
[----:B------:R-:W-:Y:S02]  /*0ec0*/  SEL R8, R19, R8, !P1 ;  /* 0x0000000813087207 */ /* 0x000fe40004800000 */
[----:B------:R-:W-:-:S03]  /*0ed0*/  ISETP.GE.U32.AND P1, PT, R35, 0x20, PT ;  /* 0x000000202300780c */ /* 0x000fc60003f26070 */
[----:B------:R-:W-:-:S05]  /*0ee0*/  IMAD.IADD R38, R8, 0x1, R11 ;  /* 0x0000000108267824 */ /* 0x000fca00078e020b */
[----:B------:R-:W-:Y:S01]  /*0ef0*/  SEL R17, R17, R38, !P1 ;  /* 0x0000002611117207 */ /* 0x000fe20004800000 */
[----:B------:R-:W-:Y:S06]  /*0f00*/  @P0 BRA `(.L_x_407) ;  /* 0x00000008000c0947 */ /* 0x000fec0003800000 */
[----:B------:R-:W0:Y:S01]  /*0f10*/  LDC.64 R14, c[0x0][0x390] ;  /* 0x0000e400ff0e7b82 */ /* 0x000e220000000a00 */
[----:B------:R-:W-:Y:S01]  /*0f20*/  ISETP.NE.AND P1, PT, R35, RZ, PT ;  /* 0x000000ff2300720c */ /* 0x000fe20003f25270 */
[----:B------:R-:W-:Y:S01]  /*0f30*/  IMAD.U32 R45, RZ, RZ, UR6 ;  /* 0x00000006ff2d7e24 */ /* 0x000fe2000f8e00ff */
[----:B------:R-:W-:-:S05]  /*0f40*/  LOP3.LUT R18, RZ, R35, RZ, 0x33, !PT ;  /* 0x00000023ff127212 */ /* 0x000fca00078e33ff */
[----:B------:R-:W-:-:S06]  /*0f50*/  VIADD R18, R18, UR6 ;  /* 0x0000000612127c36 */ /* 0x000fcc0008000000 */
[----:B------:R-:W-:Y:S01]  /*0f60*/  @!P1 IMAD.MOV.U32 R8, RZ, RZ, 0x64 ;  /* 0x00000064ff089424 */ /* 0x000fe200078e00ff */
[----:B------:R1:W-:Y:S01]  /*0f70*/  @!P1 STS [UR4+0xc], R9 ;  /* 0x00000c09ff009988 */ /* 0x0003e20008000804 */
[----:B0-----:R-:W-:-:S04]  /*0f80*/  IMAD.WIDE R44, R45, 0x8, R14 ;  /* 0x000000082d2c7825 */ /* 0x001fc800078e020e */
[----:B------:R-:W-:Y:S01]  /*0f90*/  IMAD.WIDE R14, R18, 0x8, R14 ;  /* 0x00000008120e7825 */ /* 0x000fe200078e020e */
[----:B------:R1:W-:Y:S01]  /*0fa0*/  @!P1 ST.E.64.STRONG.GPU desc[UR12][R44.64+0x100], R8 ;  /* 0x000100082c009985 */ /* 0x0003e2000c10fb0c */
[----:B------:R-:W-:Y:S05]  /*0fb0*/  NANOSLEEP 0x226 ;  /* 0x000002260000795d */ /* 0x000fea0003800000 */
[----:B------:R-:W2:Y:S01]  /*0fc0*/  LD.E.64.STRONG.GPU R12, desc[UR12][R14.64+0x100] ;  /* 0x0001000c0e0c7980 */ /* 0x000ea2000c10fb00 */
[----:B------:R-:W-:Y:S01]  /*0fd0*/  UMOV UR5, 0xffffffff ;  /* 0xffffffff00057882 */ /* 0x000fe20000000000 */
[----:B--2---:R-:W-:Y:S02]  /*0fe0*/  ISETP.NE.AND P0, PT, R12, 0x63, PT ;  /* 0x000000630c00780c */ /* 0x004fe40003f05270 */
[----:B-1----:R-:W-:Y:S11]  /*0ff0*/  BRA.DIV UR5, `(.L_x_408) ;  /* 0x0000002e05d07947 */ /* 0x002ff6000b800000 */
[----:B------:R-:W-:-:S13]  /*1000*/  VOTE.ANY P0, !P0 ;  /* 0x0000000000ff7806 */ /* 0x000fda0004000100 */
.L_x_437:
[----:B------:R-:W-:Y:S05]  /*1010*/  @!P0 BRA `(.L_x_409) ;  /* 0x0000000000248947 */ /* 0x000fea0003800000 */
[----:B------:R-:W-:-:S07]  /*1020*/  IMAD.MOV.U32 R8, RZ, RZ, 0x1de ;  /* 0x000001deff087424 */ /* 0x000fce00078e00ff */
.L_x_411:
[----:B------:R-:W-:Y:S05]  /*1030*/  NANOSLEEP R8 ;  /* 0x000000080000735d */ /* 0x000fea0003800000 */
[----:B------:R-:W2:Y:S01]  /*1040*/  LD.E.64.STRONG.GPU R12, desc[UR12][R14.64+0x100] ;  /* 0x0001000c0e0c7980 */ /* 0x000ea2000c10fb00 */
[----:B------:R-:W-:Y:S01]  /*1050*/  UMOV UR5, 0xffffffff ;  /* 0xffffffff00057882 */ /* 0x000fe20000000000 */
[----:B------:R-:W-:Y:S02]  /*1060*/  SHF.R.U32.HI R8, RZ, 0x1, R8 ;  /* 0x00000001ff087819 */ /* 0x000fe40000011608 */
[----:B--2---:R-:W-:Y:S01]  /*1070*/  ISETP.NE.AND P0, PT, R12, 0x63, PT ;  /* 0x000000630c00780c */ /* 0x004fe20003f05270 */
[----:B------:R-:W-:-:S12]  /*1080*/  BRA.DIV UR5, `(.L_x_410) ;  /* 0x0000002e05cc7947 */ /* 0x000fd8000b800000 */
[----:B------:R-:W-:-:S13]  /*1090*/  VOTE.ANY P0, !P0 ;  /* 0x0000000000ff7806 */ /* 0x000fda0004000100 */
.L_x_440:
[----:B------:R-:W-:Y:S05]  /*10a0*/  @P0 BRA `(.L_x_411) ;  /* 0xfffffffc00e00947 */ /* 0x000fea000383ffff */
.L_x_409:
[----:B------:R-:W-:Y:S01]  /*10b0*/  UMOV UR5, 0xffffffff ;  /* 0xffffffff00057882 */ /* 0x000fe20000000000 */
[----:B------:R-:W-:Y:S02]  /*10c0*/  ISETP.NE.AND P0, PT, R12, 0x65, PT ;  /* 0x000000650c00780c */ /* 0x000fe40003f05270 */
[----:B------:R-:W-:Y:S11]  /*10d0*/  BRA.DIV UR5, `(.L_x_412) ;  /* 0x0000002e05d87947 */ /* 0x000ff6000b800000 */
[----:B------:R-:W0:Y:S01]  /*10e0*/  S2R R8, SR_GEMASK ;  /* 0x0000000000087919 */ /* 0x000e220000003c00 */
[----:B------:R-:W-:Y:S01]  /*10f0*/  VOTE.ANY R10, PT, !P0 ;  /* 0x00000000000a7806 */ /* 0x000fe200040e0100 */
[C---:B------:R-:W-:Y:S02]  /*1100*/  VIADD R38, R37.reuse, 0x2 ;  /* 0x0000000225267836 */ /* 0x040fe40000000000 */
[----:B------:R-:W-:Y:S01]  /*1110*/  VIADD R39, R37, 0x10 ;  /* 0x0000001025277836 */ /* 0x000fe20000000000 */
[----:B0-----:R-:W-:-:S05]  /*1120*/  LOP3.LUT R10, R10, 0x80000000, R8, 0xec, !PT ;  /* 0x800000000a0a7812 */ /* 0x001fca00078eec08 */
[----:B------:R-:W-:-:S05]  /*1130*/  VIADD R11, R10, 0xffffffff ;  /* 0xffffffff0a0b7836 */ /* 0x000fca0000000000 */
[----:B------:R-:W-:-:S04]  /*1140*/  LOP3.LUT R11, R10, R11, RZ, 0xc, !PT ;  /* 0x0000000b0a0b7212 */ /* 0x000fc800078e0cff */
[----:B------:R-:W0:Y:S02]  /*1150*/  POPC R15, R11 ;  /* 0x0000000b000f7309 */ /* 0x000e240000000000 */
[----:B0-----:R-:W0:Y:S01]  /*1160*/  SHFL.DOWN PT, R16, R13, 0x1, R15 ;  /* 0x082000000d107989 */ /* 0x001e2200000e000f */
[-C--:B------:R-:W-:Y:S02]  /*1170*/  ISETP.GE.AND P0, PT, R37, R15.reuse, PT ;  /* 0x0000000f2500720c */ /* 0x080fe40003f06270 */
[-C--:B------:R-:W-:Y:S02]  /*1180*/  ISETP.GT.AND P2, PT, R39, R15.reuse, PT ;  /* 0x0000000f2700720c */ /* 0x080fe40003f44270 */
[----:B0-----:R-:W-:Y:S02]  /*1190*/  SEL R16, R16, RZ, !P0 ;  /* 0x000000ff10107207 */ /* 0x001fe40004000000 */
[----:B------:R-:W-:-:S03]  /*11a0*/  ISETP.GT.AND P0, PT, R38, R15, PT ;  /* 0x0000000f2600720c */ /* 0x000fc60003f04270 */
[----:B------:R-:W-:-:S05]  /*11b0*/  IMAD.IADD R36, R16, 0x1, R13 ;  /* 0x0000000110247824 */ /* 0x000fca00078e020d */
[----:B------:R-:W0:Y:S02]  /*11c0*/  SHFL.DOWN PT, R16, R36, 0x2, R15 ;  /* 0x0840000024107989 */ /* 0x000e2400000e000f */
[----:B0-----:R-:W-:-:S05]  /*11d0*/  SEL R19, R16, RZ, !P0 ;  /* 0x000000ff10137207 */ /* 0x001fca0004000000 */
[----:B------:R-:W-:Y:S02]  /*11e0*/  IMAD.IADD R40, R36, 0x1, R19 ;  /* 0x0000000124287824 */ /* 0x000fe400078e0213 */
[C---:B------:R-:W-:Y:S02]  /*11f0*/  VIADD R19, R37.reuse, 0x4 ;  /* 0x0000000425137836 */ /* 0x040fe40000000000 */
[----:B------:R-:W-:Y:S01]  /*1200*/  VIADD R36, R37, 0x8 ;  /* 0x0000000825247836 */ /* 0x000fe20000000000 */
[----:B------:R-:W0:Y:S02]  /*1210*/  SHFL.DOWN PT, R16, R40, 0x4, R15 ;  /* 0x0880000028107989 */ /* 0x000e2400000e000f */
[----:B------:R-:W-:-:S04]  /*1220*/  ISETP.GT.AND P0, PT, R19, R15, PT ;  /* 0x0000000f1300720c */ /* 0x000fc80003f04270 */
[----:B0-----:R-:W-:Y:S02]  /*1230*/  SEL R11, R16, RZ, !P0 ;  /* 0x000000ff100b7207 */ /* 0x001fe40004000000 */
[----:B------:R-:W-:-:S03]  /*1240*/  ISETP.GT.AND P0, PT, R36, R15, PT ;  /* 0x0000000f2400720c */ /* 0x000fc60003f04270 */
[----:B------:R-:W-:Y:S02]  /*1250*/  IMAD.IADD R42, R40, 0x1, R11 ;  /* 0x00000001282a7824 */ /* 0x000fe400078e020b */
[----:B------:R-:W0:Y:S03]  /*1260*/  LDC.64 R10, c[0x0][0x390] ;  /* 0x0000e400ff0a7b82 */ /* 0x000e260000000a00 */
[----:B------:R-:W1:Y:S02]  /*1270*/  SHFL.DOWN PT, R16, R42, 0x8, R15 ;  /* 0x090000002a107989 */ /* 0x000e6400000e000f */
[----:B-1----:R-:W-:Y:S02]  /*1280*/  SEL R41, R16, RZ, !P0 ;  /* 0x000000ff10297207 */ /* 0x002fe40004000000 */
[----:B------:R-:W-:-:S03]  /*1290*/  ISETP.NE.AND P0, PT, R12, 0x65, PT ;  /* 0x000000650c00780c */ /* 0x000fc60003f05270 */
[----:B------:R-:W-:Y:S01]  /*12a0*/  IMAD.IADD R41, R42, 0x1, R41 ;  /* 0x000000012a297824 */ /* 0x000fe200078e0229 */
[----:B0-----:R-:W-:-:S04]  /*12b0*/  IADD3 R42, P3, PT, R10, 0x100, RZ ;  /* 0x000001000a2a7810 */ /* 0x001fc80007f7e0ff */
[----:B------:R-:W0:Y:S01]  /*12c0*/  SHFL.DOWN PT, R16, R41, 0x10, R15 ;  /* 0x0a00000029107989 */ /* 0x000e2200000e000f */
[----:B------:R-:W-:-:S04]  /*12d0*/  IMAD.X R43, RZ, RZ, R11, P3 ;  /* 0x000000ffff2b7224 */ /* 0x000fc800018e060b */
[----:B------:R-:W-:Y:S02]  /*12e0*/  VOTE.ALL P0, P0 ;  /* 0x0000000000ff7806 */ /* 0x000fe40000000000 */
[----:B0-----:R-:W-:-:S05]  /*12f0*/  SEL R16, R16, RZ, !P2 ;  /* 0x000000ff10107207 */ /* 0x001fca0005000000 */
[----:B------:R-:W-:-:S07]  /*1300*/  IMAD.IADD R40, R41, 0x1, R16 ;  /* 0x0000000129287824 */ /* 0x000fce00078e0210 */
.L_x_449:
[----:B------:R-:W-:Y:S05]  /*1310*/  @!P0 BRA `(.L_x_413) ;  /* 0x0000000000cc8947 */ /* 0x000fea0003800000 */
[----:B------:R-:W-:-:S07]  /*1320*/  IMAD.MOV.U32 R11, RZ, RZ, 0x1de ;  /* 0x000001deff0b7424 */ /* 0x000fce00078e00ff */
.L_x_419:
[----:B------:R-:W-:-:S05]  /*1330*/  IMAD.WIDE R14, R18, 0x8, R42 ;  /* 0x00000008120e7825 */ /* 0x000fca00078e022a */
[----:B------:R-:W2:Y:S01]  /*1340*/  LD.E.64.STRONG.GPU R12, desc[UR12][R14.64+-0x100] ;  /* 0xffff000c0e0c7980 */ /* 0x000ea2000c10fb00 */
[----:B------:R-:W-:Y:S05]  /*1350*/  YIELD ;  /* 0x0000000000007946 */ /* 0x000fea0003800000 */
[----:B------:R-:W-:Y:S01]  /*1360*/  UMOV UR5, 0xffffffff ;  /* 0xffffffff00057882 */ /* 0x000fe20000000000 */
[----:B------:R-:W-:Y:S02]  /*1370*/  SHF.R.U32.HI R11, RZ, 0x1, R11 ;  /* 0x00000001ff0b7819 */ /* 0x000fe4000001160b */
[----:B--2---:R-:W-:Y:S01]  /*1380*/  ISETP.NE.AND P0, PT, R12, 0x63, PT ;  /* 0x000000630c00780c */ /* 0x004fe20003f05270 */
[----:B------:R-:W-:-:S12]  /*1390*/  BRA.DIV UR5, `(.L_x_414) ;  /* 0x0000003205287947 */ /* 0x000fd8000b800000 */
[----:B------:R-:W-:-:S13]  /*13a0*/  VOTE.ANY P0, !P0 ;  /* 0x0000000000ff7806 */ /* 0x000fda0004000100 */
.L_x_452:
[----:B------:R-:W-:Y:S05]  /*13b0*/  @!P0 BRA `(.L_x_415) ;  /* 0x0000000000248947 */ /* 0x000fea0003800000 */
[----:B------:R-:W-:-:S07]  /*13c0*/  IMAD.MOV.U32 R16, RZ, RZ, R11 ;  /* 0x000000ffff107224 */ /* 0x000fce00078e000b */
.L_x_417:
[----:B------:R-:W-:Y:S05]  /*13d0*/  NANOSLEEP R16 ;  /* 0x000000100000735d */ /* 0x000fea0003800000 */
[----:B------:R-:W2:Y:S01]  /*13e0*/  LD.E.64.STRONG.GPU R12, desc[UR12][R14.64+-0x100] ;  /* 0xffff000c0e0c7980 */ /* 0x000ea2000c10fb00 */
[----:B------:R-:W-:Y:S01]  /*13f0*/  UMOV UR5, 0xffffffff ;  /* 0xffffffff00057882 */ /* 0x000fe20000000000 */
[----:B------:R-:W-:Y:S02]  /*1400*/  SHF.R.U32.HI R16, RZ, 0x1, R16 ;  /* 0x00000001ff107819 */ /* 0x000fe40000011610 */
[----:B--2---:R-:W-:Y:S01]  /*1410*/  ISETP.NE.AND P0, PT, R12, 0x63, PT ;  /* 0x000000630c00780c */ /* 0x004fe20003f05270 */
[----:B------:R-:W-:-:S12]  /*1420*/  BRA.DIV UR5, `(.L_x_416) ;  /* 0x0000003205247947 */ /* 0x000fd8000b800000 */
[----:B------:R-:W-:-:S13]  /*1430*/  VOTE.ANY P0, !P0 ;  /* 0x0000000000ff7806 */ /* 0x000fda0004000100 */
.L_x_455:
[----:B------:R-:W-:Y:S05]  /*1440*/  @P0 BRA `(.L_x_417) ;  /* 0xfffffffc00e00947 */ /* 0x000fea000383ffff */
.L_x_415:
[----:B------:R-:W-:Y:S01]  /*1450*/  UMOV UR5, 0xffffffff ;  /* 0xffffffff00057882 */ /* 0x000fe20000000000 */
[----:B------:R-:W-:Y:S02]  /*1460*/  ISETP.NE.AND P0, PT, R12, 0x65, PT ;  /* 0x000000650c00780c */ /* 0x000fe40003f05270 */
[----:B------:R-:W-:Y:S11]  /*1470*/  BRA.DIV UR5, `(.L_x_418) ;  /* 0x0000003205307947 */ /* 0x000ff6000b800000 */
[----:B------:R-:W-:Y:S01]  /*1480*/  VOTE.ANY R10, PT, !P0 ;  /* 0x00000000000a7806 */ /* 0x000fe200040e0100 */
[----:B------:R-:W-:-:S03]  /*1490*/  VIADD R18, R18, 0xffffffe0 ;  /* 0xffffffe012127836 */ /* 0x000fc60000000000 */
[----:B------:R-:W-:-:S05]  /*14a0*/  LOP3.LUT R10, R10, 0x80000000, R8, 0xec, !PT ;  /* 0x800000000a0a7812 */ /* 0x000fca00078eec08 */
[----:B------:R-:W-:-:S05]  /*14b0*/  VIADD R15, R10, 0xffffffff ;  /* 0xffffffff0a0f7836 */ /* 0x000fca0000000000 */
[----:B------:R-:W-:-:S06]  /*14c0*/  LOP3.LUT R15, R10, R15, RZ, 0xc, !PT ;  /* 0x0000000f0a0f7212 */ /* 0x000fcc00078e0cff */
        /* <DEDUP_REMOVED lines=17> */
[----:B------:R-:W-:-:S03]  /*15e0*/  ISETP.NE.AND P0, PT, R12, 0x65, PT ;  /* 0x000000650c00780c */ /* 0x000fc60003f05270 */
[----:B------:R-:W-:-:S05]  /*15f0*/  IMAD.IADD R41, R13, 0x1, R16 ;  /* 0x000000010d297824 */ /* 0x000fca00078e0210 */
[----:B------:R-:W0:Y:S05]  /*1600*/  SHFL.DOWN PT, R16, R41, 0x10, R15 ;  /* 0x0a00000029107989 */ /* 0x000e2a00000e000f */
[----:B------:R-:W-:Y:S02]  /*1610*/  VOTE.ALL P0, P0 ;  /* 0x0000000000ff7806 */ /* 0x000fe40000000000 */
[----:B0-----:R-:W-:-:S04]  /*1620*/  SEL R16, R16, RZ, !P2 ;  /* 0x000000ff10107207 */ /* 0x001fc80005000000 */
[----:B------:R-:W-:-:S07]  /*1630*/  IADD3 R40, PT, PT, R41, R16, R40 ;  /* 0x0000001029287210 */ /* 0x000fce0007ffe028 */
.L_x_464:
[----:B------:R-:W-:Y:S05]  /*1640*/  @P0 BRA `(.L_x_419) ;  /* 0xfffffffc00380947 */ /* 0x000fea000383ffff */
.L_x_413:
[----:B------:R-:W-:Y:S01]  /*1650*/  ISETP.NE.AND P0, PT, R37, RZ, PT ;  /* 0x000000ff2500720c */ /* 0x000fe20003f05270 */
[----:B------:R-:W0:Y:S01]  /*1660*/  @!P1 S2R R11, SR_CgaCtaId ;  /* 0x00000000000b9919 */ /* 0x000e220000008800 */
[----:B------:R-:W-:Y:S01]  /*1670*/  @!P1 MOV R10, 0x400 ;  /* 0x00000400000a9802 */ /* 0x000fe20000000f00 */
[----:B------:R-:W-:Y:S02]  /*1680*/  @!P1 IMAD.IADD R9, R9, 0x1, R40 ;  /* 0x0000000109099824 */ /* 0x000fe400078e0228 */
[----:B------:R-:W-:Y:S02]  /*1690*/  @!P1 IMAD.MOV.U32 R8, RZ, RZ, 0x65 ;  /* 0x00000065ff089424 */ /* 0x000fe400078e00ff */
[----:B------:R-:W-:-:S03]  /*16a0*/  IMAD.MOV.U32 R38, RZ, RZ, R17 ;  /* 0x000000ffff267224 */ /* 0x000fc600078e0011 */
[----:B------:R1:W-:Y:S03]  /*16b0*/  @!P1 ST.E.64.STRONG.GPU desc[UR12][R44.64+0x100], R8 ;  /* 0x000100082c009985 */ /* 0x0003e6000c10fb0c */
[----:B------:R-:W-:Y:S01]  /*16c0*/  @!P0 MOV R12, 0x400 ;  /* 0x00000400000c8802 */ /* 0x000fe20000000f00 */
[----:B------:R-:W2:Y:S01]  /*16d0*/  @!P0 S2R R13, SR_CgaCtaId ;  /* 0x00000000000d8919 */ /* 0x000ea20000008800 */
[----:B------:R-:W-:Y:S01]  /*16e0*/  @!P0 IMAD.MOV.U32 R38, RZ, RZ, R40 ;  /* 0x000000ffff268224 */ /* 0x000fe200078e0028 */
[----:B0-----:R-:W-:-:S05]  /*16f0*/  @!P1 LEA R10, R11, R10, 0x18 ;  /* 0x0000000a0b0a9211 */ /* 0x001fca00078ec0ff */
[----:B------:R1:W-:Y:S04]  /*1700*/  @!P1 STS [R10+0x8], R9 ;  /* 0x000008090a009388 */ /* 0x0003e80000000800 */
[----:B------:R1:W-:Y:S01]  /*1710*/  @!P1 STS [R10+0x4], R40 ;  /* 0x000004280a009388 */ /* 0x0003e20000000800 */
[----:B--2---:R-:W-:-:S05]  /*1720*/  @!P0 LEA R13, R13, R12, 0x18 ;  /* 0x0000000c0d0d8211 */ /* 0x004fca00078ec0ff */
[----:B------:R1:W-:Y:S02]  /*1730*/  @!P0 STS [R13+0x54], R40 ;  /* 0x000054280d008388 */ /* 0x0003e40000000800 */
.L_x_407:
[----:B------:R-:W-:Y:S05]  /*1740*/  WARPSYNC.ALL ;  /* 0x0000000000007948 */ /* 0x000fea0003800000 */
[----:B------:R-:W0:Y:S08]  /*1750*/  S2UR UR7, SR_CgaCtaId ;  /* 0x00000000000779c3 */ /* 0x000e300000008800 */
[----:B------:R-:W-:Y:S01]  /*1760*/  BAR.SYNC.DEFER_BLOCKING 0x0 ;  /* 0x0000000000007b1d */ /* 0x000fe20000010000 */
[----:B------:R-:W-:-:S05]  /*1770*/  ISETP.NE.AND P0, PT, R35, RZ, PT ;  /* 0x000000ff2300720c */ /* 0x000fca0003f05270 */
[----:B------:R-:W-:Y:S02]  /*1780*/  UMOV UR5, 0x400 ;  /* 0x0000040000057882 */ /* 0x000fe40000000000 */
[----:B0-----:R-:W-:-:S09]  /*1790*/  ULEA UR5, UR7, UR5, 0x18 ;  /* 0x0000000507057291 */ /* 0x001fd2000f8ec0ff */
[----:B-1----:R-:W0:Y:S02]  /*17a0*/  LDS R8, [UR5+0x54] ;  /* 0x00005405ff087984 */ /* 0x002e240008000800 */
[----:B0-----:R-:W-:-:S05]  /*17b0*/  SEL R9, R8, RZ, P0 ;  /* 0x000000ff08097207 */ /* 0x001fca0000000000 */
[----:B------:R-:W-:-:S07]  /*17c0*/  IMAD.IADD R38, R9, 0x1, R38 ;  /* 0x0000000109267824 */ /* 0x000fce00078e0226 */
.L_x_406:
[----:B------:R-:W-:Y:S05]  /*17d0*/  BSYNC.RECONVERGENT B0 ;  /* 0x0000000000007941 */ /* 0x000fea0003800200 */
.L_x_404:
[----:B------:R-:W-:Y:S01]  /*17e0*/  IMAD.IADD R32, R32, 0x1, R38 ;  /* 0x0000000120207824 */ /* 0x000fe200078e0226 */
[----:B------:R-:W-:Y:S03]  /*17f0*/  BAR.SYNC.DEFER_BLOCKING 0x0 ;  /* 0x0000000000007b1d */ /* 0x000fe60000010000 */
[----:B------:R-:W-:-:S03]  /*1800*/  IMAD.IADD R29, R29, 0x1, R32 ;  /* 0x000000011d1d7824 */ /* 0x000fc600078e0220 */
[----:B------:R-:W1:Y:S01]  /*1810*/  LDCU.64 UR8, c[0x0][0x388] ;  /* 0x00007100ff0877ac */ /* 0x000e620008000a00 */
[----:B------:R-:W-:-:S04]  /*1820*/  IMAD.IADD R28, R28, 0x1, R29 ;  /* 0x000000011c1c7824 */ /* 0x000fc800078e021d */
[----:B------:R-:W-:-:S04]  /*1830*/  IMAD.IADD R27, R27, 0x1, R28 ;  /* 0x000000011b1b7824 */ /* 0x000fc800078e021c */
[----:B------:R-:W-:-:S04]  /*1840*/  IMAD.IADD R26, R26, 0x1, R27 ;  /* 0x000000011a1a7824 */ /* 0x000fc800078e021b */
[----:B------:R-:W-:-:S04]  /*1850*/  IMAD.IADD R25, R25, 0x1, R26 ;  /* 0x0000000119197824 */ /* 0x000fc800078e021a */
[----:B------:R-:W-:Y:S01]  /*1860*/  IMAD.IADD R24, R24, 0x1, R25 ;  /* 0x0000000118187824 */ /* 0x000fe200078e0219 */
[----:B------:R-:W-:Y:S03]  /*1870*/  STS [R33], R38 ;  /* 0x0000002621007388 */ /* 0x000fe60000000800 */
[----:B------:R-:W-:Y:S01]  /*1880*/  IMAD.IADD R23, R23, 0x1, R24 ;  /* 0x0000000117177824 */ /* 0x000fe200078e0218 */
[----:B------:R-:W-:Y:S03]  /*1890*/  STS [R33+0x4], R32 ;  /* 0x0000042021007388 */ /* 0x000fe60000000800 */
        /* <DEDUP_REMOVED lines=19> */
[----:B------:R-:W-:Y:S04]  /*19d0*/  STS [R33+0x2c], R20 ;  /* 0x00002c1421007388 */ /* 0x000fe80000000800 */
[----:B------:R-:W-:Y:S04]  /*19e0*/  STS [R33+0x30], R7 ;  /* 0x0000300721007388 */ /* 0x000fe80000000800 */
[----:B------:R-:W-:Y:S04]  /*19f0*/  STS [R33+0x34], R6 ;  /* 0x0000340621007388 */ /* 0x000fe80000000800 */
[----:B------:R-:W-:Y:S04]  /*1a00*/  STS [R33+0x38], R5 ;  /* 0x0000380521007388 */ /* 0x000fe80000000800 */
[----:B------:R-:W-:Y:S04]  /*1a10*/  STS [R33+0x3c], R4 ;  /* 0x00003c0421007388 */ /* 0x000fe80000000800 */
[----:B------:R-:W-:Y:S04]  /*1a20*/  STS [R33+0x40], R3 ;  /* 0x0000400321007388 */ /* 0x000fe80000000800 */
[----:B------:R1:W-:Y:S04]  /*1a30*/  STS [R33+0x44], R2 ;  /* 0x0000440221007388 */ /* 0x0003e80000000800 */
[----:B------:R-:W-:Y:S01]  /*1a40*/  STS [R33+0x48], R0 ;  /* 0x0000480021007388 */ /* 0x000fe20000000800 */
[----:B------:R-:W-:-:S03]  /*1a50*/  NOP ;  /* 0x0000000000007918 */ /* 0x000fc60000000000 */
[----:B0-----:R-:W0:Y:S01]  /*1a60*/  LDS R9, [R34] ;  /* 0x0000000022097984 */ /* 0x001e220000000800 */
[----:B-1----:R-:W-:-:S03]  /*1a70*/  IADD3 R2, P0, PT, R31, UR8, RZ ;  /* 0x000000081f027c10 */ /* 0x002fc6000ff1e0ff */
[----:B------:R-:W1:Y:S01]  /*1a80*/  LDS R7, [R34+0x80] ;  /* 0x0000800022077984 */ /* 0x000e620000000800 */
[----:B------:R-:W-:-:S03]  /*1a90*/  IADD3.X R3, PT, PT, R30, UR9, RZ, P0, !PT ;  /* 0x000000091e037c10 */ /* 0x000fc600087fe4ff */
        /* <DEDUP_REMOVED lines=17> */
[----:B0-----:R-:W-:Y:S04]  /*1bb0*/  STG.E desc[UR12][R2.64], R9 ;  /* 0x0000000902007986 */ /* 0x001fe8000c10190c */
[----:B-1----:R-:W-:Y:S04]  /*1bc0*/  STG.E desc[UR12][R2.64+0x80], R7 ;  /* 0x0000800702007986 */ /* 0x002fe8000c10190c */
[----:B--2---:R-:W-:Y:S04]  /*1bd0*/  STG.E desc[UR12][R2.64+0x100], R11 ;  /* 0x0001000b02007986 */ /* 0x004fe8000c10190c */
[----:B---3--:R-:W-:Y:S04]  /*1be0*/  STG.E desc[UR12][R2.64+0x180], R13 ;  /* 0x0001800d02007986 */ /* 0x008fe8000c10190c */
[----:B----4-:R-:W-:Y:S04]  /*1bf0*/  STG.E desc[UR12][R2.64+0x200], R5 ;  /* 0x0002000502007986 */ /* 0x010fe8000c10190c */
[----:B-----5:R-:W-:Y:S04]  /*1c00*/  STG.E desc[UR12][R2.64+0x280], R15 ;  /* 0x0002800f02007986 */ /* 0x020fe8000c10190c */
        /* <DEDUP_REMOVED lines=14> */
.L_x_403:
[----:B------:R-:W-:-:S04]  /*1cf0*/  ISETP.NE.U32.AND P0, PT, RZ, UR7, PT ;  /* 0x00000007ff007c0c */ /* 0x000fc8000bf05070 */
[----:B------:R-:W-:-:S13]  /*1d00*/  ISETP.NE.AND.EX P0, PT, RZ, UR4, PT, P0 ;  /* 0x00000004ff007c0c */ /* 0x000fda000bf05300 */
[----:B------:R-:W-:Y:S05]  /*1d10*/  @!P0 EXIT ;  /* 0x000000000000894d */ /* 0x000fea0003800000 */
[----:B------:R-:W0:Y:S02]  /*1d20*/  LDCU.64 UR4, c[0x0][0x380] ;  /* 0x00007000ff0477ac */ /* 0x000e240008000a00 */
[----:B0-----:R-:W-:-:S06]  /*1d30*/  UIMAD.WIDE UR4, UR6, 0x7b80, UR4 ;  /* 0x00007b80060478a5 */ /* 0x001fcc000f8e0204 */
[----:B------:R-:W-:Y:S02]  /*1d40*/  IMAD.U32 R2, RZ, RZ, UR4 ;  /* 0x00000004ff027e24 */ /* 0x000fe4000f8e00ff */
[----:B------:R-:W-:-:S05]  /*1d50*/  IMAD.U32 R3, RZ, RZ, UR5 ;  /* 0x00000005ff037e24 */ /* 0x000fca000f8e00ff */
[----:B------:R0:W2:Y:S01]  /*1d60*/  LD.E.STRONG.SM R5, desc[UR12][R2.64] ;  /* 0x0000000c02057980 */ /* 0x0000a2000c10b900 */
[----:B------:R-:W3:Y:S02]  /*1d70*/  S2R R31, SR_TID.X ;  /* 0x00000000001f7919 */ /* 0x000ee40000002100 */
[C---:B---3--:R-:W-:Y:S02]  /*1d80*/  LOP3.LUT R0, R31.reuse, 0x1f, RZ, 0xc0, !PT ;  /* 0x0000001f1f007812 */ /* 0x048fe400078ec0ff */
[----:B------:R-:W-:-:S05]  /*1d90*/  LOP3.LUT R7, R31, 0x3e0, RZ, 0xc0, !PT ;  /* 0x000003e01f077812 */ /* 0x000fca00078ec0ff */
[----:B------:R-:W-:-:S04]  /*1da0*/  IMAD R33, R7, 0x13, R0 ;  /* 0x0000001307217824 */ /* 0x000fc800078e0200 */
[C---:B------:R-:W-:Y:S01]  /*1db0*/  VIADD R0, R33.reuse, 0x20 ;  /* 0x0000002021007836 */ /* 0x040fe20000000000 */
[C---:B------:R-:W-:Y:S01]  /*1dc0*/  ISETP.GE.U32.AND P1, PT, R33.reuse, UR7, PT ;  /* 0x0000000721007c0c */ /* 0x040fe2000bf26070 */
[C---:B------:R-:W-:Y:S01]  /*1dd0*/  VIADD R4, R33.reuse, 0x40 ;  /* 0x0000004021047836 */ /* 0x040fe20000000000 */
[C---:B0-----:R-:W-:Y:S01]  /*1de0*/  LEA R2, P0, R33.reuse, UR4, 0x2 ;  /* 0x0000000421027c11 */ /* 0x041fe2000f8010ff */
[C---:B------:R-:W-:Y:S01]  /*1df0*/  VIADD R3, R33.reuse, 0xa0 ;  /* 0x000000a021037836 */ /* 0x040fe20000000000 */
[----:B------:R-:W-:Y:S01]  /*1e00*/  ISETP.GE.U32.AND P2, PT, R0, UR7, PT ;  /* 0x0000000700007c0c */ /* 0x000fe2000bf46070 */
[C---:B------:R-:W-:Y:S01]  /*1e10*/  VIADD R0, R33.reuse, 0x80 ;  /* 0x0000008021007836 */ /* 0x040fe20000000000 */
[----:B------:R-:W-:Y:S01]  /*1e20*/  ISETP.GE.U32.AND P3, PT, R4, UR7, PT ;  /* 0x0000000704007c0c */ /* 0x000fe2000bf66070 */
[----:B------:R-:W-:Y:S01]  /*1e30*/  VIADD R6, R33, 0x60 ;  /* 0x0000006021067836 */ /* 0x000fe20000000000 */
[----:B------:R-:W-:Y:S01]  /*1e40*/  ISETP.GE.U32.AND P6, PT, R3, UR7, PT ;  /* 0x0000000703007c0c */ /* 0x000fe2000bfc6070 */
[----:B------:R-:W-:Y:S01]  /*1e50*/  IMAD.X R3, RZ, RZ, UR5, P0 ;  /* 0x00000005ff037e24 */ /* 0x000fe200080e06ff */
[----:B------:R-:W-:Y:S01]  /*1e60*/  ISETP.GE.U32.AND P5, PT, R0, UR7, PT ;  /* 0x0000000700007c0c */ /* 0x000fe2000bfa6070 */
[C---:B------:R-:W-:Y:S01]  /*1e70*/  VIADD R0, R33.reuse, 0xc0 ;  /* 0x000000c021007836 */ /* 0x040fe20000000000 */
[----:B------:R-:W-:Y:S01]  /*1e80*/  ISETP.GE.U32.AND P4, PT, R6, UR7, PT ;  /* 0x0000000706007c0c */ /* 0x000fe2000bf86070 */
[----:B------:R-:W-:-:S03]  /*1e90*/  VIADD R4, R33, 0x140 ;  /* 0x0000014021047836 */ /* 0x000fc60000000000 */
[----:B------:R-:W-:Y:S01]  /*1ea0*/  ISETP.GE.U32.AND P0, PT, R0, UR7, PT ;  /* 0x0000000700007c0c */ /* 0x000fe2000bf06070 */
[C---:B------:R-:W-:Y:S02]  /*1eb0*/  VIADD R0, R33.reuse, 0xe0 ;  /* 0x000000e021007836 */ /* 0x040fe40000000000 */
[C---:B------:R-:W-:Y:S02]  /*1ec0*/  VIADD R37, R33.reuse, 0x100 ;  /* 0x0000010021257836 */ /* 0x040fe40000000000 */
[C---:B------:R-:W-:Y:S02]  /*1ed0*/  VIADD R36, R33.reuse, 0x120 ;  /* 0x0000012021247836 */ /* 0x040fe40000000000 */
[C---:B------:R-:W-:Y:S02]  /*1ee0*/  VIADD R35, R33.reuse, 0x1c0 ;  /* 0x000001c021237836 */ /* 0x040fe40000000000 */
[----:B------:R-:W-:Y:S02]  /*1ef0*/  VIADD R34, R33, 0x220 ;  /* 0x0000022021227836 */ /* 0x000fe40000000000 */
[----:B--2---:R-:W-:-:S02]  /*1f00*/  IMAD.MOV.U32 R7, RZ, RZ, R5 ;  /* 0x000000ffff077224 */ /* 0x004fc400078e0005 */
[----:B------:R-:W2:Y:S01]  /*1f10*/  @!P1 LD.E.STRONG.SM R5, desc[UR12][R2.64] ;  /* 0x0000000c02059980 */ /* 0x000ea2000c10b900 */
[----:B------:R-:W-:Y:S01]  /*1f20*/  ISETP.GE.U32.AND P1, PT, R0, UR7, PT ;  /* 0x0000000700007c0c */ /* 0x000fe2000bf26070 */
[--C-:B------:R-:W-:Y:S02]  /*1f30*/  IMAD.MOV.U32 R9, RZ, RZ, R7.reuse ;  /* 0x000000ffff097224 */ /* 0x100fe400078e0007 */
[--C-:B------:R-:W-:Y:S02]  /*1f40*/  IMAD.MOV.U32 R11, RZ, RZ, R7.reuse ;  /* 0x000000ffff0b7224 */ /* 0x100fe400078e0007 */
[--C-:B------:R-:W-:Y:S02]  /*1f50*/  IMAD.MOV.U32 R15, RZ, RZ, R7.reuse ;  /* 0x000000ffff0f7224 */ /* 0x100fe400078e0007 */
[--C-:B------:R-:W-:Y:S01]  /*1f60*/  IMAD.MOV.U32 R17, RZ, RZ, R7.reuse ;  /* 0x000000ffff117224 */ /* 0x100fe200078e0007 */
[----:B------:R-:W3:Y:S01]  /*1f70*/  @!P2 LD.E.STRONG.SM R9, desc[UR12][R2.64+0x80] ;  /* 0x0000800c0209a980 */ /* 0x000ee2000c10b900 */
[----:B------:R-:W-:Y:S01]  /*1f80*/  VIADD R0, R33, 0x160 ;  /* 0x0000016021007836 */ /* 0x000fe20000000000 */
[----:B------:R-:W-:Y:S01]  /*1f90*/  ISETP.GE.U32.AND P2, PT, R4, UR7, PT ;  /* 0x0000000704007c0c */ /* 0x000fe2000bf46070 */
[--C-:B------:R-:W-:Y:S01]  /*1fa0*/  IMAD.MOV.U32 R13, RZ, RZ, R7.reuse ;  /* 0x000000ffff0d7224 */ /* 0x100fe200078e0007 */
[----:B------:R-:W4:Y:S01]  /*1fb0*/  @!P3 LD.E.STRONG.SM R11, desc[UR12][R2.64+0x100] ;  /* 0x0001000c020bb980 */ /* 0x000f22000c10b900 */
[----:B------:R-:W-:Y:S01]  /*1fc0*/  IMAD.MOV.U32 R19, RZ, RZ, R7 ;  /* 0x000000ffff137224 */ /* 0x000fe200078e0007 */
[----:B------:R-:W-:-:S02]  /*1fd0*/  ISETP.GE.U32.AND P3, PT, R0, UR7, PT ;  /* 0x0000000700007c0c */ /* 0x000fc4000bf66070 */
[----:B------:R-:W4:Y:S01]  /*1fe0*/  @!P5 LD.E.STRONG.SM R15, desc[UR12][R2.64+0x200] ;  /* 0x0002000c020fd980 */ /* 0x000f22000c10b900 */
[----:B------:R-:W-:-:S03]  /*1ff0*/  ISETP.GE.U32.AND P5, PT, R37, UR7, PT ;  /* 0x0000000725007c0c */ /* 0x000fc6000bfa6070 */
[----:B------:R-:W4:Y:S01]  /*2000*/  @!P6 LD.E.STRONG.SM R17, desc[UR12][R2.64+0x280] ;  /* 0x0002800c0211e980 */ /* 0x000f22000c10b900 */
[----:B------:R-:W-:Y:S01]  /*2010*/  ISETP.GE.U32.AND P6, PT, R36, UR7, PT ;  /* 0x0000000724007c0c */ /* 0x000fe2000bfc6070 */
[C---:B------:R-:W-:Y:S02]  /*2020*/  VIADD R4, R33.reuse, 0x180 ;  /* 0x0000018021047836 */ /* 0x040fe40000000000 */
[----:B------:R-:W-:Y:S01]  /*2030*/  VIADD R0, R33, 0x1a0 ;  /* 0x000001a021007836 */ /* 0x000fe20000000000 */
[----:B------:R-:W4:Y:S01]  /*2040*/  @!P4 LD.E.STRONG.SM R13, desc[UR12][R2.64+0x180] ;  /* 0x0001800c020dc980 */ /* 0x000f22000c10b900 */
[--C-:B------:R-:W-:Y:S01]  /*2050*/  IMAD.MOV.U32 R21, RZ, RZ, R7.reuse ;  /* 0x000000ffff157224 */ /* 0x100fe200078e0007 */
[----:B------:R-:W-:Y:S01]  /*2060*/  ISETP.GE.U32.AND P4, PT, R4, UR7, PT ;  /* 0x0000000704007c0c */ /* 0x000fe2000bf86070 */
[--C-:B------:R-:W-:Y:S01]  /*2070*/  IMAD.MOV.U32 R23, RZ, RZ, R7.reuse ;  /* 0x000000ffff177224 */ /* 0x100fe200078e0007 */
[----:B------:R-:W4:Y:S01]  /*2080*/  @!P0 LD.E.STRONG.SM R19, desc[UR12][R2.64+0x300] ;  /* 0x0003000c02138980 */ /* 0x000f22000c10b900 */
[----:B------:R-:W-:Y:S01]  /*2090*/  ISETP.GE.U32.AND P0, PT, R0, UR7, PT ;  /* 0x0000000700007c0c */ /* 0x000fe2000bf06070 */
[----:B------:R-:W-:-:S02]  /*20a0*/  IMAD.MOV.U32 R25, RZ, RZ, R7 ;  /* 0x000000ffff197224 */ /* 0x000fc400078e0007 */
[--C-:B------:R-:W-:Y:S01]  /*20b0*/  IMAD.MOV.U32 R27, RZ, RZ, R7.reuse ;  /* 0x000000ffff1b7224 */ /* 0x100fe200078e0007 */
[----:B------:R-:W4:Y:S01]  /*20c0*/  @!P1 LD.E.STRONG.SM R21, desc[UR12][R2.64+0x380] ;  /* 0x0003800c02159980 */ /* 0x000f22000c10b900 */
[----:B------:R-:W-:Y:S02]  /*20d0*/  IMAD.MOV.U32 R29, RZ, RZ, R7 ;  /* 0x000000ffff1d7224 */ /* 0x000fe400078e0007 */
[C---:B------:R-:W-:Y:S01]  /*20e0*/  VIADD R4, R33.reuse, 0x1e0 ;  /* 0x000001e021047836 */ /* 0x040fe20000000000 */
[----:B------:R-:W4:Y:S01]  /*20f0*/  @!P5 LD.E.STRONG.SM R23, desc[UR12][R2.64+0x400] ;  /* 0x0004000c0217d980 */ /* 0x000f22000c10b900 */
[C---:B------:R-:W-:Y:S02]  /*2100*/  VIADD R0, R33.reuse, 0x200 ;  /* 0x0000020021007836 */ /* 0x040fe40000000000 */
[----:B------:R-:W-:Y:S01]  /*2110*/  VIADD R33, R33, 0x240 ;  /* 0x0000024021217836 */ /* 0x000fe20000000000 */
[----:B------:R-:W4:Y:S01]  /*2120*/  @!P6 LD.E.STRONG.SM R25, desc[UR12][R2.64+0x480] ;  /* 0x0004800c0219e980 */ /* 0x000f22000c10b900 */
[----:B------:R-:W-:-:S02]  /*2130*/  ISETP.GE.U32.AND P1, PT, R4, UR7, PT ;  /* 0x0000000704007c0c */ /* 0x000fc4000bf26070 */
[----:B------:R-:W-:Y:S01]  /*2140*/  ISETP.GE.U32.AND P5, PT, R0, UR7, PT ;  /* 0x0000000700007c0c */ /* 0x000fe2000bfa6070 */
[----:B------:R-:W4:Y:S01]  /*2150*/  @!P2 LD.E.STRONG.SM R27, desc[UR12][R2.64+0x500] ;  /* 0x0005000c021ba980 */ /* 0x000f22000c10b900 */
[----:B------:R-:W-:Y:S02]  /*2160*/  ISETP.GE.U32.AND P6, PT, R35, UR7, PT ;  /* 0x0000000723007c0c */ /* 0x000fe4000bfc6070 */
[----:B------:R-:W-:Y:S01]  /*2170*/  ISETP.GE.U32.AND P2, PT, R34, UR7, PT ;  /* 0x0000000722007c0c */ /* 0x000fe2000bf46070 */
[----:B------:R-:W4:Y:S01]  /*2180*/  @!P3 LD.E.STRONG.SM R29, desc[UR12][R2.64+0x580] ;  /* 0x0005800c021db980 */ /* 0x000f22000c10b900 */
[----:B------:R-:W-:Y:S01]  /*2190*/  ISETP.GE.U32.AND P3, PT, R33, UR7, PT ;  /* 0x0000000721007c0c */ /* 0x000fe2000bf66070 */
[--C-:B------:R-:W-:Y:S02]  /*21a0*/  IMAD.MOV.U32 R41, RZ, RZ, R7.reuse ;  /* 0x000000ffff297224 */ /* 0x100fe400078e0007 */
[--C-:B------:R-:W-:Y:S02]  /*21b0*/  IMAD.MOV.U32 R43, RZ, RZ, R7.reuse ;  /* 0x000000ffff2b7224 */ /* 0x100fe400078e0007 */
[----:B------:R-:W-:-:S02]  /*21c0*/  IMAD.MOV.U32 R45, RZ, RZ, R7 ;  /* 0x000000ffff2d7224 */ /* 0x000fc400078e0007 */
[--C-:B------:R-:W-:Y:S01]  /*21d0*/  IMAD.MOV.U32 R0, RZ, RZ, R7.reuse ;  /* 0x000000ffff007224 */ /* 0x100fe200078e0007 */
[----:B------:R-:W4:Y:S01]  /*21e0*/  @!P4 LD.E.STRONG.SM R41, desc[UR12][R2.64+0x600] ;  /* 0x0006000c0229c980 */ /* 0x000f22000c10b900 */
[--C-:B------:R-:W-:Y:S02]  /*21f0*/  IMAD.MOV.U32 R4, RZ, RZ, R7.reuse ;  /* 0x000000ffff047224 */ /* 0x100fe400078e0007 */
[----:B------:R-:W-:Y:S01]  /*2200*/  IMAD.MOV.U32 R6, RZ, RZ, R7 ;  /* 0x000000ffff067224 */ /* 0x000fe200078e0007 */
[----:B------:R-:W4:Y:S04]  /*2210*/  @!P0 LD.E.STRONG.SM R43, desc[UR12][R2.64+0x680] ;  /* 0x0006800c022b8980 */ /* 0x000f28000c10b900 */
[----:B------:R-:W4:Y:S04]  /*2220*/  @!P6 LD.E.STRONG.SM R45, desc[UR12][R2.64+0x700] ;  /* 0x0007000c022de980 */ /* 0x000f28000c10b900 */
[----:B------:R-:W4:Y:S04]  /*2230*/  @!P1 LD.E.STRONG.SM R0, desc[UR12][R2.64+0x780] ;  /* 0x0007800c02009980 */ /* 0x000f28000c10b900 */
[----:B------:R-:W4:Y:S04]  /*2240*/  @!P5 LD.E.STRONG.SM R4, desc[UR12][R2.64+0x800] ;  /* 0x0008000c0204d980 */ /* 0x000f28000c10b900 */
[----:B------:R-:W4:Y:S04]  /*2250*/  @!P2 LD.E.STRONG.SM R6, desc[UR12][R2.64+0x880] ;  /* 0x0008800c0206a980 */ /* 0x000f28000c10b900 */
[----:B------:R-:W4:Y:S01]  /*2260*/  @!P3 LD.E.STRONG.SM R7, desc[UR12][R2.64+0x900] ;  /* 0x0009000c0207b980 */ /* 0x000f22000c10b900 */
[----:B------:R-:W0:Y:S01]  /*2270*/  S2R R39, SR_LANEID ;  /* 0x0000000000277919 */ /* 0x000e220000000000 */
[----:B------:R-:W1:Y:S01]  /*2280*/  S2UR UR5, SR_CgaCtaId ;  /* 0x00000000000579c3 */ /* 0x000e620000008800 */
[----:B------:R-:W-:Y:S01]  /*2290*/  SHF.R.U32.HI R40, RZ, 0x5, R31 ;  /* 0x00000005ff287819 */ /* 0x000fe2000001161f */
[----:B------:R-:W-:-:S02]  /*22a0*/  UMOV UR4, 0x400 ;  /* 0x0000040000047882 */ /* 0x000fc40000000000 */
[----:B-1----:R-:W-:Y:S02]  /*22b0*/  ULEA UR4, UR5, UR4, 0x18 ;  /* 0x0000000405047291 */ /* 0x002fe4000f8ec0ff */
[----:B0-----:R-:W-:-:S05]  /*22c0*/  IMAD R30, R40, 0x260, R39 ;  /* 0x00000260281e7824 */ /* 0x001fca00078e0227 */
[----:B------:R-:W-:-:S05]  /*22d0*/  LEA R30, R30, UR4, 0x2 ;  /* 0x000000041e1e7c11 */ /* 0x000fca000f8e10ff */
[----:B------:R-:W-:Y:S01]  /*22e0*/  IMAD R8, R39, 0x48, R30 ;  /* 0x0000004827087824 */ /* 0x000fe200078e021e */
[----:B------:R-:W-:Y:S01]  /*22f0*/  UISETP.NE.AND UP0, UPT, UR6, URZ, UPT ;  /* 0x000000ff0600728c */ /* 0x000fe2000bf05270 */
        /* <DEDUP_REMOVED lines=41> */
[----:B0-----:R-:W-:Y:S02]  /*2590*/  IADD3 R8, PT, PT, R28, R29, R32 ;  /* 0x0000001d1c087210 */ /* 0x001fe40007ffe020 */
[----:B------:R-:W-:Y:S02]  /*25a0*/  ISETP.NE.AND P1, PT, R39, 0x1f, PT ;  /* 0x0000001f2700780c */ /* 0x000fe40003f25270 */
[----:B------:R-:W-:Y:S02]  /*25b0*/  IADD3 R8, PT, PT, R26, R27, R8 ;  /* 0x0000001b1a087210 */ /* 0x000fe40007ffe008 */
[----:B------:R-:W-:Y:S02]  /*25c0*/  ISETP.NE.AND P2, PT, R40, 0xc, PT ;  /* 0x0000000c2800780c */ /* 0x000fe40003f45270 */
        /* <DEDUP_REMOVED lines=30> */
[----:B------:R-:W-:-:S03]  /*27b0*/  IMAD.IADD R11, R11, 0x1, R10 ;  /* 0x000000010b0b7824 */ /* 0x000fc600078e020a */
        /* <DEDUP_REMOVED lines=16> */
[----:B------:R-:W-:-:S04]  /*28c0*/  ISETP.NE.AND P0, PT, R40, 0x8, PT ;  /* 0x000000082800780c */ /* 0x000fc80003f05270 */
[----:B------:R-:W-:Y:S02]  /*28d0*/  SEL R8, R15, R8, !P0 ;  /* 0x000000080f087207 */ /* 0x000fe40004000000 */
[----:B------:R-:W-:Y:S02]  /*28e0*/  ISETP.NE.AND P0, PT, R40, 0xa, PT ;  /* 0x0000000a2800780c */ /* 0x000fe40003f05270 */
[----:B------:R-:W-:Y:S02]  /*28f0*/  SEL R8, R16, R8, !P1 ;  /* 0x0000000810087207 */ /* 0x000fe40004800000 */
[----:B------:R-:W-:Y:S02]  /*2900*/  ISETP.NE.AND P1, PT, R40, 0xb, PT ;  /* 0x0000000b2800780c */ /* 0x000fe40003f25270 */
[----:B------:R-:W-:Y:S02]  /*2910*/  SEL R8, R17, R8, !P0 ;  /* 0x0000000811087207 */ /* 0x000fe40004000000 */
[----:B------:R-:W-:-:S02]  /*2920*/  ISETP.GE.U32.AND P0, PT, R31, 0x20, PT ;  /* 0x000000201f00780c */ /* 0x000fc40003f06070 */
[----:B------:R-:W-:Y:S01]  /*2930*/  SEL R8, R18, R8, !P1 ;  /* 0x0000000812087207 */ /* 0x000fe20004800000 */
[----:B------:R-:W-:Y:S01]  /*2940*/  @!P2 IMAD.IADD R8, R19, 0x1, R18 ;  /* 0x000000011308a824 */ /* 0x000fe200078e0212 */
[----:B------:R-:W-:-:S04]  /*2950*/  ISETP.NE.AND P1, PT, R39, RZ, PT ;  /* 0x000000ff2700720c */ /* 0x000fc80003f25270 */
[----:B------:R-:W-:Y:S02]  /*2960*/  SEL R41, R41, RZ, P1 ;  /* 0x000000ff29297207 */ /* 0x000fe40000800000 */
[----:B------:R-:W-:-:S04]  /*2970*/  SEL R9, R8, RZ, P0 ;  /* 0x000000ff08097207 */ /* 0x000fc80000000000 */
[----:B-----5:R-:W-:Y:S01]  /*2980*/  IADD3 R9, PT, PT, R9, R41, R38 ;  /* 0x0000002909097210 */ /* 0x020fe20007ffe026 */
[----:B------:R-:W-:Y:S06]  /*2990*/  BRA `(.L_x_421) ;  /* 0x0000000c005c7947 */ /* 0x000fec0003800000 */
.L_x_420:
[----:B0-----:R-:W-:Y:S02]  /*29a0*/  IADD3 R8, PT, PT, R28, R29, R32 ;  /* 0x0000001d1c087210 */ /* 0x001fe40007ffe020 */
[C---:B------:R-:W-:Y:S02]  /*29b0*/  ISETP.NE.AND P1, PT, R39.reuse, 0x1f, PT ;  /* 0x0000001f2700780c */ /* 0x040fe40003f25270 */
[----:B------:R-:W-:Y:S02]  /*29c0*/  IADD3 R8, PT, PT, R26, R27, R8 ;  /* 0x0000001b1a087210 */ /* 0x000fe40007ffe008 */
        /* <DEDUP_REMOVED lines=37> */
[----:B------:R-:W-:Y:S01]  /*2c20*/  IMAD.IADD R14, R14, 0x1, R13 ;  /* 0x000000010e0e7824 */ /* 0x000fe200078e020d */
[----:B------:R-:W0:Y:S02]  /*2c30*/  LDS R11, [UR4+0x40] ;  /* 0x00004004ff0b7984 */ /* 0x000e240008000800 */
        /* <DEDUP_REMOVED lines=14> */
[----:B------:R-:W-:-:S04]  /*2d20*/  ISETP.NE.AND P0, PT, R40, 0xa, PT ;  /* 0x0000000a2800780c */ /* 0x000fc80003f05270 */
[----:B------:R-:W-:Y:S01]  /*2d30*/  SEL R8, R17, R8, !P0 ;  /* 0x0000000811087207 */ /* 0x000fe20004000000 */
[----:B------:R-:W-:Y:S01]  /*2d40*/  IMAD.IADD R17, R41, 0x1, -R38 ;  /* 0x0000000129117824 */ /* 0x000fe200078e0a26 */
[----:B------:R-:W-:-:S04]  /*2d50*/  ISETP.NE.AND P0, PT, R40, 0xb, PT ;  /* 0x0000000b2800780c */ /* 0x000fc80003f05270 */
[----:B------:R-:W-:Y:S02]  /*2d60*/  SEL R8, R18, R8, !P0 ;  /* 0x0000000812087207 */ /* 0x000fe40004000000 */
[----:B------:R-:W-:Y:S01]  /*2d70*/  ISETP.GT.U32.AND P0, PT, R31, 0x1f, PT ;  /* 0x0000001f1f00780c */ /* 0x000fe20003f04070 */
[----:B0-----:R-:W-:Y:S01]  /*2d80*/  IMAD.IADD R11, R19, 0x1, R11 ;  /* 0x00000001130b7824 */ /* 0x001fe200078e020b */
        /* <DEDUP_REMOVED lines=22> */
.L_x_467:
[----:B------:R-:W-:Y:S05]  /*2ef0*/  @!P0 BRA `(.L_x_424) ;  /* 0x0000000000248947 */ /* 0x000fea0003800000 */
[----:B------:R-:W-:-:S07]  /*2f00*/  IMAD.MOV.U32 R14, RZ, RZ, 0x1de ;  /* 0x000001deff0e7424 */ /* 0x000fce00078e00ff */
.L_x_426:
[----:B------:R-:W-:Y:S05]  /*2f10*/  NANOSLEEP R14 ;  /* 0x0000000e0000735d */ /* 0x000fea0003800000 */
[----:B------:R-:W2:Y:S01]  /*2f20*/  LD.E.64.STRONG.GPU R8, desc[UR12][R12.64+0x100] ;  /* 0x0001000c0c087980 */ /* 0x000ea2000c10fb00 */
[----:B------:R-:W-:Y:S01]  /*2f30*/  UMOV UR5, 0xffffffff ;  /* 0xffffffff00057882 */ /* 0x000fe20000000000 */
[----:B------:R-:W-:Y:S02]  /*2f40*/  SHF.R.U32.HI R14, RZ, 0x1, R14 ;  /* 0x00000001ff0e7819 */ /* 0x000fe4000001160e */
[----:B--2---:R-:W-:Y:S01]  /*2f50*/  ISETP.NE.AND P0, PT, R8, 0x63, PT ;  /* 0x000000630800780c */ /* 0x004fe20003f05270 */
[----:B------:R-:W-:-:S12]  /*2f60*/  BRA.DIV UR5, `(.L_x_425) ;  /* 0x0000001a05747947 */ /* 0x000fd8000b800000 */
[----:B------:R-:W-:-:S13]  /*2f70*/  VOTE.ANY P0, !P0 ;  /* 0x0000000000ff7806 */ /* 0x000fda0004000100 */
.L_x_470:
[----:B------:R-:W-:Y:S05]  /*2f80*/  @P0 BRA `(.L_x_426) ;  /* 0xfffffffc00e00947 */ /* 0x000fea000383ffff */
.L_x_424:
[----:B------:R-:W-:Y:S01]  /*2f90*/  UMOV UR5, 0xffffffff ;  /* 0xffffffff00057882 */ /* 0x000fe20000000000 */
[----:B------:R-:W-:Y:S02]  /*2fa0*/  ISETP.NE.AND P2, PT, R8, 0x65, PT ;  /* 0x000000650800780c */ /* 0x000fe40003f45270 */
[----:B------:R-:W-:Y:S11]  /*2fb0*/  BRA.DIV UR5, `(.L_x_427) ;  /* 0x0000001a05807947 */ /* 0x000ff6000b800000 */
[----:B------:R-:W0:Y:S01]  /*2fc0*/  S2R R19, SR_GEMASK ;  /* 0x0000000000137919 */ /* 0x000e220000003c00 */
[----:B------:R-:W-:-:S04]  /*2fd0*/  VOTE.ANY R10, PT, !P2 ;  /* 0x00000000000a7806 */ /* 0x000fc800050e0100 */
[----:B0-----:R-:W-:-:S05]  /*2fe0*/  LOP3.LUT R10, R10, 0x80000000, R19, 0xec, !PT ;  /* 0x800000000a0a7812 */ /* 0x001fca00078eec13 */
[----:B------:R-:W-:-:S05]  /*2ff0*/  VIADD R13, R10, 0xffffffff ;  /* 0xffffffff0a0d7836 */ /* 0x000fca0000000000 */
[----:B------:R-:W-:Y:S01]  /*3000*/  LOP3.LUT R13, R10, R13, RZ, 0xc, !PT ;  /* 0x0000000d0a0d7212 */ /* 0x000fe200078e0cff */
[----:B------:R-:W-:-:S03]  /*3010*/  VIADD R10, R39, 0x2 ;  /* 0x00000002270a7836 */ /* 0x000fc60000000000 */
[----:B------:R-:W0:Y:S02]  /*3020*/  POPC R15, R13 ;  /* 0x0000000d000f7309 */ /* 0x000e240000000000 */
[----:B0-----:R-:W0:Y:S01]  /*3030*/  SHFL.DOWN PT, R16, R9, 0x1, R15 ;  /* 0x0820000009107989 */ /* 0x001e2200000e000f */
[----:B------:R-:W-:-:S04]  /*3040*/  ISETP.GE.AND P0, PT, R39, R15, PT ;  /* 0x0000000f2700720c */ /* 0x000fc80003f06270 */
[----:B0-----:R-:W-:Y:S02]  /*3050*/  SEL R16, R16, RZ, !P0 ;  /* 0x000000ff10107207 */ /* 0x001fe40004000000 */
[----:B------:R-:W-:Y:S01]  /*3060*/  ISETP.GT.AND P0, PT, R10, R15, PT ;  /* 0x0000000f0a00720c */ /* 0x000fe20003f04270 */
[----:B------:R-:W-:Y:S02]  /*3070*/  VIADD R10, R39, 0x4 ;  /* 0x00000004270a7836 */ /* 0x000fe40000000000 */
[----:B------:R-:W-:-:S05]  /*3080*/  IMAD.IADD R12, R16, 0x1, R9 ;  /* 0x00000001100c7824 */ /* 0x000fca00078e0209 */
[----:B------:R-:W0:Y:S02]  /*3090*/  SHFL.DOWN PT, R16, R12, 0x2, R15 ;  /* 0x084000000c107989 */ /* 0x000e2400000e000f */
[----:B0-----:R-:W-:Y:S02]  /*30a0*/  SEL R43, R16, RZ, !P0 ;  /* 0x000000ff102b7207 */ /* 0x001fe40004000000 */
[----:B------:R-:W-:Y:S01]  /*30b0*/  ISETP.GT.AND P0, PT, R10, R15, PT ;  /* 0x0000000f0a00720c */ /* 0x000fe20003f04270 */
[----:B------:R-:W-:Y:S02]  /*30c0*/  VIADD R10, R39, 0x8 ;  /* 0x00000008270a7836 */ /* 0x000fe40000000000 */
[----:B------:R-:W-:Y:S02]  /*30d0*/  IMAD.IADD R38, R12, 0x1, R43 ;  /* 0x000000010c267824 */ /* 0x000fe400078e022b */
[----:B------:R-:W0:Y:S03]  /*30e0*/  LDC.64 R12, c[0x0][0x390] ;  /* 0x0000e400ff0c7b82 */ /* 0x000e260000000a00 */
[----:B------:R-:W1:Y:S02]  /*30f0*/  SHFL.DOWN PT, R16, R38, 0x4, R15 ;  /* 0x0880000026107989 */ /* 0x000e6400000e000f */
[----:B-1----:R-:W-:-:S02]  /*3100*/  SEL R9, R16, RZ, !P0 ;  /* 0x000000ff10097207 */ /* 0x002fc40004000000 */
[----:B------:R-:W-:-:S03]  /*3110*/  ISETP.GT.AND P0, PT, R10, R15, PT ;  /* 0x0000000f0a00720c */ /* 0x000fc60003f04270 */
[----:B------:R-:W-:Y:S01]  /*3120*/  IMAD.IADD R44, R38, 0x1, R9 ;  /* 0x00000001262c7824 */ /* 0x000fe200078e0209 */
[----:B0-----:R-:W-:-:S04]  /*3130*/  IADD3 R38, P3, PT, R12, 0x100, RZ ;  /* 0x000001000c267810 */ /* 0x001fc80007f7e0ff */
[----:B------:R-:W0:Y:S01]  /*3140*/  SHFL.DOWN PT, R16, R44, 0x8, R15 ;  /* 0x090000002c107989 */ /* 0x000e2200000e000f */
[----:B------:R-:W-:Y:S01]  /*3150*/  IMAD.X R43, RZ, RZ, R13, P3 ;  /* 0x000000ffff2b7224 */ /* 0x000fe200018e060d */
[----:B0-----:R-:W-:Y:S02]  /*3160*/  SEL R9, R16, RZ, !P0 ;  /* 0x000000ff10097207 */ /* 0x001fe40004000000 */
[----:B------:R-:W-:Y:S01]  /*3170*/  ISETP.NE.AND P0, PT, R8, 0x65, PT ;  /* 0x000000650800780c */ /* 0x000fe20003f05270 */
[----:B------:R-:W-:Y:S02]  /*3180*/  VIADD R8, R39, 0x10 ;  /* 0x0000001027087836 */ /* 0x000fe40000000000 */
[----:B------:R-:W-:-:S03]  /*3190*/  IMAD.IADD R42, R44, 0x1, R9 ;  /* 0x000000012c2a7824 */ /* 0x000fc600078e0209 */
[----:B------:R-:W-:Y:S02]  /*31a0*/  ISETP.GT.AND P2, PT, R8, R15, PT ;  /* 0x0000000f0800720c */ /* 0x000fe40003f44270 */
[----:B------:R-:W0:Y:S05]  /*31b0*/  SHFL.DOWN PT, R16, R42, 0x10, R15 ;  /* 0x0a0000002a107989 */ /* 0x000e2a00000e000f */
[----:B------:R-:W-:Y:S02]  /*31c0*/  VOTE.ALL P0, P0 ;  /* 0x0000000000ff7806 */ /* 0x000fe40000000000 */
[----:B0-----:R-:W-:-:S05]  /*31d0*/  SEL R9, R16, RZ, !P2 ;  /* 0x000000ff10097207 */ /* 0x001fca0005000000 */
[----:B------:R-:W-:-:S07]  /*31e0*/  IMAD.IADD R12, R42, 0x1, R9 ;  /* 0x000000012a0c7824 */ /* 0x000fce00078e0209 */
.L_x_479:
[----:B------:R-:W-:Y:S05]  /*31f0*/  @!P0 BRA `(.L_x_428) ;  /* 0x0000000000e48947 */ /* 0x000fea0003800000 */
[----:B------:R-:W-:-:S07]  /*3200*/  IMAD.MOV.U32 R42, RZ, RZ, 0x1de ;  /* 0x000001deff2a7424 */ /* 0x000fce00078e00ff */
.L_x_434:
[----:B------:R-:W-:Y:S02]  /*3210*/  IMAD.MOV.U32 R8, RZ, RZ, R38 ;  /* 0x000000ffff087224 */ /* 0x000fe400078e0026 */
[----:B------:R-:W-:Y:S02]  /*3220*/  IMAD.MOV.U32 R9, RZ, RZ, R43 ;  /* 0x000000ffff097224 */ /* 0x000fe400078e002b */
        /* <DEDUP_REMOVED lines=8> */
.L_x_482:
[----:B------:R-:W-:Y:S05]  /*32b0*/  @!P0 BRA `(.L_x_430) ;  /* 0x0000000000248947 */ /* 0x000fea0003800000 */
[----:B------:R-:W-:-:S07]  /*32c0*/  IMAD.MOV.U32 R13, RZ, RZ, R42 ;  /* 0x000000ffff0d7224 */ /* 0x000fce00078e002a */
.L_x_432:
[----:B------:R-:W-:Y:S05]  /*32d0*/  NANOSLEEP R13 ;  /* 0x0000000d0000735d */ /* 0x000fea0003800000 */
[----:B------:R-:W2:Y:S01]  /*32e0*/  LD.E.64.STRONG.GPU R8, desc[UR12][R14.64+-0x100] ;  /* 0xffff000c0e087980 */ /* 0x000ea2000c10fb00 */
[----:B------:R-:W-:Y:S01]  /*32f0*/  UMOV UR5, 0xffffffff ;  /* 0xffffffff00057882 */ /* 0x000fe20000000000 */
[----:B------:R-:W-:Y:S02]  /*3300*/  SHF.R.U32.HI R13, RZ, 0x1, R13 ;  /* 0x00000001ff0d7819 */ /* 0x000fe4000001160d */
[----:B--2---:R-:W-:Y:S01]  /*3310*/  ISETP.NE.AND P0, PT, R8, 0x63, PT ;  /* 0x000000630800780c */ /* 0x004fe20003f05270 */
[----:B------:R-:W-:-:S12]  /*3320*/  BRA.DIV UR5, `(.L_x_431) ;  /* 0x0000001a05c87947 */ /* 0x000fd8000b800000 */
[----:B------:R-:W-:-:S13]  /*3330*/  VOTE.ANY P0, !P0 ;  /* 0x0000000000ff7806 */ /* 0x000fda0004000100 */
.L_x_485:
[----:B------:R-:W-:Y:S05]  /*3340*/  @P0 BRA `(.L_x_432) ;  /* 0xfffffffc00e00947 */ /* 0x000fea000383ffff */
.L_x_430:
[----:B------:R-:W-:Y:S01]  /*3350*/  UMOV UR5, 0xffffffff ;  /* 0xffffffff00057882 */ /* 0x000fe20000000000 */
[----:B------:R-:W-:Y:S02]  /*3360*/  ISETP.NE.AND P0, PT, R8, 0x65, PT ;  /* 0x000000650800780c */ /* 0x000fe40003f05270 */
[----:B------:R-:W-:Y:S11]  /*3370*/  BRA.DIV UR5, `(.L_x_433) ;  /* 0x0000001a05d47947 */ /* 0x000ff6000b800000 */
[----:B------:R-:W-:Y:S01]  /*3380*/  VOTE.ANY R10, PT, !P0 ;  /* 0x00000000000a7806 */ /* 0x000fe200040e0100 */
[----:B------:R-:W-:-:S03]  /*3390*/  VIADD R18, R18, 0xffffffe0 ;  /* 0xffffffe012127836 */ /* 0x000fc60000000000 */
[----:B------:R-:W-:-:S05]  /*33a0*/  LOP3.LUT R10, R10, 0x80000000, R19, 0xec, !PT ;  /* 0x800000000a0a7812 */ /* 0x000fca00078eec13 */
        /* <DEDUP_REMOVED lines=14> */
[----:B------:R-:W-:-:S05]  /*3490*/  IMAD.IADD R45, R44, 0x1, R45 ;  /* 0x000000012c2d7824 */ /* 0x000fca00078e022d */
[----:B------:R-:W0:Y:S02]  /*34a0*/  SHFL.DOWN PT, R16, R45, 0x4, R15 ;  /* 0x088000002d107989 */ /* 0x000e2400000e000f */
[----:B0-----:R-:W-:Y:S02]  /*34b0*/  SEL R16, R16, RZ, !P0 ;  /* 0x000000ff10107207 */ /* 0x001fe40004000000 */
[----:B------:R-:W-:-:S03]  /*34c0*/  ISETP.GT.AND P0, PT, R10, R15, PT ;  /* 0x0000000f0a00720c */ /* 0x000fc60003f04270 */
[----:B------:R-:W-:-:S05]  /*34d0*/  IMAD.IADD R9, R45, 0x1, R16 ;  /* 0x000000012d097824 */ /* 0x000fca00078e0210 */
[----:B------:R-:W0:Y:S02]  /*34e0*/  SHFL.DOWN PT, R16, R9, 0x8, R15 ;  /* 0x0900000009107989 */ /* 0x000e2400000e000f */
[----:B0-----:R-:W-:Y:S02]  /*34f0*/  SEL R16, R16, RZ, !P0 ;  /* 0x000000ff10107207 */ /* 0x001fe40004000000 */
[----:B------:R-:W-:Y:S01]  /*3500*/  ISETP.NE.AND P0, PT, R8, 0x65, PT ;  /* 0x000000650800780c */ /* 0x000fe20003f05270 */
[----:B------:R-:W-:Y:S02]  /*3510*/  VIADD R8, R39, 0x10 ;  /* 0x0000001027087836 */ /* 0x000fe40000000000 */
[----:B------:R-:W-:-:S03]  /*3520*/  IMAD.IADD R44, R9, 0x1, R16 ;  /* 0x00000001092c7824 */ /* 0x000fc600078e0210 */
[----:B------:R-:W-:Y:S02]  /*3530*/  ISETP.GT.AND P2, PT, R8, R15, PT ;  /* 0x0000000f0800720c */ /* 0x000fe40003f44270 */
[----:B------:R-:W0:Y:S05]  /*3540*/  SHFL.DOWN PT, R16, R44, 0x10, R15 ;  /* 0x0a0000002c107989 */ /* 0x000e2a00000e000f */
[----:B------:R-:W-:Y:S02]  /*3550*/  VOTE.ALL P0, P0 ;  /* 0x0000000000ff7806 */ /* 0x000fe40000000000 */
[----:B0-----:R-:W-:-:S04]  /*3560*/  SEL R13, R16, RZ, !P2 ;  /* 0x000000ff100d7207 */ /* 0x001fc80005000000 */
[----:B------:R-:W-:-:S07]  /*3570*/  IADD3 R12, PT, PT, R44, R13, R12 ;  /* 0x0000000d2c0c7210 */ /* 0x000fce0007ffe00c */
.L_x_494:
[----:B------:R-:W-:Y:S05]  /*3580*/  @P0 BRA `(.L_x_434) ;  /* 0xfffffffc00200947 */ /* 0x000fea000383ffff */
.L_x_428:
[----:B------:R-:W-:Y:S01]  /*3590*/  ISETP.NE.AND P0, PT, R39, RZ, PT ;  /* 0x000000ff2700720c */ /* 0x000fe20003f05270 */
[----:B------:R-:W0:Y:S01]  /*35a0*/  @!P1 S2R R9, SR_CgaCtaId ;  /* 0x0000000000099919 */ /* 0x000e220000008800 */
[----:B------:R-:W-:Y:S01]  /*35b0*/  @!P1 MOV R8, 0x400 ;  /* 0x0000040000089802 */ /* 0x000fe20000000f00 */
[----:B------:R-:W-:Y:S02]  /*35c0*/  @!P1 IMAD.IADD R11, R11, 0x1, R12 ;  /* 0x000000010b0b9824 */ /* 0x000fe400078e020c */
[----:B------:R-:W-:-:S05]  /*35d0*/  @!P1 IMAD.MOV.U32 R10, RZ, RZ, 0x65 ;  /* 0x00000065ff0a9424 */ /* 0x000fca00078e00ff */
[----:B------:R1:W-:Y:S03]  /*35e0*/  @!P1 ST.E.64.STRONG.GPU desc[UR12][R40.64+0x100], R10 ;  /* 0x0001000a28009985 */ /* 0x0003e6000c10fb0c */
[----:B------:R-:W-:Y:S01]  /*35f0*/  @!P0 MOV R13, 0x400 ;  /* 0x00000400000d8802 */ /* 0x000fe20000000f00 */
[----:B------:R-:W2:Y:S01]  /*3600*/  @!P0 S2R R14, SR_CgaCtaId ;  /* 0x00000000000e8919 */ /* 0x000ea20000008800 */
[----:B0-----:R-:W-:Y:S01]  /*3610*/  @!P1 LEA R9, R9, R8, 0x18 ;  /* 0x0000000809099211 */ /* 0x001fe200078ec0ff */
[----:B------:R-:W-:Y:S02]  /*3620*/  IMAD.MOV.U32 R8, RZ, RZ, R17 ;  /* 0x000000ffff087224 */ /* 0x000fe400078e0011 */
[----:B------:R-:W-:Y:S02]  /*3630*/  @!P0 IMAD.MOV.U32 R8, RZ, RZ, R12 ;  /* 0x000000ffff088224 */ /* 0x000fe400078e000c */
[----:B------:R1:W-:Y:S04]  /*3640*/  @!P1 STS [R9+0x8], R11 ;  /* 0x0000080b09009388 */ /* 0x0003e80000000800 */
[----:B------:R1:W-:Y:S01]  /*3650*/  @!P1 STS [R9+0x4], R12 ;  /* 0x0000040c09009388 */ /* 0x0003e20000000800 */
[----:B--2---:R-:W-:-:S05]  /*3660*/  @!P0 LEA R13, R14, R13, 0x18 ;  /* 0x0000000d0e0d8211 */ /* 0x004fca00078ec0ff */
[----:B------:R1:W-:Y:S02]  /*3670*/  @!P0 STS [R13+0x54], R12 ;  /* 0x0000540c0d008388 */ /* 0x0003e40000000800 */
.L_x_422:
        /* <DEDUP_REMOVED lines=9> */
.L_x_421:
[----:B------:R-:W-:Y:S01]  /*3710*/  IMAD.IADD R32, R32, 0x1, R9 ;  /* 0x0000000120207824 */ /* 0x000fe200078e0209 */
[----:B------:R-:W0:Y:S01]  /*3720*/  S2R R11, SR_LANEID ;  /* 0x00000000000b7919 */ /* 0x000e220000000000 */
[----:B------:R-:W-:Y:S02]  /*3730*/  BAR.SYNC.DEFER_BLOCKING 0x0 ;  /* 0x0000000000007b1d */ /* 0x000fe40000010000 */
[----:B------:R-:W-:Y:S01]  /*3740*/  IMAD.IADD R29, R29, 0x1, R32 ;  /* 0x000000011d1d7824 */ /* 0x000fe200078e0220 */
[----:B------:R-:W-:Y:S01]  /*3750*/  ISETP.NE.AND P0, PT, R31, RZ, PT ;  /* 0x000000ff1f00720c */ /* 0x000fe20003f05270 */
[----:B------:R-:W-:Y:S02]  /*3760*/  IMAD.U32 R14, RZ, RZ, UR7 ;  /* 0x00000007ff0e7e24 */ /* 0x000fe4000f8e00ff */
[----:B------:R-:W-:Y:S01]  /*3770*/  IMAD.IADD R28, R28, 0x1, R29 ;  /* 0x000000011c1c7824 */ /* 0x000fe200078e021d */
[----:B------:R-:W1:Y:S01]  /*3780*/  LDCU.64 UR8, c[0x0][0x388] ;  /* 0x00007100ff0877ac */ /* 0x000e620008000a00 */
[----:B------:R-:W2:Y:S02]  /*3790*/  S2R R12, SR_TID.X ;  /* 0x00000000000c7919 */ /* 0x000ea40000002100 */
[----:B------:R-:W-:-:S04]  /*37a0*/  IMAD.IADD R27, R27, 0x1, R28 ;  /* 0x000000011b1b7824 */ /* 0x000fc800078e021c */
[----:B------:R-:W-:-:S04]  /*37b0*/  IMAD.IADD R26, R26, 0x1, R27 ;  /* 0x000000011a1a7824 */ /* 0x000fc800078e021b */
[----:B------:R-:W-:-:S04]  /*37c0*/  IMAD.IADD R25, R25, 0x1, R26 ;  /* 0x0000000119197824 */ /* 0x000fc800078e021a */
[----:B------:R-:W-:-:S04]  /*37d0*/  IMAD.IADD R24, R24, 0x1, R25 ;  /* 0x0000000118187824 */ /* 0x000fc800078e0219 */
[----:B------:R-:W-:Y:S02]  /*37e0*/  IMAD.IADD R23, R23, 0x1, R24 ;  /* 0x0000000117177824 */ /* 0x000fe400078e0218 */
[----:B0-----:R-:W-:Y:S02]  /*37f0*/  IMAD R10, R11, 0x48, R30 ;  /* 0x000000480b0a7824 */ /* 0x001fe400078e021e */
[----:B------:R-:W-:-:S03]  /*3800*/  IMAD.IADD R22, R22, 0x1, R23 ;  /* 0x0000000116167824 */ /* 0x000fc600078e0217 */
[----:B------:R0:W-:Y:S01]  /*3810*/  STS [R10], R9 ;  /* 0x000000090a007388 */ /* 0x0001e20000000800 */
[----:B------:R-:W-:-:S03]  /*3820*/  IMAD.IADD R21, R21, 0x1, R22 ;  /* 0x0000000115157824 */ /* 0x000fc600078e0216 */
[----:B------:R-:W-:Y:S01]  /*3830*/  STS [R10+0x4], R32 ;  /* 0x000004200a007388 */ /* 0x000fe20000000800 */
        /* <DEDUP_REMOVED lines=12> */
[----:B0-----:R-:W-:-:S03]  /*3900*/  IMAD.IADD R9, R2, 0x1, R3 ;  /* 0x0000000102097824 */ /* 0x001fc600078e0203 */
        /* <DEDUP_REMOVED lines=9> */
[----:B------:R2:W-:Y:S04]  /*39a0*/  STS [R10+0x40], R3 ;  /* 0x000040030a007388 */ /* 0x0005e80000000800 */
[----:B------:R-:W-:Y:S04]  /*39b0*/  STS [R10+0x44], R9 ;  /* 0x000044090a007388 */ /* 0x000fe80000000800 */
[----:B------:R0:W-:Y:S01]  /*39c0*/  STS [R10+0x48], R0 ;  /* 0x000048000a007388 */ /* 0x0001e20000000800 */
[----:B------:R-:W-:-:S03]  /*39d0*/  NOP ;  /* 0x0000000000007918 */ /* 0x000fc60000000000 */
[----:B------:R-:W-:Y:S01]  /*39e0*/  LDS R43, [R30] ;  /* 0x000000001e2b7984 */ /* 0x000fe20000000800 */
[C---:B--2---:R-:W-:Y:S02]  /*39f0*/  LOP3.LUT R3, R12.reuse, 0x1f, RZ, 0xc0, !PT ;  /* 0x0000001f0c037812 */ /* 0x044fe400078ec0ff */
[----:B------:R-:W-:Y:S01]  /*3a00*/  LOP3.LUT R12, R12, 0x3e0, RZ, 0xc0, !PT ;  /* 0x000003e00c0c7812 */ /* 0x000fe200078ec0ff */
[----:B------:R-:W-:Y:S04]  /*3a10*/  LDS R45, [R30+0x80] ;  /* 0x000080001e2d7984 */ /* 0x000fe80000000800 */
[----:B------:R-:W-:Y:S01]  /*3a20*/  LDS R4, [R30+0x100] ;  /* 0x000100001e047984 */ /* 0x000fe20000000800 */
[----:B------:R-:W-:-:S03]  /*3a30*/  IMAD R12, R12, 0x13, R3 ;  /* 0x000000130c0c7824 */ /* 0x000fc600078e0203 */
[----:B------:R-:W-:Y:S01]  /*3a40*/  LDS R41, [R30+0x180] ;  /* 0x000180001e297984 */ /* 0x000fe20000000800 */
[----:B0-----:R-:W-:-:S03]  /*3a50*/  VIADD R10, R12, 0x20 ;  /* 0x000000200c0a7836 */ /* 0x001fc60000000000 */
[----:B------:R-:W-:Y:S04]  /*3a60*/  LDS R39, [R30+0x200] ;  /* 0x000200001e277984 */ /* 0x000fe80000000800 */
        /* <DEDUP_REMOVED lines=14> */
[----:B------:R-:W-:Y:S01]  /*3b50*/  @!P0 STS [UR4+0x7b80], R14 ;  /* 0x007b800eff008988 */ /* 0x000fe20008000804 */
[----:B------:R-:W-:Y:S01]  /*3b60*/  BAR.SYNC.DEFER_BLOCKING 0x0 ;  /* 0x0000000000007b1d */ /* 0x000fe20000010000 */
[----:B------:R-:W-:-:S05]  /*3b70*/  IADD3 R3, P0, PT, R12, UR10, RZ ;  /* 0x0000000a0c037c10 */ /* 0x000fca000ff1e0ff */
[----:B------:R-:W0:Y:S01]  /*3b80*/  S2R R2, SR_TID.X ;  /* 0x0000000000027919 */ /* 0x000e220000002100 */
[----:B------:R-:W2:Y:S01]  /*3b90*/  LDS R0, [UR4+0x7b80] ;  /* 0x007b8004ff007984 */ /* 0x000ea20008000800 */
[C---:B0-----:R-:W-:Y:S02]  /*3ba0*/  LOP3.LUT R6, R2.reuse, 0x3e0, RZ, 0xc0, !PT ;  /* 0x000003e002067812 */ /* 0x041fe400078ec0ff */
[----:B------:R-:W-:-:S05]  /*3bb0*/  LOP3.LUT R2, R2, 0x1f, RZ, 0xc0, !PT ;  /* 0x0000001f02027812 */ /* 0x000fca00078ec0ff */
[----:B------:R-:W-:Y:S02]  /*3bc0*/  IMAD R8, R6, 0x13, R2 ;  /* 0x0000001306087824 */ /* 0x000fe400078e0202 */
[----:B------:R-:W-:Y:S01]  /*3bd0*/  IMAD.X R6, RZ, RZ, UR11, P0 ;  /* 0x0000000bff067e24 */ /* 0x000fe200080e06ff */
[----:B-1----:R-:W-:-:S04]  /*3be0*/  LEA R2, P0, R3, UR8, 0x2 ;  /* 0x0000000803027c11 */ /* 0x002fc8000f8010ff */
[----:B------:R-:W-:Y:S01]  /*3bf0*/  LEA.HI.X R3, R3, UR9, R6, 0x2, P0 ;  /* 0x0000000903037c11 */ /* 0x000fe200080f1406 */
[----:B------:R-:W-:Y:S01]  /*3c00*/  VIADD R6, R8, 0x40 ;  /* 0x0000004008067836 */ /* 0x000fe20000000000 */
[-C--:B--2---:R-:W-:Y:S01]  /*3c10*/  ISETP.GE.AND P1, PT, R12, R0.reuse, PT ;  /* 0x000000000c00720c */ /* 0x084fe20003f26270 */
[----:B------:R-:W-:Y:S01]  /*3c20*/  VIADD R12, R8, 0xa0 ;  /* 0x000000a0080c7836 */ /* 0x000fe20000000000 */
[-C--:B------:R-:W-:Y:S01]  /*3c30*/  ISETP.GE.AND P2, PT, R10, R0.reuse, PT ;  /* 0x000000000a00720c */ /* 0x080fe20003f46270 */
[----:B------:R-:W-:Y:S01]  /*3c40*/  VIADD R10, R8, 0x60 ;  /* 0x00000060080a7836 */ /* 0x000fe20000000000 */
[-C--:B------:R-:W-:Y:S01]  /*3c50*/  ISETP.GE.AND P3, PT, R6, R0.reuse, PT ;  /* 0x000000000600720c */ /* 0x080fe20003f66270 */
[----:B------:R-:W-:Y:S01]  /*3c60*/  VIADD R6, R8, 0x80 ;  /* 0x0000008008067836 */ /* 0x000fe20000000000 */
[-C--:B------:R-:W-:Y:S02]  /*3c70*/  ISETP.GE.AND P6, PT, R12, R0.reuse, PT ;  /* 0x000000000c00720c */ /* 0x080fe40003fc6270 */
[-C--:B------:R-:W-:Y:S01]  /*3c80*/  ISETP.GE.AND P4, PT, R10, R0.reuse, PT ;  /* 0x000000000a00720c */ /* 0x080fe20003f86270 */
[----:B------:R-:W-:Y:S01]  /*3c90*/  VIADD R10, R8, 0xc0 ;  /* 0x000000c0080a7836 */ /* 0x000fe20000000000 */
[----:B------:R-:W-:Y:S01]  /*3ca0*/  ISETP.GE.AND P5, PT, R6, R0, PT ;  /* 0x000000000600720c */ /* 0x000fe20003fa6270 */
[----:B------:R-:W-:-:S02]  /*3cb0*/  VIADD R6, R8, 0xe0 ;  /* 0x000000e008067836 */ /* 0x000fc40000000000 */
[----:B------:R0:W-:Y:S01]  /*3cc0*/  @!P1 STG.E desc[UR12][R2.64], R43 ;  /* 0x0000002b02009986 */ /* 0x0001e2000c10190c */
[-C--:B------:R-:W-:Y:S02]  /*3cd0*/  ISETP.GE.AND P0, PT, R10, R0.reuse, PT ;  /* 0x000000000a00720c */ /* 0x080fe40003f06270 */
[-C--:B------:R-:W-:Y:S01]  /*3ce0*/  ISETP.GE.AND P1, PT, R6, R0.reuse, PT ;  /* 0x000000000600720c */ /* 0x080fe20003f26270 */
[----:B------:R1:W-:Y:S01]  /*3cf0*/  @!P2 STG.E desc[UR12][R2.64+0x80], R45 ;  /* 0x0000802d0200a986 */ /* 0x0003e2000c10190c */
[-C--:B------:R-:W-:Y:S01]  /*3d00*/  ISETP.GE.AND P2, PT, R37, R0.reuse, PT ;  /* 0x000000002500720c */ /* 0x080fe20003f46270 */
[C---:B------:R-:W-:Y:S02]  /*3d10*/  VIADD R37, R8.reuse, 0x140 ;  /* 0x0000014008257836 */ /* 0x040fe40000000000 */
[----:B------:R-:W-:Y:S01]  /*3d20*/  VIADD R6, R8, 0x160 ;  /* 0x0000016008067836 */ /* 0x000fe20000000000 */
[----:B------:R1:W-:Y:S01]  /*3d30*/  @!P3 STG.E desc[UR12][R2.64+0x100], R4 ;  /* 0x000100040200b986 */ /* 0x0003e2000c10190c */
[----:B------:R-:W-:Y:S01]  /*3d40*/  ISETP.GE.AND P3, PT, R36, R0, PT ;  /* 0x000000002400720c */ /* 0x000fe20003f66270 */
[----:B0-----:R-:W-:-:S02]  /*3d50*/  VIADD R43, R8, 0x1a0 ;  /* 0x000001a0082b7836 */ /* 0x001fc40000000000 */
[----:B------:R1:W-:Y:S01]  /*3d60*/  @!P4 STG.E desc[UR12][R2.64+0x180], R41 ;  /* 0x000180290200c986 */ /* 0x0003e2000c10190c */
[-C--:B------:R-:W-:Y:S01]  /*3d70*/  ISETP.GE.AND P4, PT, R37, R0.reuse, PT ;  /* 0x000000002500720c */ /* 0x080fe20003f86270 */
[----:B------:R-:W-:Y:S02]  /*3d80*/  VIADD R37, R8, 0x180 ;  /* 0x0000018008257836 */ /* 0x000fe40000000000 */
[----:B------:R1:W-:Y:S01]  /*3d90*/  @!P5 STG.E desc[UR12][R2.64+0x200], R39 ;  /* 0x000200270200d986 */ /* 0x0003e2000c10190c */
[----:B------:R-:W-:-:S03]  /*3da0*/  ISETP.GE.AND P5, PT, R6, R0, PT ;  /* 0x000000000600720c */ /* 0x000fc60003fa6270 */
[----:B------:R1:W-:Y:S01]  /*3db0*/  @!P6 STG.E desc[UR12][R2.64+0x280], R29 ;  /* 0x0002801d0200e986 */ /* 0x0003e2000c10190c */
[-C--:B------:R-:W-:Y:S01]  /*3dc0*/  ISETP.GE.AND P6, PT, R37, R0.reuse, PT ;  /* 0x000000002500720c */ /* 0x080fe20003fc6270 */
[C---:B------:R-:W-:Y:S02]  /*3dd0*/  VIADD R37, R8.reuse, 0x1e0 ;  /* 0x000001e008257836 */ /* 0x040fe40000000000 */
[----:B------:R1:W-:Y:S01]  /*3de0*/  @!P1 STG.E desc[UR12][R2.64+0x380], R27 ;  /* 0x0003801b02009986 */ /* 0x0003e2000c10190c */
[-C--:B------:R-:W-:Y:S01]  /*3df0*/  ISETP.GE.AND P1, PT, R35, R0.reuse, PT ;  /* 0x000000002300720c */ /* 0x080fe20003f26270 */
[----:B------:R-:W-:Y:S02]  /*3e00*/  VIADD R35, R8, 0x200 ;  /* 0x0000020008237836 */ /* 0x000fe40000000000 */
[----:B------:R1:W-:Y:S01]  /*3e10*/  @!P0 STG.E desc[UR12][R2.64+0x300], R31 ;  /* 0x0003001f02008986 */ /* 0x0003e2000c10190c */
[----:B------:R-:W-:-:S03]  /*3e20*/  ISETP.GE.AND P0, PT, R43, R0, PT ;  /* 0x000000002b00720c */ /* 0x000fc60003f06270 */
        /* <DEDUP_REMOVED lines=17> */
.L_x_408:
[----:B------:R-:W-:Y:S01]  /*3f40*/  BSSY B1, `(.L_x_435) ;  /* 0x0000006000017945 */ /* 0x000fe20003800000 */
[----:B------:R-:W-:Y:S01]  /*3f50*/  PLOP3.LUT P0, PT, P0, PT, PT, 0x8, 0x80 ;  /* 0x000000000080781c */ /* 0x000fe2000070e170 */
[----:B------:R-:W-:-:S12]  /*3f60*/  IMAD.MOV.U32 R10, RZ, RZ, -0x1 ;  /* 0xffffffffff0a7424 */ /* 0x000fd800078e00ff */
[----:B------:R-:W-:Y:S05]  /*3f70*/  WARPSYNC.COLLECTIVE R10, `(.L_x_436) ;  /* 0x000000000a087348 */ /* 0x000fea0003c00000 */
[----:B------:R-:W-:Y:S01]  /*3f80*/  VOTE.ANY P0, P0 ;  /* 0x0000000000ff7806 */ /* 0x000fe20000000100 */
[----:B------:R-:W-:-:S12]  /*3f90*/  ENDCOLLECTIVE ;  /* 0x000000000000791b */ /* 0x000fd80003800000 */
.L_x_436:
[----:B------:R-:W-:Y:S05]  /*3fa0*/  BSYNC B1 ;  /* 0x0000000000017941 */ /* 0x000fea0003800000 */
.L_x_435:
[----:B------:R-:W-:Y:S05]  /*3fb0*/  BRA `(.L_x_437) ;  /* 0xffffffd000147947 */ /* 0x000fea000383ffff */
.L_x_410:
[----:B------:R-:W-:Y:S01]  /*3fc0*/  BSSY B1, `(.L_x_438) ;  /* 0x0000006000017945 */ /* 0x000fe20003800000 */
[----:B------:R-:W-:Y:S01]  /*3fd0*/  PLOP3.LUT P0, PT, P0, PT, PT, 0x8, 0x80 ;  /* 0x000000000080781c */ /* 0x000fe2000070e170 */
[----:B------:R-:W-:-:S12]  /*3fe0*/  IMAD.MOV.U32 R10, RZ, RZ, -0x1 ;  /* 0xffffffffff0a7424 */ /* 0x000fd800078e00ff */
[----:B------:R-:W-:Y:S05]  /*3ff0*/  WARPSYNC.COLLECTIVE R10, `(.L_x_439) ;  /* 0x000000000a087348 */ /* 0x000fea0003c00000 */
[----:B------:R-:W-:Y:S01]  /*4000*/  VOTE.ANY P0, P0 ;  /* 0x0000000000ff7806 */ /* 0x000fe20000000100 */
[----:B------:R-:W-:-:S12]  /*4010*/  ENDCOLLECTIVE ;  /* 0x000000000000791b */ /* 0x000fd80003800000 */
.L_x_439:
[----:B------:R-:W-:Y:S05]  /*4020*/  BSYNC B1 ;  /* 0x0000000000017941 */ /* 0x000fea0003800000 */
.L_x_438:
[----:B------:R-:W-:Y:S05]  /*4030*/  BRA `(.L_x_440) ;  /* 0xffffffd000187947 */ /* 0x000fea000383ffff */
.L_x_412:
[----:B------:R-:W0:Y:S01]  /*4040*/  S2R R8, SR_GEMASK ;  /* 0x0000000000087919 */ /* 0x000e220000003c00 */
[----:B------:R-:W-:Y:S01]  /*4050*/  BSSY B1, `(.L_x_441) ;  /* 0x0000006000017945 */ /* 0x000fe20003800000 */
[----:B------:R-:W-:Y:S01]  /*4060*/  PLOP3.LUT P2, PT, P0, PT, PT, 0x8, 0x80 ;  /* 0x000000000080781c */ /* 0x000fe2000074e170 */
[----:B------:R-:W-:-:S12]  /*4070*/  IMAD.MOV.U32 R10, RZ, RZ, -0x1 ;  /* 0xffffffffff0a7424 */ /* 0x000fd800078e00ff */
[----:B0-----:R-:W-:Y:S05]  /*4080*/  WARPSYNC.COLLECTIVE R10, `(.L_x_442) ;  /* 0x000000000a087348 */ /* 0x001fea0003c00000 */
[----:B------:R-:W-:Y:S01]  /*4090*/  VOTE.ANY R10, PT, P2 ;  /* 0x00000000000a7806 */ /* 0x000fe200010e0100 */
[----:B0-----:R-:W-:Y:S06]  /*40a0*/  ENDCOLLECTIVE ;  /* 0x000000000000791b */ /* 0x001fec0003800000 */
.L_x_442:
[----:B------:R-:W-:Y:S05]  /*40b0*/  BSYNC B1 ;  /* 0x0000000000017941 */ /* 0x000fea0003800000 */
.L_x_441:
[----:B------:R-:W-:Y:S01]  /*40c0*/  LOP3.LUT R10, R10, 0x80000000, R8, 0xec, !PT ;  /* 0x800000000a0a7812 */ /* 0x000fe200078eec08 */
[----:B------:R-:W-:Y:S01]  /*40d0*/  IMAD.MOV.U32 R14, RZ, RZ, 0x1 ;  /* 0x00000001ff0e7424 */ /* 0x000fe200078e00ff */
[----:B------:R-:W-:Y:S01]  /*40e0*/  ISETP.NE.AND P0, PT, R12, 0x65, PT ;  /* 0x000000650c00780c */ /* 0x000fe20003f05270 */
[C---:B------:R-:W-:Y:S02]  /*40f0*/  VIADD R38, R37.reuse, 0x2 ;  /* 0x0000000225267836 */ /* 0x040fe40000000000 */
[C---:B------:R-:W-:Y:S02]  /*4100*/  VIADD R11, R10.reuse, 0xffffffff ;  /* 0xffffffff0a0b7836 */ /* 0x040fe40000000000 */
[C---:B------:R-:W-:Y:S02]  /*4110*/  VIADD R19, R37.reuse, 0x4 ;  /* 0x0000000425137836 */ /* 0x040fe40000000000 */
[----:B------:R-:W-:Y:S01]  /*4120*/  VIADD R39, R37, 0x10 ;  /* 0x0000001025277836 */ /* 0x000fe20000000000 */
[----:B------:R-:W-:Y:S01]  /*4130*/  LOP3.LUT R11, R10, R11, RZ, 0xc, !PT ;  /* 0x0000000b0a0b7212 */ /* 0x000fe200078e0cff */
[----:B------:R-:W-:-:S03]  /*4140*/  IMAD.MOV.U32 R10, RZ, RZ, -0x1 ;  /* 0xffffffffff0a7424 */ /* 0x000fc600078e00ff */
[----:B------:R0:W1:Y:S04]  /*4150*/  POPC R15, R11 ;  /* 0x0000000b000f7309 */ /* 0x0000680000000000 */
[----:B01----:R-:W-:Y:S05]  /*4160*/  WARPSYNC.COLLECTIVE R10, `(.L_x_443) ;  /* 0x000000000a087348 */ /* 0x003fea0003c00000 */
[----:B-1----:R1:W2:Y:S02]  /*4170*/  SHFL.DOWN P2, R16, R13, R14, R15 ;  /* 0x0800000e0d107389 */ /* 0x0022a4000004000f */
[----:B012---:R-:W-:Y:S05]  /*4180*/  ENDCOLLECTIVE ;  /* 0x000000000000791b */ /* 0x007fea0003800000 */
.L_x_443:
[----:B------:R-:W-:Y:S01]  /*4190*/  IMAD.MOV.U32 R14, RZ, RZ, 0x2 ;  /* 0x00000002ff0e7424 */ /* 0x000fe200078e00ff */
[----:B------:R-:W-:-:S04]  /*41a0*/  ISETP.GE.AND P2, PT, R37, R15, PT ;  /* 0x0000000f2500720c */ /* 0x000fc80003f46270 */
[----:B------:R-:W-:-:S05]  /*41b0*/  SEL R16, R16, RZ, !P2 ;  /* 0x000000ff10107207 */ /* 0x000fca0005000000 */
[----:B------:R-:W-:-:S04]  /*41c0*/  IMAD.IADD R36, R16, 0x1, R13 ;  /* 0x0000000110247824 */ /* 0x000fc800078e020d */
[----:B------:R-:W-:-:S07]  /*41d0*/  IMAD.MOV.U32 R13, RZ, RZ, R36 ;  /* 0x000000ffff0d7224 */ /* 0x000fce00078e0024 */
[----:B------:R-:W-:Y:S05]  /*41e0*/  WARPSYNC.COLLECTIVE R10, `(.L_x_444) ;  /* 0x000000000a087348 */ /* 0x000fea0003c00000 */
[----:B------:R0:W1:Y:S02]  /*41f0*/  SHFL.DOWN P2, R16, R13, R14, R15 ;  /* 0x0800000e0d107389 */ /* 0x000064000004000f */
[----:B01----:R-:W-:Y:S05]  /*4200*/  ENDCOLLECTIVE ;  /* 0x000000000000791b */ /* 0x003fea0003800000 */
.L_x_444:
[----:B------:R-:W-:Y:S01]  /*4210*/  IMAD.MOV.U32 R14, RZ, RZ, 0x4 ;  /* 0x00000004ff0e7424 */ /* 0x000fe200078e00ff */
[----:B------:R-:W-:-:S04]  /*4220*/  ISETP.GT.AND P2, PT, R38, R15, PT ;  /* 0x0000000f2600720c */ /* 0x000fc80003f44270 */
[----:B------:R-:W-:-:S05]  /*4230*/  SEL R11, R16, RZ, !P2 ;  /* 0x000000ff100b7207 */ /* 0x000fca0005000000 */
[----:B------:R-:W-:Y:S02]  /*4240*/  IMAD.IADD R40, R36, 0x1, R11 ;  /* 0x0000000124287824 */ /* 0x000fe400078e020b */
[----:B------:R-:W-:Y:S02]  /*4250*/  VIADD R36, R37, 0x8 ;  /* 0x0000000825247836 */ /* 0x000fe40000000000 */
[----:B------:R-:W-:-:S07]  /*4260*/  IMAD.MOV.U32 R13, RZ, RZ, R40 ;  /* 0x000000ffff0d7224 */ /* 0x000fce00078e0028 */
[----:B------:R-:W-:Y:S05]  /*4270*/  WARPSYNC.COLLECTIVE R10, `(.L_x_445) ;  /* 0x000000000a087348 */ /* 0x000fea0003c00000 */
[----:B------:R0:W1:Y:S02]  /*4280*/  SHFL.DOWN P2, R16, R13, R14, R15 ;  /* 0x0800000e0d107389 */ /* 0x000064000004000f */
[----:B01----:R-:W-:Y:S05]  /*4290*/  ENDCOLLECTIVE ;  /* 0x000000000000791b */ /* 0x003fea0003800000 */
.L_x_445:
[----:B------:R-:W-:Y:S01]  /*42a0*/  IMAD.MOV.U32 R14, RZ, RZ, 0x8 ;  /* 0x00000008ff0e7424 */ /* 0x000fe200078e00ff */
[----:B------:R-:W-:-:S04]  /*42b0*/  ISETP.GT.AND P2, PT, R19, R15, PT ;  /* 0x0000000f1300720c */ /* 0x000fc80003f44270 */
[----:B------:R-:W-:-:S05]  /*42c0*/  SEL R11, R16, RZ, !P2 ;  /* 0x000000ff100b7207 */ /* 0x000fca0005000000 */
[----:B------:R-:W-:-:S04]  /*42d0*/  IMAD.IADD R42, R40, 0x1, R11 ;  /* 0x00000001282a7824 */ /* 0x000fc800078e020b */
[----:B------:R-:W-:-:S07]  /*42e0*/  IMAD.MOV.U32 R13, RZ, RZ, R42 ;  /* 0x000000ffff0d7224 */ /* 0x000fce00078e002a */
[----:B------:R-:W-:Y:S05]  /*42f0*/  WARPSYNC.COLLECTIVE R10, `(.L_x_446) ;  /* 0x000000000a087348 */ /* 0x000fea0003c00000 */
[----:B------:R0:W1:Y:S02]  /*4300*/  SHFL.DOWN P2, R16, R13, R14, R15 ;  /* 0x0800000e0d107389 */ /* 0x000064000004000f */
[----:B01----:R-:W-:Y:S05]  /*4310*/  ENDCOLLECTIVE ;  /* 0x000000000000791b */ /* 0x003fea0003800000 */
.L_x_446:
        /* <DEDUP_REMOVED lines=8> */
.L_x_447:
[----:B------:R-:W-:Y:S05]  /*43a0*/  WARPSYNC.COLLECTIVE R10, `(.L_x_448) ;  /* 0x000000000a087348 */ /* 0x000fea0003c00000 */
[----:B------:R-:W-:Y:S01]  /*43b0*/  VOTE.ALL P0, P0 ;  /* 0x0000000000ff7806 */ /* 0x000fe20000000000 */
[----:B------:R-:W-:-:S12]  /*43c0*/  ENDCOLLECTIVE ;  /* 0x000000000000791b */ /* 0x000fd80003800000 */
.L_x_448:
[----:B------:R-:W0:Y:S01]  /*43d0*/  LDC.64 R12, c[0x0][0x390] ;  /* 0x0000e400ff0c7b82 */ /* 0x000e220000000a00 */
[----:B------:R-:W-:-:S04]  /*43e0*/  ISETP.GT.AND P2, PT, R39, R15, PT ;  /* 0x0000000f2700720c */ /* 0x000fc80003f44270 */
[----:B------:R-:W-:-:S05]  /*43f0*/  SEL R16, R16, RZ, !P2 ;  /* 0x000000ff10107207 */ /* 0x000fca0005000000 */
[----:B------:R-:W-:Y:S01]  /*4400*/  IMAD.IADD R40, R41, 0x1, R16 ;  /* 0x0000000129287824 */ /* 0x000fe200078e0210 */
[----:B0-----:R-:W-:-:S05]  /*4410*/  IADD3 R42, P2, PT, R12, 0x100, RZ ;  /* 0x000001000c2a7810 */ /* 0x001fca0007f5e0ff */
[----:B------:R-:W-:Y:S01]  /*4420*/  IMAD.X R43, RZ, RZ, R13, P2 ;  /* 0x000000ffff2b7224 */ /* 0x000fe200010e060d */
[----:B------:R-:W-:Y:S07]  /*4430*/  BRA `(.L_x_449) ;  /* 0xffffffcc00b47947 */ /* 0x000fee000383ffff */
.L_x_414:
[----:B------:R-:W-:Y:S01]  /*4440*/  BSSY B1, `(.L_x_450) ;  /* 0x0000006000017945 */ /* 0x000fe20003800000 */
[----:B------:R-:W-:Y:S01]  /*4450*/  PLOP3.LUT P0, PT, P0, PT, PT, 0x8, 0x80 ;  /* 0x000000000080781c */ /* 0x000fe2000070e170 */
[----:B------:R-:W-:-:S12]  /*4460*/  IMAD.MOV.U32 R10, RZ, RZ, -0x1 ;  /* 0xffffffffff0a7424 */ /* 0x000fd800078e00ff */
[----:B------:R-:W-:Y:S05]  /*4470*/  WARPSYNC.COLLECTIVE R10, `(.L_x_451) ;  /* 0x000000000a087348 */ /* 0x000fea0003c00000 */
[----:B------:R-:W-:Y:S01]  /*4480*/  VOTE.ANY P0, P0 ;  /* 0x0000000000ff7806 */ /* 0x000fe20000000100 */
[----:B------:R-:W-:-:S12]  /*4490*/  ENDCOLLECTIVE ;  /* 0x000000000000791b */ /* 0x000fd80003800000 */
.L_x_451:
[----:B------:R-:W-:Y:S05]  /*44a0*/  BSYNC B1 ;  /* 0x0000000000017941 */ /* 0x000fea0003800000 */
.L_x_450:
[----:B------:R-:W-:Y:S05]  /*44b0*/  BRA `(.L_x_452) ;  /* 0xffffffcc00bc7947 */ /* 0x000fea000383ffff */
.L_x_416:
[----:B------:R-:W-:Y:S01]  /*44c0*/  BSSY B1, `(.L_x_453) ;  /* 0x0000006000017945 */ /* 0x000fe20003800000 */
[----:B------:R-:W-:Y:S01]  /*44d0*/  PLOP3.LUT P0, PT, P0, PT, PT, 0x8, 0x80 ;  /* 0x000000000080781c */ /* 0x000fe2000070e170 */
[----:B------:R-:W-:-:S12]  /*44e0*/  IMAD.MOV.U32 R10, RZ, RZ, -0x1 ;  /* 0xffffffffff0a7424 */ /* 0x000fd800078e00ff */
[----:B------:R-:W-:Y:S05]  /*44f0*/  WARPSYNC.COLLECTIVE R10, `(.L_x_454) ;  /* 0x000000000a087348 */ /* 0x000fea0003c00000 */
[----:B------:R-:W-:Y:S01]  /*4500*/  VOTE.ANY P0, P0 ;  /* 0x0000000000ff7806 */ /* 0x000fe20000000100 */
[----:B------:R-:W-:-:S12]  /*4510*/  ENDCOLLECTIVE ;  /* 0x000000000000791b */ /* 0x000fd80003800000 */
.L_x_454:
[----:B------:R-:W-:Y:S05]  /*4520*/  BSYNC B1 ;  /* 0x0000000000017941 */ /* 0x000fea0003800000 */
.L_x_453:
[----:B------:R-:W-:Y:S05]  /*4530*/  BRA `(.L_x_455) ;  /* 0xffffffcc00c07947 */ /* 0x000fea000383ffff */
.L_x_418:
[----:B------:R-:W-:Y:S01]  /*4540*/  BSSY B1, `(.L_x_456) ;  /* 0x0000006000017945 */ /* 0x000fe20003800000 */
[----:B------:R-:W-:Y:S01]  /*4550*/  PLOP3.LUT P2, PT, P0, PT, PT, 0x8, 0x80 ;  /* 0x000000000080781c */ /* 0x000fe2000074e170 */
[----:B------:R-:W-:-:S12]  /*4560*/  IMAD.MOV.U32 R10, RZ, RZ, -0x1 ;  /* 0xffffffffff0a7424 */ /* 0x000fd800078e00ff */
[----:B------:R-:W-:Y:S05]  /*4570*/  WARPSYNC.COLLECTIVE R10, `(.L_x_457) ;  /* 0x000000000a087348 */ /* 0x000fea0003c00000 */
[----:B------:R-:W-:Y:S01]  /*4580*/  VOTE.ANY R10, PT, P2 ;  /* 0x00000000000a7806 */ /* 0x000fe200010e0100 */
[----:B------:R-:W-:Y:S06]  /*4590*/  ENDCOLLECTIVE ;  /* 0x000000000000791b */ /* 0x000fec0003800000 */
.L_x_457:
[----:B------:R-:W-:Y:S05]  /*45a0*/  BSYNC B1 ;  /* 0x0000000000017941 */ /* 0x000fea0003800000 */
.L_x_456:
[----:B------:R-:W-:Y:S01]  /*45b0*/  LOP3.LUT R10, R10, 0x80000000, R8, 0xec, !PT ;  /* 0x800000000a0a7812 */ /* 0x000fe200078eec08 */
[----:B------:R-:W-:Y:S02]  /*45c0*/  IMAD.MOV.U32 R14, RZ, RZ, 0x1 ;  /* 0x00000001ff0e7424 */ /* 0x000fe400078e00ff */
[----:B------:R-:W-:Y:S02]  /*45d0*/  VIADD R18, R18, 0xffffffe0 ;  /* 0xffffffe012127836 */ /* 0x000fe40000000000 */
[----:B------:R-:W-:-:S05]  /*45e0*/  VIADD R15, R10, 0xffffffff ;  /* 0xffffffff0a0f7836 */ /* 0x000fca0000000000 */
[----:B------:R-:W-:Y:S01]  /*45f0*/  LOP3.LUT R15, R10, R15, RZ, 0xc, !PT ;  /* 0x0000000f0a0f7212 */ /* 0x000fe200078e0cff */
[----:B------:R-:W-:-:S05]  /*4600*/  IMAD.MOV.U32 R10, RZ, RZ, -0x1 ;  /* 0xffffffffff0a7424 */ /* 0x000fca00078e00ff */
[----:B------:R-:W0:Y:S02]  /*4610*/  POPC R15, R15 ;  /* 0x0000000f000f7309 */ /* 0x000e240000000000 */
[----:B0-----:R-:W-:Y:S05]  /*4620*/  WARPSYNC.COLLECTIVE R10, `(.L_x_458) ;  /* 0x000000000a087348 */ /* 0x001fea0003c00000 */
[----:B0-----:R0:W1:Y:S02]  /*4630*/  SHFL.DOWN P2, R16, R13, R14, R15 ;  /* 0x0800000e0d107389 */ /* 0x001064000004000f */
[----:B01----:R-:W-:Y:S05]  /*4640*/  ENDCOLLECTIVE ;  /* 0x000000000000791b */ /* 0x003fea0003800000 */
.L_x_458:
[----:B------:R-:W-:Y:S01]  /*4650*/  ISETP.GE.AND P0, PT, R37, R15, PT ;  /* 0x0000000f2500720c */ /* 0x000fe20003f06270 */
[----:B------:R-:W-:-:S03]  /*4660*/  IMAD.MOV.U32 R14, RZ, RZ, 0x2 ;  /* 0x00000002ff0e7424 */ /* 0x000fc600078e00ff */
[----:B------:R-:W-:Y:S02]  /*4670*/  SEL R16, R16, RZ, !P0 ;  /* 0x000000ff10107207 */ /* 0x000fe40004000000 */
[----:B------:R-:W-:-:S03]  /*4680*/  ISETP.GT.AND P0, PT, R38, R15, PT ;  /* 0x0000000f2600720c */ /* 0x000fc60003f04270 */
[----:B------:R-:W-:-:S04]  /*4690*/  IMAD.IADD R41, R16, 0x1, R13 ;  /* 0x0000000110297824 */ /* 0x000fc800078e020d */
[----:B------:R-:W-:-:S07]  /*46a0*/  IMAD.MOV.U32 R13, RZ, RZ, R41 ;  /* 0x000000ffff0d7224 */ /* 0x000fce00078e0029 */
[----:B------:R-:W-:Y:S05]  /*46b0*/  WARPSYNC.COLLECTIVE R10, `(.L_x_459) ;  /* 0x000000000a087348 */ /* 0x000fea0003c00000 */
[----:B------:R0:W1:Y:S02]  /*46c0*/  SHFL.DOWN P2, R16, R13, R14, R15 ;  /* 0x0800000e0d107389 */ /* 0x000064000004000f */
[----:B01----:R-:W-:Y:S05]  /*46d0*/  ENDCOLLECTIVE ;  /* 0x000000000000791b */ /* 0x003fea0003800000 */
.L_x_459:
[----:B------:R-:W-:Y:S01]  /*46e0*/  IMAD.MOV.U32 R14, RZ, RZ, 0x4 ;  /* 0x00000004ff0e7424 */ /* 0x000fe200078e00ff */
[----:B------:R-:W-:Y:S02]  /*46f0*/  SEL R16, R16, RZ, !P0 ;  /* 0x000000ff10107207 */ /* 0x000fe40004000000 */
[----:B------:R-:W-:-:S03]  /*4700*/  ISETP.GT.AND P0, PT, R19, R15, PT ;  /* 0x0000000f1300720c */ /* 0x000fc60003f04270 */
[----:B------:R-:W-:-:S04]  /*4710*/  IMAD.IADD R41, R41, 0x1, R16 ;  /* 0x0000000129297824 */ /* 0x000fc800078e0210 */
[----:B------:R-:W-:-:S07]  /*4720*/  IMAD.MOV.U32 R13, RZ, RZ, R41 ;  /* 0x000000ffff0d7224 */ /* 0x000fce00078e0029 */
[----:B------:R-:W-:Y:S05]  /*4730*/  WARPSYNC.COLLECTIVE R10, `(.L_x_460) ;  /* 0x000000000a087348 */ /* 0x000fea0003c00000 */
[----:B------:R0:W1:Y:S02]  /*4740*/  SHFL.DOWN P2, R16, R13, R14, R15 ;  /* 0x0800000e0d107389 */ /* 0x000064000004000f */
[----:B01----:R-:W-:Y:S05]  /*4750*/  ENDCOLLECTIVE ;  /* 0x000000000000791b */ /* 0x003fea0003800000 */
.L_x_460:
[----:B------:R-:W-:Y:S01]  /*4760*/  IMAD.MOV.U32 R14, RZ, RZ, 0x8 ;  /* 0x00000008ff0e7424 */ /* 0x000fe200078e00ff */
[----:B------:R-:W-:Y:S02]  /*4770*/  SEL R16, R16, RZ, !P0 ;  /* 0x000000ff10107207 */ /* 0x000fe40004000000 */
[----:B------:R-:W-:-:S03]  /*4780*/  ISETP.GT.AND P0, PT, R36, R15, PT ;  /* 0x0000000f2400720c */ /* 0x000fc60003f04270 */
[----:B------:R-:W-:-:S10]  /*4790*/  IMAD.IADD R13, R41, 0x1, R16 ;  /* 0x00000001290d7824 */ /* 0x000fd400078e0210 */
[----:B------:R-:W-:Y:S05]  /*47a0*/  WARPSYNC.COLLECTIVE R10, `(.L_x_461) ;  /* 0x000000000a087348 */ /* 0x000fea0003c00000 */
[----:B------:R0:W1:Y:S02]  /*47b0*/  SHFL.DOWN P2, R16, R13, R14, R15 ;  /* 0x0800000e0d107389 */ /* 0x000064000004000f */
[----:B01----:R-:W-:Y:S05]  /*47c0*/  ENDCOLLECTIVE ;  /* 0x000000000000791b */ /* 0x003fea0003800000 */
.L_x_461:
        /* <DEDUP_REMOVED lines=8> */
.L_x_462:
[----:B------:R-:W-:Y:S02]  /*4850*/  SEL R16, R16, RZ, !P0 ;  /* 0x000000ff10107207 */ /* 0x000fe40004000000 */
[----:B------:R-:W-:Y:S02]  /*4860*/  ISETP.NE.AND P0, PT, R12, 0x65, PT ;  /* 0x000000650c00780c */ /* 0x000fe40003f05270 */
[----:B------:R-:W-:-:S11]  /*4870*/  IADD3 R40, PT, PT, R41, R16, R40 ;  /* 0x0000001029287210 */ /* 0x000fd60007ffe028 */
[----:B------:R-:W-:Y:S05]  /*4880*/  WARPSYNC.COLLECTIVE R10, `(.L_x_463) ;  /* 0x000000000a087348 */ /* 0x000fea0003c00000 */
[----:B------:R-:W-:Y:S01]  /*4890*/  VOTE.ALL P0, P0 ;  /* 0x0000000000ff7806 */ /* 0x000fe20000000000 */
[----:B------:R-:W-:-:S12]  /*48a0*/  ENDCOLLECTIVE ;  /* 0x000000000000791b */ /* 0x000fd80003800000 */
.L_x_463:
[----:B------:R-:W-:Y:S05]  /*48b0*/  BRA `(.L_x_464) ;  /* 0xffffffcc00607947 */ /* 0x000fea000383ffff */
.L_x_423:
[----:B------:R-:W-:Y:S01]  /*48c0*/  BSSY B0, `(.L_x_465) ;  /* 0x0000006000007945 */ /* 0x000fe20003800000 */
[----:B------:R-:W-:Y:S01]  /*48d0*/  PLOP3.LUT P0, PT, P0, PT, PT, 0x8, 0x80 ;  /* 0x000000000080781c */ /* 0x000fe2000070e170 */
[----:B------:R-:W-:-:S12]  /*48e0*/  IMAD.MOV.U32 R10, RZ, RZ, -0x1 ;  /* 0xffffffffff0a7424 */ /* 0x000fd800078e00ff */
[----:B------:R-:W-:Y:S05]  /*48f0*/  WARPSYNC.COLLECTIVE R10, `(.L_x_466) ;  /* 0x000000000a087348 */ /* 0x000fea0003c00000 */
[----:B------:R-:W-:Y:S01]  /*4900*/  VOTE.ANY P0, P0 ;  /* 0x0000000000ff7806 */ /* 0x000fe20000000100 */
[----:B------:R-:W-:-:S12]  /*4910*/  ENDCOLLECTIVE ;  /* 0x000000000000791b */ /* 0x000fd80003800000 */
.L_x_466:
[----:B------:R-:W-:Y:S05]  /*4920*/  BSYNC B0 ;  /* 0x0000000000007941 */ /* 0x000fea0003800000 */
.L_x_465:
[----:B------:R-:W-:Y:S05]  /*4930*/  BRA `(.L_x_467) ;  /* 0xffffffe4006c7947 */ /* 0x000fea000383ffff */
.L_x_425:
[----:B------:R-:W-:Y:S01]  /*4940*/  BSSY B0, `(.L_x_468) ;  /* 0x0000006000007945 */ /* 0x000fe20003800000 */
[----:B------:R-:W-:Y:S01]  /*4950*/  PLOP3.LUT P0, PT, P0, PT, PT, 0x8, 0x80 ;  /* 0x000000000080781c */ /* 0x000fe2000070e170 */
[----:B------:R-:W-:-:S12]  /*4960*/  IMAD.MOV.U32 R10, RZ, RZ, -0x1 ;  /* 0xffffffffff0a7424 */ /* 0x000fd800078e00ff */
[----:B------:R-:W-:Y:S05]  /*4970*/  WARPSYNC.COLLECTIVE R10, `(.L_x_469) ;  /* 0x000000000a087348 */ /* 0x000fea0003c00000 */
[----:B------:R-:W-:Y:S01]  /*4980*/  VOTE.ANY P0, P0 ;  /* 0x0000000000ff7806 */ /* 0x000fe20000000100 */
[----:B------:R-:W-:-:S12]  /*4990*/  ENDCOLLECTIVE ;  /* 0x000000000000791b */ /* 0x000fd80003800000 */
.L_x_469:
[----:B------:R-:W-:Y:S05]  /*49a0*/  BSYNC B0 ;  /* 0x0000000000007941 */ /* 0x000fea0003800000 */
.L_x_468:
[----:B------:R-:W-:Y:S05]  /*49b0*/  BRA `(.L_x_470) ;  /* 0xffffffe400707947 */ /* 0x000fea000383ffff */
.L_x_427:
[----:B------:R-:W0:Y:S01]  /*49c0*/  S2R R19, SR_GEMASK ;  /* 0x0000000000137919 */ /* 0x000e220000003c00 */
[----:B------:R-:W-:Y:S01]  /*49d0*/  BSSY B0, `(.L_x_471) ;  /* 0x0000007000007945 */ /* 0x000fe20003800000 */
[----:B------:R-:W-:Y:S01]  /*49e0*/  ISETP.NE.AND P0, PT, R8, 0x65, PT ;  /* 0x000000650800780c */ /* 0x000fe20003f05270 */
[----:B------:R-:W-:Y:S01]  /*49f0*/  IMAD.MOV.U32 R10, RZ, RZ, -0x1 ;  /* 0xffffffffff0a7424 */ /* 0x000fe200078e00ff */
[----:B------:R-:W-:-:S13]  /*4a00*/  PLOP3.LUT P2, PT, P2, PT, PT, 0x8, 0x80 ;  /* 0x000000000080781c */ /* 0x000fda000174e170 */
[----:B0-----:R-:W-:Y:S05]  /*4a10*/  WARPSYNC.COLLECTIVE R10, `(.L_x_472) ;  /* 0x000000000a087348 */ /* 0x001fea0003c00000 */
[----:B------:R-:W-:Y:S01]  /*4a20*/  VOTE.ANY R10, PT, P2 ;  /* 0x00000000000a7806 */ /* 0x000fe200010e0100 */
[----:B0-----:R-:W-:Y:S06]  /*4a30*/  ENDCOLLECTIVE ;  /* 0x000000000000791b */ /* 0x001fec0003800000 */
.L_x_472:
[----:B------:R-:W-:Y:S05]  /*4a40*/  BSYNC B0 ;  /* 0x0000000000007941 */ /* 0x000fea0003800000 */
.L_x_471:
[----:B------:R-:W-:Y:S01]  /*4a50*/  LOP3.LUT R10, R10, 0x80000000, R19, 0xec, !PT ;  /* 0x800000000a0a7812 */ /* 0x000fe200078eec13 */
[----:B------:R-:W-:-:S04]  /*4a60*/  IMAD.MOV.U32 R14, RZ, RZ, 0x1 ;  /* 0x00000001ff0e7424 */ /* 0x000fc800078e00ff */
[----:B------:R-:W-:-:S05]  /*4a70*/  VIADD R13, R10, 0xffffffff ;  /* 0xffffffff0a0d7836 */ /* 0x000fca0000000000 */
[----:B------:R-:W-:Y:S01]  /*4a80*/  LOP3.LUT R8, R10, R13, RZ, 0xc, !PT ;  /* 0x0000000d0a087212 */ /* 0x000fe200078e0cff */
[----:B------:R-:W-:Y:S02]  /*4a90*/  IMAD.MOV.U32 R13, RZ, RZ, R9 ;  /* 0x000000ffff0d7224 */ /* 0x000fe400078e0009 */
[----:B------:R-:W-:Y:S01]  /*4aa0*/  IMAD.MOV.U32 R10, RZ, RZ, -0x1 ;  /* 0xffffffffff0a7424 */ /* 0x000fe200078e00ff */
[----:B------:R0:W1:Y:S02]  /*4ab0*/  POPC R15, R8 ;  /* 0x00000008000f7309 */ /* 0x0000640000000000 */
[----:B0-----:R-:W-:-:S07]  /*4ac0*/  VIADD R8, R39, 0x4 ;  /* 0x0000000427087836 */ /* 0x001fce0000000000 */
[----:B-1----:R-:W-:Y:S05]  /*4ad0*/  WARPSYNC.COLLECTIVE R10, `(.L_x_473) ;  /* 0x000000000a087348 */ /* 0x002fea0003c00000 */
[----:B-1----:R0:W1:Y:S02]  /*4ae0*/  SHFL.DOWN P2, R16, R13, R14, R15 ;  /* 0x0800000e0d107389 */ /* 0x002064000004000f */
[----:B01----:R-:W-:Y:S05]  /*4af0*/  ENDCOLLECTIVE ;  /* 0x000000000000791b */ /* 0x003fea0003800000 */
.L_x_473:
[----:B------:R-:W-:Y:S01]  /*4b00*/  IMAD.MOV.U32 R14, RZ, RZ, 0x2 ;  /* 0x00000002ff0e7424 */ /* 0x000fe200078e00ff */
[----:B------:R-:W-:-:S04]  /*4b10*/  ISETP.GE.AND P2, PT, R39, R15, PT ;  /* 0x0000000f2700720c */ /* 0x000fc80003f46270 */
[----:B------:R-:W-:Y:S01]  /*4b20*/  SEL R12, R16, RZ, !P2 ;  /* 0x000000ff100c7207 */ /* 0x000fe20005000000 */
[----:B------:R-:W-:-:S04]  /*4b30*/  VIADD R16, R39, 0x2 ;  /* 0x0000000227107836 */ /* 0x000fc80000000000 */
[----:B------:R-:W-:Y:S01]  /*4b40*/  IMAD.IADD R12, R12, 0x1, R9 ;  /* 0x000000010c0c7824 */ /* 0x000fe200078e0209 */
[----:B------:R-:W-:-:S03]  /*4b50*/  ISETP.GT.AND P3, PT, R16, R15, PT ;  /* 0x0000000f1000720c */ /* 0x000fc60003f64270 */
[----:B------:R-:W-:-:S10]  /*4b60*/  IMAD.MOV.U32 R13, RZ, RZ, R12 ;  /* 0x000000ffff0d7224 */ /* 0x000fd400078e000c */
[----:B------:R-:W-:Y:S05]  /*4b70*/  WARPSYNC.COLLECTIVE R10, `(.L_x_474) ;  /* 0x000000000a087348 */ /* 0x000fea0003c00000 */
[----:B------:R0:W1:Y:S02]  /*4b80*/  SHFL.DOWN P2, R16, R13, R14, R15 ;  /* 0x0800000e0d107389 */ /* 0x000064000004000f */
[----:B01----:R-:W-:Y:S05]  /*4b90*/  ENDCOLLECTIVE ;  /* 0x000000000000791b */ /* 0x003fea0003800000 */
.L_x_474:
[----:B------:R-:W-:Y:S01]  /*4ba0*/  IMAD.MOV.U32 R14, RZ, RZ, 0x4 ;  /* 0x00000004ff0e7424 */ /* 0x000fe200078e00ff */
[----:B------:R-:W-:Y:S02]  /*4bb0*/  SEL R9, R16, RZ, !P3 ;  /* 0x000000ff10097207 */ /* 0x000fe40005800000 */
[----:B------:R-:W-:Y:S01]  /*4bc0*/  ISETP.GT.AND P3, PT, R8, R15, PT ;  /* 0x0000000f0800720c */ /* 0x000fe20003f64270 */
[----:B------:R-:W-:Y:S02]  /*4bd0*/  VIADD R8, R39, 0x8 ;  /* 0x0000000827087836 */ /* 0x000fe40000000000 */
[----:B------:R-:W-:-:S04]  /*4be0*/  IMAD.IADD R38, R12, 0x1, R9 ;  /* 0x000000010c267824 */ /* 0x000fc800078e0209 */
[----:B------:R-:W-:-:S07]  /*4bf0*/  IMAD.MOV.U32 R13, RZ, RZ, R38 ;  /* 0x000000ffff0d7224 */ /* 0x000fce00078e0026 */
[----:B------:R-:W-:Y:S05]  /*4c00*/  WARPSYNC.COLLECTIVE R10, `(.L_x_475) ;  /* 0x000000000a087348 */ /* 0x000fea0003c00000 */
[----:B------:R0:W1:Y:S02]  /*4c10*/  SHFL.DOWN P2, R16, R13, R14, R15 ;  /* 0x0800000e0d107389 */ /* 0x000064000004000f */
[----:B01----:R-:W-:Y:S05]  /*4c20*/  ENDCOLLECTIVE ;  /* 0x000000000000791b */ /* 0x003fea0003800000 */
.L_x_475:
        /* <DEDUP_REMOVED lines=9> */
.L_x_476:
[----:B------:R-:W-:Y:S01]  /*4cc0*/  IMAD.MOV.U32 R14, RZ, RZ, 0x10 ;  /* 0x00000010ff0e7424 */ /* 0x000fe200078e00ff */
[----:B------:R-:W-:-:S05]  /*4cd0*/  SEL R9, R16, RZ, !P3 ;  /* 0x000000ff10097207 */ /* 0x000fca0005800000 */
[----:B------:R-:W-:-:S04]  /*4ce0*/  IMAD.IADD R42, R44, 0x1, R9 ;  /* 0x000000012c2a7824 */ /* 0x000fc800078e0209 */
[----:B------:R-:W-:-:S07]  /*4cf0*/  IMAD.MOV.U32 R13, RZ, RZ, R42 ;  /* 0x000000ffff0d7224 */ /* 0x000fce00078e002a */
[----:B------:R-:W-:Y:S05]  /*4d00*/  WARPSYNC.COLLECTIVE R10, `(.L_x_477) ;  /* 0x000000000a087348 */ /* 0x000fea0003c00000 */
[----:B------:R0:W1:Y:S02]  /*4d10*/  SHFL.DOWN P2, R16, R13, R14, R15 ;  /* 0x0800000e0d107389 */ /* 0x000064000004000f */
[----:B01----:R-:W-:Y:S05]  /*4d20*/  ENDCOLLECTIVE ;  /* 0x000000000000791b */ /* 0x003fea0003800000 */
.L_x_477:
[----:B------:R-:W-:Y:S05]  /*4d30*/  WARPSYNC.COLLECTIVE R10, `(.L_x_478) ;  /* 0x000000000a087348 */ /* 0x000fea0003c00000 */
[----:B------:R-:W-:Y:S01]  /*4d40*/  VOTE.ALL P0, P0 ;  /* 0x0000000000ff7806 */ /* 0x000fe20000000000 */
[----:B------:R-:W-:-:S12]  /*4d50*/  ENDCOLLECTIVE ;  /* 0x000000000000791b */ /* 0x000fd80003800000 */
.L_x_478:
[----:B------:R-:W-:-:S04]  /*4d60*/  ISETP.GT.AND P2, PT, R8, R15, PT ;  /* 0x0000000f0800720c */ /* 0x000fc80003f44270 */
[----:B------:R-:W-:-:S05]  /*4d70*/  SEL R9, R16, RZ, !P2 ;  /* 0x000000ff10097207 */ /* 0x000fca0005000000 */
[----:B------:R-:W-:Y:S02]  /*4d80*/  IMAD.IADD R12, R42, 0x1, R9 ;  /* 0x000000012a0c7824 */ /* 0x000fe400078e0209 */
[----:B------:R-:W0:Y:S02]  /*4d90*/  LDC.64 R8, c[0x0][0x390] ;  /* 0x0000e400ff087b82 */ /* 0x000e240000000a00 */
[----:B0-----:R-:W-:-:S05]  /*4da0*/  IADD3 R38, P2, PT, R8, 0x100, RZ ;  /* 0x0000010008267810 */ /* 0x001fca0007f5e0ff */
[----:B------:R-:W-:Y:S01]  /*4db0*/  IMAD.X R43, RZ, RZ, R9, P2 ;  /* 0x000000ffff2b7224 */ /* 0x000fe200010e0609 */
[----:B------:R-:W-:Y:S07]  /*4dc0*/  BRA `(.L_x_479) ;  /* 0xffffffe400087947 */ /* 0x000fee000383ffff */
.L_x_429:
[----:B------:R-:W-:Y:S01]  /*4dd0*/  BSSY B0, `(.L_x_480) ;  /* 0x0000006000007945 */ /* 0x000fe20003800000 */
[----:B------:R-:W-:Y:S01]  /*4de0*/  PLOP3.LUT P0, PT, P0, PT, PT, 0x8, 0x80 ;  /* 0x000000000080781c */ /* 0x000fe2000070e170 */
[----:B------:R-:W-:-:S12]  /*4df0*/  IMAD.MOV.U32 R10, RZ, RZ, -0x1 ;  /* 0xffffffffff0a7424 */ /* 0x000fd800078e00ff */
[----:B------:R-:W-:Y:S05]  /*4e00*/  WARPSYNC.COLLECTIVE R10, `(.L_x_481) ;  /* 0x000000000a087348 */ /* 0x000fea0003c00000 */
[----:B------:R-:W-:Y:S01]  /*4e10*/  VOTE.ANY P0, P0 ;  /* 0x0000000000ff7806 */ /* 0x000fe20000000100 */
[----:B------:R-:W-:-:S12]  /*4e20*/  ENDCOLLECTIVE ;  /* 0x000000000000791b */ /* 0x000fd80003800000 */
.L_x_481:
[----:B------:R-:W-:Y:S05]  /*4e30*/  BSYNC B0 ;  /* 0x0000000000007941 */ /* 0x000fea0003800000 */
.L_x_480:
[----:B------:R-:W-:Y:S05]  /*4e40*/  BRA `(.L_x_482) ;  /* 0xffffffe400187947 */ /* 0x000fea000383ffff */
.L_x_431:
[----:B------:R-:W-:Y:S01]  /*4e50*/  BSSY B0, `(.L_x_483) ;  /* 0x0000006000007945 */ /* 0x000fe20003800000 */
[----:B------:R-:W-:Y:S01]  /*4e60*/  PLOP3.LUT P0, PT, P0, PT, PT, 0x8, 0x80 ;  /* 0x000000000080781c */ /* 0x000fe2000070e170 */
[----:B------:R-:W-:-:S12]  /*4e70*/  IMAD.MOV.U32 R10, RZ, RZ, -0x1 ;  /* 0xffffffffff0a7424 */ /* 0x000fd800078e00ff */
[----:B------:R-:W-:Y:S05]  /*4e80*/  WARPSYNC.COLLECTIVE R10, `(.L_x_484) ;  /* 0x000000000a087348 */ /* 0x000fea0003c00000 */
[----:B------:R-:W-:Y:S01]  /*4e90*/  VOTE.ANY P0, P0 ;  /* 0x0000000000ff7806 */ /* 0x000fe20000000100 */
[----:B------:R-:W-:-:S12]  /*4ea0*/  ENDCOLLECTIVE ;  /* 0x000000000000791b */ /* 0x000fd80003800000 */
.L_x_484:
[----:B------:R-:W-:Y:S05]  /*4eb0*/  BSYNC B0 ;  /* 0x0000000000007941 */ /* 0x000fea0003800000 */
.L_x_483:
[----:B------:R-:W-:Y:S05]  /*4ec0*/  BRA `(.L_x_485) ;  /* 0xffffffe4001c7947 */ /* 0x000fea000383ffff */
.L_x_433:
[----:B------:R-:W-:Y:S01]  /*4ed0*/  BSSY B0, `(.L_x_486) ;  /* 0x0000006000007945 */ /* 0x000fe20003800000 */
[----:B------:R-:W-:Y:S01]  /*4ee0*/  PLOP3.LUT P2, PT, P0, PT, PT, 0x8, 0x80 ;  /* 0x000000000080781c */ /* 0x000fe2000074e170 */
[----:B------:R-:W-:-:S12]  /*4ef0*/  IMAD.MOV.U32 R10, RZ, RZ, -0x1 ;  /* 0xffffffffff0a7424 */ /* 0x000fd800078e00ff */
[----:B------:R-:W-:Y:S05]  /*4f00*/  WARPSYNC.COLLECTIVE R10, `(.L_x_487) ;  /* 0x000000000a087348 */ /* 0x000fea0003c00000 */
[----:B------:R-:W-:Y:S01]  /*4f10*/  VOTE.ANY R10, PT, P2 ;  /* 0x00000000000a7806 */ /* 0x000fe200010e0100 */
[----:B------:R-:W-:Y:S06]  /*4f20*/  ENDCOLLECTIVE ;  /* 0x000000000000791b */ /* 0x000fec0003800000 */
.L_x_487:
[----:B------:R-:W-:Y:S05]  /*4f30*/  BSYNC B0 ;  /* 0x0000000000007941 */ /* 0x000fea0003800000 */
.L_x_486:
[----:B------:R-:W-:Y:S01]  /*4f40*/  LOP3.LUT R10, R10, 0x80000000, R19, 0xec, !PT ;  /* 0x800000000a0a7812 */ /* 0x000fe200078eec13 */
[----:B------:R-:W-:Y:S02]  /*4f50*/  IMAD.MOV.U32 R14, RZ, RZ, 0x1 ;  /* 0x00000001ff0e7424 */ /* 0x000fe400078e00ff */
[----:B------:R-:W-:Y:S02]  /*4f60*/  VIADD R18, R18, 0xffffffe0 ;  /* 0xffffffe012127836 */ /* 0x000fe40000000000 */
[----:B------:R-:W-:-:S05]  /*4f70*/  VIADD R13, R10, 0xffffffff ;  /* 0xffffffff0a0d7836 */ /* 0x000fca0000000000 */
[----:B------:R-:W-:Y:S01]  /*4f80*/  LOP3.LUT R45, R10, R13, RZ, 0xc, !PT ;  /* 0x0000000d0a2d7212 */ /* 0x000fe200078e0cff */
[----:B------:R-:W-:Y:S02]  /*4f90*/  IMAD.MOV.U32 R13, RZ, RZ, R9 ;  /* 0x000000ffff0d7224 */ /* 0x000fe400078e0009 */
[----:B------:R-:W-:Y:S01]  /*4fa0*/  IMAD.MOV.U32 R10, RZ, RZ, -0x1 ;  /* 0xffffffffff0a7424 */ /* 0x000fe200078e00ff */
[----:B------:R0:W1:Y:S06]  /*4fb0*/  POPC R15, R45 ;  /* 0x0000002d000f7309 */ /* 0x00006c0000000000 */
[----:B01----:R-:W-:Y:S05]  /*4fc0*/  WARPSYNC.COLLECTIVE R10, `(.L_x_488) ;  /* 0x000000000a087348 */ /* 0x003fea0003c00000 */
[----:B-1----:R1:W2:Y:S02]  /*4fd0*/  SHFL.DOWN P2, R16, R13, R14, R15 ;  /* 0x0800000e0d107389 */ /* 0x0022a4000004000f */
[----:B012---:R-:W-:Y:S05]  /*4fe0*/  ENDCOLLECTIVE ;  /* 0x000000000000791b */ /* 0x007fea0003800000 */
.L_x_488:
[----:B------:R-:W-:Y:S01]  /*4ff0*/  ISETP.GE.AND P0, PT, R39, R15, PT ;  /* 0x0000000f2700720c */ /* 0x000fe20003f06270 */
[----:B------:R-:W-:-:S03]  /*5000*/  IMAD.MOV.U32 R14, RZ, RZ, 0x2 ;  /* 0x00000002ff0e7424 */ /* 0x000fc600078e00ff */
[----:B------:R-:W-:-:S05]  /*5010*/  SEL R16, R16, RZ, !P0 ;  /* 0x000000ff10107207 */ /* 0x000fca0004000000 */
[----:B------:R-:W-:Y:S02]  /*5020*/  IMAD.IADD R44, R16, 0x1, R9 ;  /* 0x00000001102c7824 */ /* 0x000fe400078e0209 */
[----:B------:R-:W-:Y:S02]  /*5030*/  VIADD R16, R39, 0x2 ;  /* 0x0000000227107836 */ /* 0x000fe40000000000 */
[----:B------:R-:W-:-:S03]  /*5040*/  IMAD.MOV.U32 R13, RZ, RZ, R44 ;  /* 0x000000ffff0d7224 */ /* 0x000fc600078e002c */
[----:B------:R-:W-:-:S13]  /*5050*/  ISETP.GT.AND P0, PT, R16, R15, PT ;  /* 0x0000000f1000720c */ /* 0x000fda0003f04270 */
[----:B------:R-:W-:Y:S05]  /*5060*/  WARPSYNC.COLLECTIVE R10, `(.L_x_489) ;  /* 0x000000000a087348 */ /* 0x000fea0003c00000 */
[----:B------:R0:W1:Y:S02]  /*5070*/  SHFL.DOWN P2, R16, R13, R14, R15 ;  /* 0x0800000e0d107389 */ /* 0x000064000004000f */
[----:B01----:R-:W-:Y:S05]  /*5080*/  ENDCOLLECTIVE ;  /* 0x000000000000791b */ /* 0x003fea0003800000 */
.L_x_489:
[----:B------:R-:W-:Y:S01]  /*5090*/  IMAD.MOV.U32 R14, RZ, RZ, 0x4 ;  /* 0x00000004ff0e7424 */ /* 0x000fe200078e00ff */
        /* <DEDUP_REMOVED lines=8> */
.L_x_490:
[----:B------:R-:W-:Y:S01]  /*5120*/  IMAD.MOV.U32 R14, RZ, RZ, 0x8 ;  /* 0x00000008ff0e7424 */ /* 0x000fe200078e00ff */
        /* <DEDUP_REMOVED lines=8> */
.L_x_491:
        /* <DEDUP_REMOVED lines=9> */
.L_x_492:
[----:B------:R-:W-:Y:S02]  /*5240*/  SEL R9, R16, RZ, !P0 ;  /* 0x000000ff10097207 */ /* 0x000fe40004000000 */
[----:B------:R-:W-:Y:S02]  /*5250*/  ISETP.NE.AND P0, PT, R8, 0x65, PT ;  /* 0x000000650800780c */ /* 0x000fe40003f05270 */
[----:B------:R-:W-:-:S11]  /*5260*/  IADD3 R12, PT, PT, R44, R9, R12 ;  /* 0x000000092c0c7210 */ /* 0x000fd60007ffe00c */
[----:B------:R-:W-:Y:S05]  /*5270*/  WARPSYNC.COLLECTIVE R10, `(.L_x_493) ;  /* 0x000000000a087348 */ /* 0x000fea0003c00000 */
[----:B------:R-:W-:Y:S01]  /*5280*/  VOTE.ALL P0, P0 ;  /* 0x0000000000ff7806 */ /* 0x000fe20000000000 */
[----:B------:R-:W-:-:S12]  /*5290*/  ENDCOLLECTIVE ;  /* 0x000000000000791b */ /* 0x000fd80003800000 */
.L_x_493:
[----:B------:R-:W-:Y:S05]  /*52a0*/  BRA `(.L_x_494) ;  /* 0xffffffe000b47947 */ /* 0x000fea000383ffff */
.L_x_495:
        /* <DEDUP_REMOVED lines=13> */
.L_x_1437:


//--------------------- .text._ZN3cub18CUB_300001_SM_10006detail4scan16DeviceScanKernelINS2_10policy_hubIiiijN4cuda3std3__44plusIvEEE10Policy1000EPiSC_NS0_13ScanTileStateIiLb1EEES9_NS1_10InputValueIiSC_EEjiLb0EiEEvT0_T1_T2_iT3_T4_T5_ --------------------------
	.section	.text._ZN3cub18CUB_300001_SM_10006detail4scan16DeviceScanKernelINS2_10policy_hubIiiijN4cuda3std3__44plusIvEEE10Policy1000EPiSC_NS0_13ScanTileStateIiLb1EEES9_NS1_10InputValueIiSC_EEjiLb0EiEEvT0_T1_T2_iT3_T4_T5_,"ax",@progbits
	.align	128
        .global         _ZN3cub18CUB_300001_SM_10006detail4scan16DeviceScanKernelINS2_10policy_hubIiiijN4cuda3std3__44plusIvEEE10Policy1000EPiSC_NS0_13ScanTileStateIiLb1EEES9_NS1_10InputValueIiSC_EEjiLb0EiEEvT0_T1_T2_iT3_T4_T5_
        .type           _ZN3cub18CUB_300001_SM_10006detail4scan16DeviceScanKernelINS2_10policy_hubIiiijN4cuda3std3__44plusIvEEE10Policy1000EPiSC_NS0_13ScanTileStateIiLb1EEES9_NS1_10InputValueIiSC_EEjiLb0EiEEvT0_T1_T2_iT3_T4_T5_,@function
        .size           _ZN3cub18CUB_300001_SM_10006detail4scan16DeviceScanKernelINS2_10policy_hubIiiijN4cuda3std3__44plusIvEEE10Policy1000EPiSC_NS0_13ScanTileStateIiLb1EEES9_NS1_10InputValueIiSC_EEjiLb0EiEEvT0_T1_T2_iT3_T4_T5_,(.L_x_1438 - _ZN3cub18CUB_300001_SM_10006detail4scan16DeviceScanKernelINS2_10policy_hubIiiijN4cuda3std3__44plusIvEEE10Policy1000EPiSC_NS0_13ScanTileStateIiLb1EEES9_NS1_10InputValueIiSC_EEjiLb0EiEEvT0_T1_T2_iT3_T4_T5_)
        .other          _ZN3cub18CUB_300001_SM_10006detail4scan16DeviceScanKernelINS2_10policy_hubIiiijN4cuda3std3__44plusIvEEE10Policy1000EPiSC_NS0_13ScanTileStateIiLb1EEES9_NS1_10InputValueIiSC_EEjiLb0EiEEvT0_T1_T2_iT3_T4_T5_,@"STO_CUDA_ENTRY STV_DEFAULT"
_ZN3cub18CUB_300001_SM_10006detail4scan16DeviceScanKernelINS2_10policy_hubIiiijN4cuda3std3__44plusIvEEE10Policy1000EPiSC_NS0_13ScanTileStateIiLb1EEES9_NS1_10InputValueIiSC_EEjiLb0EiEEvT0_T1_T2_iT3_T4_T5_:
.text._ZN3cub18CUB_300001_SM_10006detail4scan16DeviceScanKernelINS2_10policy_hubIiiijN4cuda3std3__44plusIvEEE10Policy1000EPiSC_NS0_13ScanTileStateIiLb1EEES9_NS1_10InputValueIiSC_EEjiLb0EiEEvT0_T1_T2_iT3_T4_T5_:
[----:B------:R-:W-:Y:S01]  /*0000*/  LDC R1, c[0x0][0x37c] ;  /* 0x0000df00ff017b82 */ /* 0x000fe20000000800 */
[----:B------:R-:W0:Y:S07]  /*0010*/  LDCU UR4, c[0x0][0x3a0] ;  /* 0x00007400ff0477ac */ /* 0x000e2e0008000800 */
[----:B------:R-:W1:Y:S01]  /*0020*/  LDC R38, c[0x0][0x398] ;  /* 0x0000e600ff267b82 */ /* 0x000e620000000800 */
[----:B------:R-:W2:Y:S01]  /*0030*/  LDCU.64 UR8, c[0x0][0x358] ;  /* 0x00006b00ff0877ac */ /* 0x000ea20008000a00 */
[----:B------:R-:W3:Y:S01]  /*0040*/  LDCU UR5, c[0x0][0x3b0] ;  /* 0x00007600ff0577ac */ /* 0x000ee20008000800 */
[----:B0-----:R-:W-:-:S06]  /*0050*/  UPRMT UR4, UR4, 0x7770, URZ ;  /* 0x0000777004047896 */ /* 0x001fcc00080000ff */
[----:B------:R-:W-:-:S13]  /*0060*/  ISETP.NE.AND P0, PT, RZ, UR4, PT ;  /* 0x00000004ff007c0c */ /* 0x000fda000bf05270 */
[----:B------:R-:W2:Y:S02]  /*0070*/  @P0 LDC.64 R2, c[0x0][0x3a8] ;  /* 0x0000ea00ff020b82 */ /* 0x000ea40000000a00 */
[----:B--2---:R0:W5:Y:S06]  /*0080*/  @P0 LDG.E R39, desc[UR8][R2.64] ;  /* 0x0000000802270981 */ /* 0x00416c000c1e1900 */
[----:B------:R-:W1:Y:S02]  /*0090*/  S2UR UR4, SR_CTAID.X ;  /* 0x00000000000479c3 */ /* 0x000e640000002500 */
[----:B-1----:R-:W-:-:S04]  /*00a0*/  VIADD R38, R38, UR4 ;  /* 0x0000000426267c36 */ /* 0x002fc80008000000 */
[----:B------:R-:W-:-:S05]  /*00b0*/  IMAD R5, R38, 0x2100, RZ ;  /* 0x0000210026057824 */ /* 0x000fca00078e02ff */
[----:B---3--:R-:W-:Y:S01]  /*00c0*/  IADD3 R0, PT, PT, -R5, UR5, RZ ;  /* 0x0000000505007c10 */ /* 0x008fe2000fffe1ff */
[----:B------:R-:W1:Y:S03]  /*00d0*/  @!P0 LDC R39, c[0x0][0x3a8] ;  /* 0x0000ea00ff278b82 */ /* 0x000e660000000800 */
[----:B------:R-:W-:-:S13]  /*00e0*/  ISETP.GE.U32.AND P0, PT, R0, 0x2101, PT ;  /* 0x000021010000780c */ /* 0x000fda0003f06070 */
[----:B0-----:R-:W-:Y:S05]  /*00f0*/  @!P0 BRA `(.L_x_496) ;  /* 0x0000001c00848947 */ /* 0x001fea0003800000 */
[----:B------:R-:W0:Y:S01]  /*0100*/  S2R R49, SR_TID.X ;  /* 0x0000000000317919 */ /* 0x000e220000002100 */
[----:B------:R-:W2:Y:S01]  /*0110*/  LDCU.64 UR4, c[0x0][0x380] ;  /* 0x00007000ff0477ac */ /* 0x000ea20008000a00 */
[C---:B0-----:R-:W-:Y:S02]  /*0120*/  LOP3.LUT R0, R49.reuse, 0x1f, RZ, 0xc0, !PT ;  /* 0x0000001f31007812 */ /* 0x041fe400078ec0ff */
[----:B------:R-:W-:-:S05]  /*0130*/  LOP3.LUT R3, R49, 0x3e0, RZ, 0xc0, !PT ;  /* 0x000003e031037812 */ /* 0x000fca00078ec0ff */
[----:B------:R-:W-:-:S05]  /*0140*/  IMAD R0, R3, 0x16, R0 ;  /* 0x0000001603007824 */ /* 0x000fca00078e0200 */
[----:B------:R-:W-:-:S05]  /*0150*/  IADD3 R0, P0, PT, R5, R0, RZ ;  /* 0x0000000005007210 */ /* 0x000fca0007f1e0ff */
[----:B------:R-:W-:Y:S02]  /*0160*/  IMAD.X R3, RZ, RZ, RZ, P0 ;  /* 0x000000ffff037224 */ /* 0x000fe400000e06ff */
[----:B------:R-:W-:-:S03]  /*0170*/  IMAD.SHL.U32 R45, R0, 0x4, RZ ;  /* 0x00000004002d7824 */ /* 0x000fc600078e00ff */
[----:B------:R-:W-:Y:S02]  /*0180*/  SHF.L.U64.HI R3, R0, 0x2, R3 ;  /* 0x0000000200037819 */ /* 0x000fe40000010203 */
[----:B--2---:R-:W-:-:S04]  /*0190*/  IADD3 R4, P0, PT, R45, UR4, RZ ;  /* 0x000000042d047c10 */ /* 0x004fc8000ff1e0ff */
[----:B------:R-:W-:-:S05]  /*01a0*/  IADD3.X R5, PT, PT, R3, UR5, RZ, P0, !PT ;  /* 0x0000000503057c10 */ /* 0x000fca00087fe4ff */
[----:B------:R-:W2:Y:S04]  /*01b0*/  LDG.E R7, desc[UR8][R4.64] ;  /* 0x0000000804077981 */ /* 0x000ea8000c1e1900 */
[----:B------:R-:W3:Y:S04]  /*01c0*/  LDG.E R9, desc[UR8][R4.64+0x80] ;  /* 0x0000800804097981 */ /* 0x000ee8000c1e1900 */
[----:B------:R-:W4:Y:S04]  /*01d0*/  LDG.E R11, desc[UR8][R4.64+0x100] ;  /* 0x00010008040b7981 */ /* 0x000f28000c1e1900 */
        /* <DEDUP_REMOVED lines=18> */
[----:B------:R-:W4:Y:S01]  /*0300*/  LDG.E R18, desc[UR8][R4.64+0xa80] ;  /* 0x000a800804127981 */ /* 0x000f22000c1e1900 */
[----:B------:R-:W0:Y:S01]  /*0310*/  S2UR UR5, SR_CgaCtaId ;  /* 0x00000000000579c3 */ /* 0x000e220000008800 */
[----:B------:R-:W-:Y:S01]  /*0320*/  SHF.R.U32.HI R40, RZ, 0x5, R49 ;  /* 0x00000005ff287819 */ /* 0x000fe20000011631 */
[----:B------:R-:W-:Y:S01]  /*0330*/  UMOV UR4, 0x400 ;  /* 0x0000040000047882 */ /* 0x000fe20000000000 */
[----:B------:R-:W1:Y:S01]  /*0340*/  S2R R47, SR_LANEID ;  /* 0x00000000002f7919 */ /* 0x000e620000000000 */
[----:B------:R-:W-:Y:S01]  /*0350*/  ISETP.NE.AND P0, PT, R38, RZ, PT ;  /* 0x000000ff2600720c */ /* 0x000fe20003f05270 */
        /* <DEDUP_REMOVED lines=28> */
[----:B------:R0:W1:Y:S04]  /*0520*/  LDS.64 R4, [R0] ;  /* 0x0000000000047984 */ /* 0x0000680000000a00 */
[----:B------:R0:W2:Y:S04]  /*0530*/  LDS.64 R6, [R0+0x8] ;  /* 0x0000080000067984 */ /* 0x0000a80000000a00 */
[----:B------:R0:W3:Y:S04]  /*0540*/  LDS.64 R8, [R0+0x10] ;  /* 0x0000100000087984 */ /* 0x0000e80000000a00 */
[----:B------:R0:W4:Y:S04]  /*0550*/  LDS.64 R10, [R0+0x18] ;  /* 0x00001800000a7984 */ /* 0x0001280000000a00 */
[----:B------:R0:W0:Y:S04]  /*0560*/  LDS.64 R12, [R0+0x20] ;  /* 0x00002000000c7984 */ /* 0x0000280000000a00 */
[----:B------:R0:W0:Y:S04]  /*0570*/  LDS.64 R14, [R0+0x28] ;  /* 0x00002800000e7984 */ /* 0x0000280000000a00 */
[----:B------:R0:W0:Y:S04]  /*0580*/  LDS.64 R28, [R0+0x30] ;  /* 0x00003000001c7984 */ /* 0x0000280000000a00 */
[----:B------:R0:W0:Y:S04]  /*0590*/  LDS.64 R30, [R0+0x38] ;  /* 0x00003800001e7984 */ /* 0x0000280000000a00 */
[----:B------:R0:W0:Y:S04]  /*05a0*/  LDS.64 R32, [R0+0x40] ;  /* 0x0000400000207984 */ /* 0x0000280000000a00 */
[----:B------:R0:W0:Y:S04]  /*05b0*/  LDS.64 R34, [R0+0x48] ;  /* 0x0000480000227984 */ /* 0x0000280000000a00 */
[----:B------:R0:W0:Y:S01]  /*05c0*/  LDS.64 R36, [R0+0x50] ;  /* 0x0000500000247984 */ /* 0x0000220000000a00 */
[----:B------:R-:W-:Y:S06]  /*05d0*/  BAR.SYNC.DEFER_BLOCKING 0x0 ;  /* 0x0000000000007b1d */ /* 0x000fec0000010000 */
[----:B-1----:R-:W-:Y:S05]  /*05e0*/  @P0 BRA `(.L_x_498) ;  /* 0x00000004001c0947 */ /* 0x002fea0003800000 */
[----:B0-2---:R-:W-:Y:S02]  /*05f0*/  IADD3 R16, PT, PT, R6, R5, R4 ;  /* 0x0000000506107210 */ /* 0x005fe40007ffe004 */
[C---:B------:R-:W-:Y:S02]  /*0600*/  ISETP.NE.AND P1, PT, R47.reuse, 0x1f, PT ;  /* 0x0000001f2f00780c */ /* 0x040fe40003f25270 */
[----:B---3--:R-:W-:Y:S02]  /*0610*/  IADD3 R16, PT, PT, R8, R7, R16 ;  /* 0x0000000708107210 */ /* 0x008fe40007ffe010 */
[----:B------:R-:W-:Y:S02]  /*0620*/  ISETP.NE.AND P2, PT, R47, RZ, PT ;  /* 0x000000ff2f00720c */ /* 0x000fe40003f45270 */
[----:B----4-:R-:W-:-:S04]  /*0630*/  IADD3 R16, PT, PT, R10, R9, R16 ;  /* 0x000000090a107210 */ /* 0x010fc80007ffe010 */
[----:B------:R-:W-:-:S03]  /*0640*/  IADD3 R16, PT, PT, R12, R11, R16 ;  /* 0x0000000b0c107210 */ /* 0x000fc60007ffe010 */
[----:B------:R-:W-:Y:S02]  /*0650*/  @!P1 LEA R43, R40, UR4, 0x2 ;  /* 0x00000004282b9c11 */ /* 0x000fe4000f8e10ff */
[----:B------:R-:W-:-:S04]  /*0660*/  IADD3 R16, PT, PT, R14, R13, R16 ;  /* 0x0000000d0e107210 */ /* 0x000fc80007ffe010 */
[----:B------:R-:W-:-:S04]  /*0670*/  IADD3 R16, PT, PT, R28, R15, R16 ;  /* 0x0000000f1c107210 */ /* 0x000fc80007ffe010 */
[----:B------:R-:W-:-:S04]  /*0680*/  IADD3 R16, PT, PT, R30, R29, R16 ;  /* 0x0000001d1e107210 */ /* 0x000fc80007ffe010 */
[----:B------:R-:W-:-:S04]  /*0690*/  IADD3 R16, PT, PT, R32, R31, R16 ;  /* 0x0000001f20107210 */ /* 0x000fc80007ffe010 */
[----:B------:R-:W-:-:S04]  /*06a0*/  IADD3 R16, PT, PT, R34, R33, R16 ;  /* 0x0000002122107210 */ /* 0x000fc80007ffe010 */
[----:B------:R-:W-:-:S05]  /*06b0*/  IADD3 R16, PT, PT, R36, R35, R16 ;  /* 0x0000002324107210 */ /* 0x000fca0007ffe010 */
        /* <DEDUP_REMOVED lines=48> */
[----:B------:R-:W-:Y:S02]  /*09c0*/  SEL R16, R26, R16, !P1 ;  /* 0x000000101a107207 */ /* 0x000fe40004800000 */
[----:B------:R-:W-:Y:S02]  /*09d0*/  ISETP.NE.AND P1, PT, R49, RZ, PT ;  /* 0x000000ff3100720c */ /* 0x000fe40003f25270 */
[----:B------:R-:W-:Y:S02]  /*09e0*/  SEL R16, R16, RZ, P0 ;  /* 0x000000ff10107207 */ /* 0x000fe40000000000 */
[--C-:B-----5:R-:W-:Y:S02]  /*09f0*/  IADD3 R27, PT, PT, R26, R27, R39.reuse ;  /* 0x0000001b1a1b7210 */ /* 0x120fe40007ffe027 */
[----:B------:R-:W-:-:S07]  /*0a00*/  IADD3 R16, PT, PT, R16, R37, R39 ;  /* 0x0000002510107210 */ /* 0x000fce0007ffe027 */
[----:B------:R-:W-:Y:S05]  /*0a10*/  @P1 BRA `(.L_x_499) ;  /* 0x0000000c00f01947 */ /* 0x000fea0003800000 */
[----:B------:R-:W0:Y:S01]  /*0a20*/  LDC.64 R18, c[0x0][0x390] ;  /* 0x0000e400ff127b82 */ /* 0x000e220000000a00 */
[----:B------:R-:W-:-:S05]  /*0a30*/  IMAD.MOV.U32 R26, RZ, RZ, 0x65 ;  /* 0x00000065ff1a7424 */ /* 0x000fca00078e00ff */
[----:B0-----:R0:W-:Y:S01]  /*0a40*/  ST.E.64.STRONG.GPU desc[UR8][R18.64+0x100], R26 ;  /* 0x0001001a12007985 */ /* 0x0011e2000c10fb08 */
[----:B------:R-:W-:Y:S05]  /*0a50*/  BRA `(.L_x_499) ;  /* 0x0000000c00e07947 */ /* 0x000fea0003800000 */
.L_x_498:
        /* <DEDUP_REMOVED lines=20> */
[----:B-----5:R-:W0:Y:S02]  /*0ba0*/  SHFL.UP P0, R39, R24, 0x8, RZ ;  /* 0x0500000018277989 */ /* 0x020e2400000000ff */
        /* <DEDUP_REMOVED lines=16> */
[----:B------:R-:W-:Y:S02]  /*0cb0*/  SEL R17, R37, RZ, P2 ;  /* 0x000000ff25117207 */ /* 0x000fe40001000000 */
        /* <DEDUP_REMOVED lines=19> */
[----:B------:R-:W-:Y:S02]  /*0df0*/  ISETP.NE.AND P0, PT, R40, 0xa, PT ;  /* 0x0000000a2800780c */ /* 0x000fe40003f05270 */
[----:B------:R-:W-:Y:S02]  /*0e00*/  SEL R16, R24, R16, !P1 ;  /* 0x0000001018107207 */ /* 0x000fe40004800000 */
[----:B------:R-:W-:Y:S02]  /*0e10*/  ISETP.NE.AND P1, PT, R40, 0xb, PT ;  /* 0x0000000b2800780c */ /* 0x000fe40003f25270 */
[----:B------:R-:W-:Y:S02]  /*0e20*/  SEL R16, R25, R16, !P0 ;  /* 0x0000001019107207 */ /* 0x000fe40004000000 */
[----:B------:R-:W-:-:S02]  /*0e30*/  ISETP.GT.U32.AND P0, PT, R49, 0x1f, PT ;  /* 0x0000001f3100780c */ /* 0x000fc40003f04070 */
[----:B------:R-:W-:Y:S02]  /*0e40*/  SEL R16, R26, R16, !P1 ;  /* 0x000000101a107207 */ /* 0x000fe40004800000 */
[----:B------:R-:W-:-:S03]  /*0e50*/  ISETP.GE.U32.AND P1, PT, R49, 0x20, PT ;  /* 0x000000203100780c */ /* 0x000fc60003f26070 */
[----:B------:R-:W-:-:S05]  /*0e60*/  IMAD.IADD R16, R16, 0x1, R17 ;  /* 0x0000000110107824 */ /* 0x000fca00078e0211 */
[----:B------:R-:W-:Y:S01]  /*0e70*/  SEL R46, R37, R16, !P1 ;  /* 0x00000010252e7207 */ /* 0x000fe20004800000 */
[----:B------:R-:W-:Y:S06]  /*0e80*/  @P0 BRA `(.L_x_500) ;  /* 0x0000000800b00947 */ /* 0x000fec0003800000 */
[----:B------:R-:W0:Y:S01]  /*0e90*/  LDC.64 R16, c[0x0][0x390] ;  /* 0x0000e400ff107b82 */ /* 0x000e220000000a00 */
[----:B------:R-:W-:Y:S02]  /*0ea0*/  ISETP.NE.AND P1, PT, R49, RZ, PT ;  /* 0x000000ff3100720c */ /* 0x000fe40003f25270 */
[----:B------:R-:W-:-:S05]  /*0eb0*/  LOP3.LUT R21, RZ, R49, RZ, 0x33, !PT ;  /* 0x00000031ff157212 */ /* 0x000fca00078e33ff */
[----:B------:R-:W-:-:S06]  /*0ec0*/  IMAD.IADD R21, R38, 0x1, R21 ;  /* 0x0000000126157824 */ /* 0x000fcc00078e0215 */
        /* <DEDUP_REMOVED lines=11> */
.L_x_530:
[----:B------:R-:W-:Y:S05]  /*0f80*/  @!P0 BRA `(.L_x_502) ;  /* 0x0000000000748947 */ /* 0x000fea0003800000 */
[----:B------:R-:W-:-:S07]  /*0f90*/  IMAD.MOV.U32 R20, RZ, RZ, 0x3b8 ;  /* 0x000003b8ff147424 */ /* 0x000fce00078e00ff */
.L_x_504:
[----:B------:R-:W-:Y:S02]  /*0fa0*/  VIADD R23, R20, 0x1 ;  /* 0x0000000114177836 */ /* 0x000fe40000000000 */
[----:B------:R-:W-:Y:S02]  /*0fb0*/  IMAD R38, R38, 0x41a7, RZ ;  /* 0x000041a726267824 */ /* 0x000fe400078e02ff */
[----:B------:R-:W0:Y:S01]  /*0fc0*/  I2F.U32.RP R22, R23 ;  /* 0x0000001700167306 */ /* 0x000e220000209000 */
[----:B------:R-:W-:Y:S01]  /*0fd0*/  IMAD.MOV R37, RZ, RZ, -R23 ;  /* 0x000000ffff257224 */ /* 0x000fe200078e0a17 */
[----:B------:R-:W-:Y:S02]  /*0fe0*/  ISETP.NE.U32.AND P2, PT, R23, RZ, PT ;  /* 0x000000ff1700720c */ /* 0x000fe40003f45070 */
[----:B------:R-:W-:-:S04]  /*0ff0*/  LOP3.LUT R38, R38, 0x7fffffff, RZ, 0xc0, !PT ;  /* 0x7fffffff26267812 */ /* 0x000fc800078ec0ff */
[----:B0-----:R-:W0:Y:S02]  /*1000*/  MUFU.RCP R22, R22 ;  /* 0x0000001600167308 */ /* 0x001e240000001000 */
[----:B0-----:R-:W-:-:S06]  /*1010*/  VIADD R18, R22, 0xffffffe ;  /* 0x0ffffffe16127836 */ /* 0x001fcc0000000000 */
[----:B------:R0:W1:Y:S02]  /*1020*/  F2I.FTZ.U32.TRUNC.NTZ R19, R18 ;  /* 0x0000001200137305 */ /* 0x000064000021f000 */
[----:B0-----:R-:W-:Y:S02]  /*1030*/  IMAD.MOV.U32 R18, RZ, RZ, RZ ;  /* 0x000000ffff127224 */ /* 0x001fe400078e00ff */
[----:B-1----:R-:W-:-:S04]  /*1040*/  IMAD R37, R37, R19, RZ ;  /* 0x0000001325257224 */ /* 0x002fc800078e02ff */
[----:B------:R-:W-:-:S06]  /*1050*/  IMAD.HI.U32 R19, R19, R37, R18 ;  /* 0x0000002513137227 */ /* 0x000fcc00078e0012 */
[----:B------:R-:W-:-:S04]  /*1060*/  IMAD.HI.U32 R19, R19, R38, RZ ;  /* 0x0000002613137227 */ /* 0x000fc800078e00ff */
[----:B------:R-:W-:-:S04]  /*1070*/  IMAD.MOV R19, RZ, RZ, -R19 ;  /* 0x000000ffff137224 */ /* 0x000fc800078e0a13 */
[----:B------:R-:W-:-:S05]  /*1080*/  IMAD R22, R23, R19, R38 ;  /* 0x0000001317167224 */ /* 0x000fca00078e0226 */
[----:B------:R-:W-:-:S13]  /*1090*/  ISETP.GE.U32.AND P0, PT, R22, R23, PT ;  /* 0x000000171600720c */ /* 0x000fda0003f06070 */
[----:B------:R-:W-:-:S05]  /*10a0*/  @P0 IMAD.IADD R22, R22, 0x1, -R23 ;  /* 0x0000000116160824 */ /* 0x000fca00078e0a17 */
[----:B------:R-:W-:-:S13]  /*10b0*/  ISETP.GE.U32.AND P0, PT, R22, R23, PT ;  /* 0x000000171600720c */ /* 0x000fda0003f06070 */
[----:B------:R-:W-:Y:S01]  /*10c0*/  @P0 IMAD.IADD R22, R22, 0x1, -R23 ;  /* 0x0000000116160824 */ /* 0x000fe200078e0a17 */
[----:B------:R-:W-:-:S04]  /*10d0*/  @!P2 LOP3.LUT R22, RZ, R23, RZ, 0x33, !PT ;  /* 0x00000017ff16a212 */ /* 0x000fc800078e33ff */
[----:B------:R-:W-:Y:S05]  /*10e0*/  NANOSLEEP R22 ;  /* 0x000000160000735d */ /* 0x000fea0003800000 */
[----:B------:R-:W2:Y:S01]  /*10f0*/  LD.E.64.STRONG.GPU R40, desc[UR8][R16.64+0x100] ;  /* 0x0001000810287980 */ /* 0x000ea2000c10fb00 */
[----:B------:R-:W-:Y:S01]  /*1100*/  UMOV UR5, 0xffffffff ;  /* 0xffffffff00057882 */ /* 0x000fe20000000000 */
[----:B------:R-:W-:Y:S02]  /*1110*/  SHF.R.U32.HI R20, RZ, 0x1, R20 ;  /* 0x00000001ff147819 */ /* 0x000fe40000011614 */
[----:B--2---:R-:W-:Y:S01]  /*1120*/  ISETP.NE.AND P0, PT, R40, 0x63, PT ;  /* 0x000000632800780c */ /* 0x004fe20003f05270 */
[----:B------:R-:W-:-:S12]  /*1130*/  BRA.DIV UR5, `(.L_x_503) ;  /* 0x0000003205e87947 */ /* 0x000fd8000b800000 */
[----:B------:R-:W-:-:S13]  /*1140*/  VOTE.ANY P0, !P0 ;  /* 0x0000000000ff7806 */ /* 0x000fda0004000100 */
.L_x_533:
[----:B------:R-:W-:Y:S05]  /*1150*/  @P0 BRA `(.L_x_504) ;  /* 0xfffffffc00900947 */ /* 0x000fea000383ffff */
.L_x_502:
[----:B------:R-:W-:Y:S01]  /*1160*/  UMOV UR5, 0xffffffff ;  /* 0xffffffff00057882 */ /* 0x000fe20000000000 */
[----:B------:R-:W-:Y:S02]  /*1170*/  ISETP.NE.AND P0, PT, R40, 0x65, PT ;  /* 0x000000652800780c */ /* 0x000fe40003f05270 */
[----:B------:R-:W-:Y:S11]  /*1180*/  BRA.DIV UR5, `(.L_x_505) ;  /* 0x0000003205f47947 */ /* 0x000ff6000b800000 */
[----:B------:R-:W0:Y:S01]  /*1190*/  S2R R48, SR_GEMASK ;  /* 0x0000000000307919 */ /* 0x000e220000003c00 */
[----:B------:R-:W-:Y:S01]  /*11a0*/  VOTE.ANY R19, PT, !P0 ;  /* 0x0000000000137806 */ /* 0x000fe200040e0100 */
[C---:B------:R-:W-:Y:S01]  /*11b0*/  VIADD R22, R47.reuse, 0x2 ;  /* 0x000000022f167836 */ /* 0x040fe20000000000 */
[----:B------:R-:W1:Y:S01]  /*11c0*/  LDC.64 R42, c[0x0][0x390] ;  /* 0x0000e400ff2a7b82 */ /* 0x000e620000000a00 */
[C---:B------:R-:W-:Y:S02]  /*11d0*/  VIADD R23, R47.reuse, 0x4 ;  /* 0x000000042f177836 */ /* 0x040fe40000000000 */
[----:B------:R-:W-:Y:S01]  /*11e0*/  VIADD R26, R47, 0x8 ;  /* 0x000000082f1a7836 */ /* 0x000fe20000000000 */
[----:B-1----:R-:W-:Y:S02]  /*11f0*/  IADD3 R42, P3, PT, R42, 0x100, RZ ;  /* 0x000001002a2a7810 */ /* 0x002fe40007f7e0ff */
[----:B0-----:R-:W-:-:S03]  /*1200*/  LOP3.LUT R19, R19, 0x80000000, R48, 0xec, !PT ;  /* 0x8000000013137812 */ /* 0x001fc600078eec30 */
[----:B------:R-:W-:Y:S02]  /*1210*/  IMAD.X R43, RZ, RZ, R43, P3 ;  /* 0x000000ffff2b7224 */ /* 0x000fe400018e062b */
[----:B------:R-:W-:-:S05]  /*1220*/  VIADD R16, R19, 0xffffffff ;  /* 0xffffffff13107836 */ /* 0x000fca0000000000 */
[----:B------:R-:W-:-:S06]  /*1230*/  LOP3.LUT R16, R19, R16, RZ, 0xc, !PT ;  /* 0x0000001013107212 */ /* 0x000fcc00078e0cff */
[----:B------:R-:W0:Y:S02]  /*1240*/  POPC R16, R16 ;  /* 0x0000001000107309 */ /* 0x000e240000000000 */
[----:B0-----:R-:W0:Y:S01]  /*1250*/  SHFL.DOWN PT, R20, R41, 0x1, R16 ;  /* 0x0820000029147989 */ /* 0x001e2200000e0010 */
[----:B------:R-:W-:-:S04]  /*1260*/  ISETP.GE.AND P0, PT, R47, R16, PT ;  /* 0x000000102f00720c */ /* 0x000fc80003f06270 */
[----:B0-----:R-:W-:Y:S02]  /*1270*/  SEL R20, R20, RZ, !P0 ;  /* 0x000000ff14147207 */ /* 0x001fe40004000000 */
[----:B------:R-:W-:-:S03]  /*1280*/  ISETP.GT.AND P0, PT, R22, R16, PT ;  /* 0x000000101600720c */ /* 0x000fc60003f04270 */
[----:B------:R-:W-:-:S05]  /*1290*/  IMAD.IADD R37, R20, 0x1, R41 ;  /* 0x0000000114257824 */ /* 0x000fca00078e0229 */
[----:B------:R-:W0:Y:S02]  /*12a0*/  SHFL.DOWN PT, R20, R37, 0x2, R16 ;  /* 0x0840000025147989 */ /* 0x000e2400000e0010 */
[----:B0-----:R-:W-:Y:S02]  /*12b0*/  SEL R20, R20, RZ, !P0 ;  /* 0x000000ff14147207 */ /* 0x001fe40004000000 */
[----:B------:R-:W-:-:S03]  /*12c0*/  ISETP.GT.AND P0, PT, R23, R16, PT ;  /* 0x000000101700720c */ /* 0x000fc60003f04270 */
[----:B------:R-:W-:Y:S02]  /*12d0*/  IMAD.IADD R39, R37, 0x1, R20 ;  /* 0x0000000125277824 */ /* 0x000fe400078e0214 */
[----:B------:R-:W-:-:S03]  /*12e0*/  VIADD R37, R47, 0x10 ;  /* 0x000000102f257836 */ /* 0x000fc60000000000 */
[----:B------:R-:W0:Y:S02]  /*12f0*/  SHFL.DOWN PT, R20, R39, 0x4, R16 ;  /* 0x0880000027147989 */ /* 0x000e2400000e0010 */
[-C--:B------:R-:W-:Y:S02]  /*1300*/  ISETP.GT.AND P2, PT, R37, R16.reuse, PT ;  /* 0x000000102500720c */ /* 0x080fe40003f44270 */
        /* <DEDUP_REMOVED lines=9> */
[----:B0-----:R-:W-:-:S05]  /*13a0*/  SEL R20, R20, RZ, !P2 ;  /* 0x000000ff14147207 */ /* 0x001fca0005000000 */
[----:B------:R-:W-:-:S07]  /*13b0*/  IMAD.IADD R39, R41, 0x1, R20 ;  /* 0x0000000129277824 */ /* 0x000fce00078e0214 */
.L_x_542:
[----:B------:R-:W-:Y:S05]  /*13c0*/  @!P0 BRA `(.L_x_506) ;  /* 0x0000000400248947 */ /* 0x000fea0003800000 */
[----:B------:R-:W-:-:S07]  /*13d0*/  IMAD.MOV.U32 R44, RZ, RZ, 0x3b8 ;  /* 0x000003b8ff2c7424 */ /* 0x000fce00078e00ff */
.L_x_512:
        /* <DEDUP_REMOVED lines=10> */
.L_x_545:
[----:B------:R-:W-:Y:S05]  /*1480*/  @!P0 BRA `(.L_x_508) ;  /* 0x0000000000748947 */ /* 0x000fea0003800000 */
[----:B------:R-:W-:-:S07]  /*1490*/  IMAD.MOV.U32 R20, RZ, RZ, R44 ;  /* 0x000000ffff147224 */ /* 0x000fce00078e002c */
.L_x_510:
        /* <DEDUP_REMOVED lines=27> */
.L_x_548:
[----:B------:R-:W-:Y:S05]  /*1650*/  @P0 BRA `(.L_x_510) ;  /* 0xfffffffc00900947 */ /* 0x000fea000383ffff */
.L_x_508:
        /* <DEDUP_REMOVED lines=31> */
.L_x_557:
[----:B------:R-:W-:Y:S05]  /*1850*/  @P0 BRA `(.L_x_512) ;  /* 0xfffffff800e00947 */ /* 0x000fea000383ffff */
.L_x_506:
        /* <DEDUP_REMOVED lines=15> */
.L_x_500:
[----:B------:R-:W-:Y:S05]  /*1950*/  WARPSYNC.ALL ;  /* 0x0000000000007948 */ /* 0x000fea0003800000 */
[----:B------:R-:W0:Y:S08]  /*1960*/  S2UR UR6, SR_CgaCtaId ;  /* 0x00000000000679c3 */ /* 0x000e300000008800 */
[----:B------:R-:W-:Y:S01]  /*1970*/  BAR.SYNC.DEFER_BLOCKING 0x0 ;  /* 0x0000000000007b1d */ /* 0x000fe20000010000 */
[----:B------:R-:W-:-:S05]  /*1980*/  ISETP.NE.AND P0, PT, R49, RZ, PT ;  /* 0x000000ff3100720c */ /* 0x000fca0003f05270 */
[----:B------:R-:W-:Y:S02]  /*1990*/  UMOV UR5, 0x400 ;  /* 0x0000040000057882 */ /* 0x000fe40000000000 */
[----:B0-----:R-:W-:-:S09]  /*19a0*/  ULEA UR5, UR6, UR5, 0x18 ;  /* 0x0000000506057291 */ /* 0x001fd2000f8ec0ff */
[----:B------:R-:W0:Y:S02]  /*19b0*/  LDS R17, [UR5+0x4c] ;  /* 0x00004c05ff117984 */ /* 0x000e240008000800 */
[----:B0-----:R-:W-:-:S05]  /*19c0*/  SEL R17, R17, RZ, P0 ;  /* 0x000000ff11117207 */ /* 0x001fca0000000000 */
[----:B------:R-:W-:-:S07]  /*19d0*/  IMAD.IADD R16, R17, 0x1, R16 ;  /* 0x0000000111107824 */ /* 0x000fce00078e0210 */
.L_x_499:
[----:B------:R-:W-:Y:S05]  /*19e0*/  BSYNC.RECONVERGENT B0 ;  /* 0x0000000000007941 */ /* 0x000fea0003800200 */
.L_x_497:
[----:B------:R-:W-:Y:S01]  /*19f0*/  IMAD.IADD R17, R4, 0x1, R16 ;  /* 0x0000000104117824 */ /* 0x000fe200078e0210 */
[----:B------:R-:W-:Y:S03]  /*1a00*/  BAR.SYNC.DEFER_BLOCKING 0x0 ;  /* 0x0000000000007b1d */ /* 0x000fe60000010000 */
[----:B------:R-:W-:-:S03]  /*1a10*/  IMAD.IADD R4, R5, 0x1, R17 ;  /* 0x0000000105047824 */ /* 0x000fc600078e0211 */
[----:B------:R-:W2:Y:S01]  /*1a20*/  LDCU.64 UR6, c[0x0][0x388] ;  /* 0x00007100ff0677ac */ /* 0x000ea20008000a00 */
[----:B------:R-:W-:-:S04]  /*1a30*/  IMAD.IADD R5, R6, 0x1, R4 ;  /* 0x0000000106057824 */ /* 0x000fc800078e0204 */
[----:B------:R-:W-:-:S04]  /*1a40*/  IMAD.IADD R6, R7, 0x1, R5 ;  /* 0x0000000107067824 */ /* 0x000fc800078e0205 */
[----:B------:R-:W-:-:S04]  /*1a50*/  IMAD.IADD R7, R8, 0x1, R6 ;  /* 0x0000000108077824 */ /* 0x000fc800078e0206 */
[----:B------:R-:W-:-:S04]  /*1a60*/  IMAD.IADD R8, R9, 0x1, R7 ;  /* 0x0000000109087824 */ /* 0x000fc800078e0207 */
[----:B------:R-:W-:Y:S01]  /*1a70*/  IMAD.IADD R9, R10, 0x1, R8 ;  /* 0x000000010a097824 */ /* 0x000fe200078e0208 */
[----:B------:R-:W-:Y:S03]  /*1a80*/  STS.64 [R0], R16 ;  /* 0x0000001000007388 */ /* 0x000fe60000000a00 */
[----:B------:R-:W-:Y:S01]  /*1a90*/  IMAD.IADD R10, R11, 0x1, R9 ;  /* 0x000000010b0a7824 */ /* 0x000fe200078e0209 */
[----:B------:R2:W-:Y:S03]  /*1aa0*/  STS.64 [R0+0x8], R4 ;  /* 0x0000080400007388 */ /* 0x0005e60000000a00 */
[----:B------:R-:W-:Y:S01]  /*1ab0*/  IMAD.IADD R11, R12, 0x1, R10 ;  /* 0x000000010c0b7824 */ /* 0x000fe200078e020a */
[----:B------:R-:W-:Y:S03]  /*1ac0*/  STS.64 [R0+0x10], R6 ;  /* 0x0000100600007388 */ /* 0x000fe60000000a00 */
[----:B------:R-:W-:Y:S01]  /*1ad0*/  IMAD.IADD R12, R13, 0x1, R11 ;  /* 0x000000010d0c7824 */ /* 0x000fe200078e020b */
[----:B------:R-:W-:Y:S03]  /*1ae0*/  STS.64 [R0+0x18], R8 ;  /* 0x0000180800007388 */ /* 0x000fe60000000a00 */
[----:B------:R-:W-:Y:S01]  /*1af0*/  IMAD.IADD R13, R14, 0x1, R12 ;  /* 0x000000010e0d7824 */ /* 0x000fe200078e020c */
[----:B------:R-:W-:Y:S01]  /*1b00*/  STS.64 [R0+0x20], R10 ;  /* 0x0000200a00007388 */ /* 0x000fe20000000a00 */
[----:B--2---:R-:W-:-:S02]  /*1b10*/  IADD3 R4, P0, PT, R45, UR6, RZ ;  /* 0x000000062d047c10 */ /* 0x004fc4000ff1e0ff */
[----:B------:R-:W-:Y:S01]  /*1b20*/  IMAD.IADD R14, R15, 0x1, R13 ;  /* 0x000000010f0e7824 */ /* 0x000fe200078e020d */
[----:B------:R-:W-:Y:S01]  /*1b30*/  STS.64 [R0+0x28], R12 ;  /* 0x0000280c00007388 */ /* 0x000fe20000000a00 */
[----:B------:R-:W-:Y:S02]  /*1b40*/  IADD3.X R5, PT, PT, R3, UR7, RZ, P0, !PT ;  /* 0x0000000703057c10 */ /* 0x000fe400087fe4ff */
[----:B------:R-:W-:-:S04]  /*1b50*/  IMAD.IADD R15, R28, 0x1, R14 ;  /* 0x000000011c0f7824 */ /* 0x000fc800078e020e */
[----:B01----:R-:W-:Y:S01]  /*1b60*/  IMAD.IADD R18, R29, 0x1, R15 ;  /* 0x000000011d127824 */ /* 0x003fe200078e020f */
[----:B------:R-:W-:Y:S03]  /*1b70*/  STS.64 [R0+0x30], R14 ;  /* 0x0000300e00007388 */ /* 0x000fe60000000a00 */
[----:B------:R-:W-:-:S04]  /*1b80*/  IMAD.IADD R19, R30, 0x1, R18 ;  /* 0x000000011e137824 */ /* 0x000fc800078e0212 */
[----:B------:R-:W-:Y:S01]  /*1b90*/  IMAD.IADD R20, R31, 0x1, R19 ;  /* 0x000000011f147824 */ /* 0x000fe200078e0213 */
[----:B------:R-:W-:Y:S03]  /*1ba0*/  STS.64 [R0+0x38], R18 ;  /* 0x0000381200007388 */ /* 0x000fe60000000a00 */
[----:B------:R-:W-:-:S04]  /*1bb0*/  IMAD.IADD R21, R32, 0x1, R20 ;  /* 0x0000000120157824 */ /* 0x000fc800078e0214 */
[----:B------:R-:W-:Y:S01]  /*1bc0*/  IMAD.IADD R22, R33, 0x1, R21 ;  /* 0x0000000121167824 */ /* 0x000fe200078e0215 */
[----:B------:R-:W-:Y:S03]  /*1bd0*/  STS.64 [R0+0x40], R20 ;  /* 0x0000401400007388 */ /* 0x000fe60000000a00 */
[----:B------:R-:W-:-:S04]  /*1be0*/  IMAD.IADD R23, R34, 0x1, R22 ;  /* 0x0000000122177824 */ /* 0x000fc800078e0216 */
[----:B------:R-:W-:Y:S01]  /*1bf0*/  IMAD.IADD R24, R35, 0x1, R23 ;  /* 0x0000000123187824 */ /* 0x000fe200078e0217 */
[----:B------:R-:W-:Y:S03]  /*1c00*/  STS.64 [R0+0x48], R22 ;  /* 0x0000481600007388 */ /* 0x000fe60000000a00 */
[----:B------:R-:W-:-:S05]  /*1c10*/  IMAD.IADD R25, R36, 0x1, R24 ;  /* 0x0000000124197824 */ /* 0x000fca00078e0218 */
[----:B------:R-:W-:Y:S01]  /*1c20*/  STS.64 [R0+0x50], R24 ;  /* 0x0000501800007388 */ /* 0x000fe20000000a00 */
[----:B------:R-:W-:-:S03]  /*1c30*/  NOP ;  /* 0x0000000000007918 */ /* 0x000fc60000000000 */
        /* <DEDUP_REMOVED lines=45> */
.L_x_496:
[----:B------:R-:W-:-:S13]  /*1f10*/  ISETP.NE.AND P0, PT, R0, RZ, PT ;  /* 0x000000ff0000720c */ /* 0x000fda0003f05270 */
[----:B------:R-:W-:Y:S05]  /*1f20*/  @!P0 EXIT ;  /* 0x000000000000894d */ /* 0x000fea0003800000 */
[----:B------:R-:W0:Y:S02]  /*1f30*/  LDC.64 R2, c[0x0][0x380] ;  /* 0x0000e000ff027b82 */ /* 0x000e240000000a00 */
[----:B0-----:R-:W-:-:S05]  /*1f40*/  IMAD.WIDE.U32 R2, R5, 0x4, R2 ;  /* 0x0000000405027825 */ /* 0x001fca00078e0002 */
[----:B------:R0:W2:Y:S01]  /*1f50*/  LDG.E R4, desc[UR8][R2.64] ;  /* 0x0000000802047981 */ /* 0x0000a2000c1e1900 */
[----:B------:R-:W3:Y:S02]  /*1f60*/  S2R R13, SR_TID.X ;  /* 0x00000000000d7919 */ /* 0x000ee40000002100 */
[C---:B---3--:R-:W-:Y:S02]  /*1f70*/  LOP3.LUT R5, R13.reuse, 0x1f, RZ, 0xc0, !PT ;  /* 0x0000001f0d057812 */ /* 0x048fe400078ec0ff */
[----:B------:R-:W-:-:S05]  /*1f80*/  LOP3.LUT R6, R13, 0x3e0, RZ, 0xc0, !PT ;  /* 0x000003e00d067812 */ /* 0x000fca00078ec0ff */
[----:B------:R-:W-:-:S04]  /*1f90*/  IMAD R11, R6, 0x16, R5 ;  /* 0x00000016060b7824 */ /* 0x000fc800078e0205 */
[C---:B------:R-:W-:Y:S01]  /*1fa0*/  VIADD R5, R11.reuse, 0x20 ;  /* 0x000000200b057836 */ /* 0x040fe20000000000 */
[C---:B------:R-:W-:Y:S01]  /*1fb0*/  ISETP.GE.U32.AND P6, PT, R11.reuse, R0, PT ;  /* 0x000000000b00720c */ /* 0x040fe20003fc6070 */
[C---:B------:R-:W-:Y:S01]  /*1fc0*/  VIADD R9, R11.reuse, 0xa0 ;  /* 0x000000a00b097836 */ /* 0x040fe20000000000 */
[C---:B0-----:R-:W-:Y:S01]  /*1fd0*/  LEA R2, P1, R11.reuse, R2, 0x2 ;  /* 0x000000020b027211 */ /* 0x041fe200078210ff */
[----:B------:R-:W-:Y:S01]  /*1fe0*/  VIADD R7, R11, 0x80 ;  /* 0x000000800b077836 */ /* 0x000fe20000000000 */
[-C--:B------:R-:W-:Y:S01]  /*1ff0*/  ISETP.GE.U32.AND P5, PT, R5, R0.reuse, PT ;  /* 0x000000000500720c */ /* 0x080fe20003fa6070 */
[----:B------:R-:W-:Y:S01]  /*2000*/  VIADD R5, R11, 0xe0 ;  /* 0x000000e00b057836 */ /* 0x000fe20000000000 */
[-C--:B------:R-:W-:Y:S01]  /*2010*/  ISETP.GE.U32.AND P4, PT, R9, R0.reuse, PT ;  /* 0x000000000900720c */ /* 0x080fe20003f86070 */
[----:B------:R-:W-:Y:S01]  /*2020*/  IMAD.X R3, RZ, RZ, R3, P1 ;  /* 0x000000ffff037224 */ /* 0x000fe200008e0603 */
[-C--:B------:R-:W-:Y:S01]  /*2030*/  ISETP.GE.U32.AND P0, PT, R7, R0.reuse, PT ;  /* 0x000000000700720c */ /* 0x080fe20003f06070 */
[----:B------:R-:W-:Y:S01]  /*2040*/  VIADD R7, R11, 0x120 ;  /* 0x000001200b077836 */ /* 0x000fe20000000000 */
[----:B------:R-:W-:Y:S01]  /*2050*/  ISETP.GE.U32.AND P3, PT, R5, R0, PT ;  /* 0x000000000500720c */ /* 0x000fe20003f66070 */
[----:B------:R-:W-:-:S02]  /*2060*/  VIADD R5, R11, 0x200 ;  /* 0x000002000b057836 */ /* 0x000fc40000000000 */
[----:B------:R-:W-:Y:S01]  /*2070*/  VIADD R9, R11, 0x1c0 ;  /* 0x000001c00b097836 */ /* 0x000fe20000000000 */
[----:B------:R-:W-:-:S04]  /*2080*/  ISETP.GE.U32.AND P2, PT, R7, R0, PT ;  /* 0x000000000700720c */ /* 0x000fc80003f46070 */
[----:B------:R-:W-:Y:S01]  /*2090*/  ISETP.GE.U32.AND P1, PT, R9, R0, PT ;  /* 0x000000000900720c */ /* 0x000fe20003f26070 */
[C---:B------:R-:W-:Y:S02]  /*20a0*/  VIADD R7, R11.reuse, 0x260 ;  /* 0x000002600b077836 */ /* 0x040fe40000000000 */
[C---:B------:R-:W-:Y:S02]  /*20b0*/  VIADD R51, R11.reuse, 0x40 ;  /* 0x000000400b337836 */ /* 0x040fe40000000000 */
[C---:B------:R-:W-:Y:S02]  /*20c0*/  VIADD R50, R11.reuse, 0x60 ;  /* 0x000000600b327836 */ /* 0x040fe40000000000 */
[C---:B------:R-:W-:Y:S02]  /*20d0*/  VIADD R49, R11.reuse, 0xc0 ;  /* 0x000000c00b317836 */ /* 0x040fe40000000000 */
[C---:B------:R-:W-:Y:S02]  /*20e0*/  VIADD R48, R11.reuse, 0x100 ;  /* 0x000001000b307836 */ /* 0x040fe40000000000 */
[----:B------:R-:W-:-:S02]  /*20f0*/  VIADD R47, R11, 0x140 ;  /* 0x000001400b2f7836 */ /* 0x000fc40000000000 */
[C---:B------:R-:W-:Y:S02]  /*2100*/  VIADD R46, R11.reuse, 0x160 ;  /* 0x000001600b2e7836 */ /* 0x040fe40000000000 */
[C---:B------:R-:W-:Y:S02]  /*2110*/  VIADD R45, R11.reuse, 0x180 ;  /* 0x000001800b2d7836 */ /* 0x040fe40000000000 */
[C---:B------:R-:W-:Y:S02]  /*2120*/  VIADD R43, R11.reuse, 0x1a0 ;  /* 0x000001a00b2b7836 */ /* 0x040fe40000000000 */
[C---:B------:R-:W-:Y:S02]  /*2130*/  VIADD R42, R11.reuse, 0x1e0 ;  /* 0x000001e00b2a7836 */ /* 0x040fe40000000000 */
[C---:B------:R-:W-:Y:S02]  /*2140*/  VIADD R41, R11.reuse, 0x240 ;  /* 0x000002400b297836 */ /* 0x040fe40000000000 */
[----:B------:R-:W-:-:S02]  /*2150*/  VIADD R40, R11, 0x2a0 ;  /* 0x000002a00b287836 */ /* 0x000fc40000000000 */
[----:B--2---:R-:W-:Y:S02]  /*2160*/  IMAD.MOV.U32 R16, RZ, RZ, R4 ;  /* 0x000000ffff107224 */ /* 0x004fe400078e0004 */
[----:B------:R-:W2:Y:S01]  /*2170*/  @!P6 LDG.E R4, desc[UR8][R2.64] ;  /* 0x000000080204e981 */ /* 0x000ea2000c1e1900 */
[-C--:B------:R-:W-:Y:S01]  /*2180*/  ISETP.GE.U32.AND P6, PT, R5, R0.reuse, PT ;  /* 0x000000000500720c */ /* 0x080fe20003fc6070 */
[--C-:B------:R-:W-:Y:S02]  /*2190*/  IMAD.MOV.U32 R6, RZ, RZ, R16.reuse ;  /* 0x000000ffff067224 */ /* 0x100fe400078e0010 */
[----:B------:R-:W-:Y:S02]  /*21a0*/  VIADD R5, R11, 0x220 ;  /* 0x000002200b057836 */ /* 0x000fe40000000000 */
[----:B------:R-:W-:Y:S02]  /*21b0*/  IMAD.MOV.U32 R14, RZ, RZ, R16 ;  /* 0x000000ffff0e7224 */ /* 0x000fe400078e0010 */
[----:B------:R-:W3:Y:S01]  /*21c0*/  @!P5 LDG.E R6, desc[UR8][R2.64+0x80] ;  /* 0x000080080206d981 */ /* 0x000ee2000c1e1900 */
[----:B------:R-:W-:Y:S01]  /*21d0*/  ISETP.GE.U32.AND P5, PT, R5, R0, PT ;  /* 0x000000000500720c */ /* 0x000fe20003fa6070 */
[----:B------:R-:W-:-:S02]  /*21e0*/  VIADD R5, R11, 0x280 ;  /* 0x000002800b057836 */ /* 0x000fc40000000000 */
[----:B------:R-:W4:Y:S01]  /*21f0*/  @!P4 LDG.E R14, desc[UR8][R2.64+0x280] ;  /* 0x00028008020ec981 */ /* 0x000f22000c1e1900 */
[--C-:B------:R-:W-:Y:S02]  /*2200*/  IMAD.MOV.U32 R12, RZ, RZ, R16.reuse ;  /* 0x000000ffff0c7224 */ /* 0x100fe400078e0010 */
[-C--:B------:R-:W-:Y:S01]  /*2210*/  ISETP.GE.U32.AND P4, PT, R5, R0.reuse, PT ;  /* 0x000000000500720c */ /* 0x080fe20003f86070 */
[--C-:B------:R-:W-:Y:S02]  /*2220*/  IMAD.MOV.U32 R20, RZ, RZ, R16.reuse ;  /* 0x000000ffff147224 */ /* 0x100fe400078e0010 */
[--C-:B------:R-:W-:Y:S01]  /*2230*/  IMAD.MOV.U32 R24, RZ, RZ, R16.reuse ;  /* 0x000000ffff187224 */ /* 0x100fe200078e0010 */
[----:B------:R-:W4:Y:S01]  /*2240*/  @!P0 LDG.E R12, desc[UR8][R2.64+0x200] ;  /* 0x00020008020c8981 */ /* 0x000f22000c1e1900 */
[--C-:B------:R-:W-:Y:S02]  /*2250*/  IMAD.MOV.U32 R34, RZ, RZ, R16.reuse ;  /* 0x000000ffff227224 */ /* 0x100fe400078e0010 */
[----:B------:R-:W-:Y:S01]  /*2260*/  IMAD.MOV.U32 R5, RZ, RZ, R16 ;  /* 0x000000ffff057224 */ /* 0x000fe200078e0010 */
[----:B------:R-:W4:Y:S01]  /*2270*/  @!P3 LDG.E R20, desc[UR8][R2.64+0x380] ;  /* 0x000380080214b981 */ /* 0x000f22000c1e1900 */
[----:B------:R-:W-:-:S02]  /*2280*/  ISETP.GE.U32.AND P0, PT, R7, R0, PT ;  /* 0x000000000700720c */ /* 0x000fc40003f06070 */
[-C--:B------:R-:W-:Y:S01]  /*2290*/  ISETP.GE.U32.AND P3, PT, R51, R0.reuse, PT ;  /* 0x000000003300720c */ /* 0x080fe20003f66070 */
[----:B------:R-:W4:Y:S01]  /*22a0*/  @!P2 LDG.E R24, desc[UR8][R2.64+0x480] ;  /* 0x000480080218a981 */ /* 0x000f22000c1e1900 */
[----:B------:R-:W-:-:S03]  /*22b0*/  ISETP.GE.U32.AND P2, PT, R50, R0, PT ;  /* 0x000000003200720c */ /* 0x000fc60003f46070 */
[----:B------:R-:W4:Y:S01]  /*22c0*/  @!P1 LDG.E R34, desc[UR8][R2.64+0x700] ;  /* 0x0007000802229981 */ /* 0x000f22000c1e1900 */
[----:B------:R-:W-:-:S03]  /*22d0*/  ISETP.GE.U32.AND P1, PT, R49, R0, PT ;  /* 0x000000003100720c */ /* 0x000fc60003f26070 */
[----:B------:R-:W4:Y:S01]  /*22e0*/  @!P6 LDG.E R5, desc[UR8][R2.64+0x800] ;  /* 0x000800080205e981 */ /* 0x000f22000c1e1900 */
[----:B------:R-:W-:Y:S01]  /*22f0*/  ISETP.GE.U32.AND P6, PT, R48, R0, PT ;  /* 0x000000003000720c */ /* 0x000fe20003fc6070 */
[--C-:B------:R-:W-:Y:S02]  /*2300*/  IMAD.MOV.U32 R7, RZ, RZ, R16.reuse ;  /* 0x000000ffff077224 */ /* 0x100fe400078e0010 */
[--C-:B------:R-:W-:Y:S02]  /*2310*/  IMAD.MOV.U32 R9, RZ, RZ, R16.reuse ;  /* 0x000000ffff097224 */ /* 0x100fe400078e0010 */
[--C-:B------:R-:W-:Y:S02]  /*2320*/  IMAD.MOV.U32 R11, RZ, RZ, R16.reuse ;  /* 0x000000ffff0b7224 */ /* 0x100fe400078e0010 */
[--C-:B------:R-:W-:Y:S01]  /*2330*/  IMAD.MOV.U32 R8, RZ, RZ, R16.reuse ;  /* 0x000000ffff087224 */ /* 0x100fe200078e0010 */
[----:B------:R-:W4:Y:S01]  /*2340*/  @!P5 LDG.E R7, desc[UR8][R2.64+0x880] ;  /* 0x000880080207d981 */ /* 0x000f22000c1e1900 */
[----:B------:R-:W-:-:S02]  /*2350*/  IMAD.MOV.U32 R10, RZ, RZ, R16 ;  /* 0x000000ffff0a7224 */ /* 0x000fc400078e0010 */
[--C-:B------:R-:W-:Y:S01]  /*2360*/  IMAD.MOV.U32 R18, RZ, RZ, R16.reuse ;  /* 0x000000ffff127224 */ /* 0x100fe200078e0010 */
[----:B------:R-:W4:Y:S01]  /*2370*/  @!P0 LDG.E R9, desc[UR8][R2.64+0x980] ;  /* 0x0009800802098981 */ /* 0x000f22000c1e1900 */
[----:B------:R-:W-:Y:S01]  /*2380*/  IMAD.MOV.U32 R22, RZ, RZ, R16 ;  /* 0x000000ffff167224 */ /* 0x000fe200078e0010 */
[-C--:B------:R-:W-:Y:S02]  /*2390*/  ISETP.GE.U32.AND P5, PT, R47, R0.reuse, PT ;  /* 0x000000002f00720c */ /* 0x080fe40003fa6070 */
[----:B------:R-:W4:Y:S01]  /*23a0*/  @!P4 LDG.E R11, desc[UR8][R2.64+0xa00] ;  /* 0x000a0008020bc981 */ /* 0x000f22000c1e1900 */
[-C--:B------:R-:W-:Y:S02]  /*23b0*/  ISETP.GE.U32.AND P0, PT, R46, R0.reuse, PT ;  /* 0x000000002e00720c */ /* 0x080fe40003f06070 */
[-C--:B------:R-:W-:Y:S01]  /*23c0*/  ISETP.GE.U32.AND P4, PT, R45, R0.reuse, PT ;  /* 0x000000002d00720c */ /* 0x080fe20003f86070 */
[----:B------:R-:W4:Y:S01]  /*23d0*/  @!P3 LDG.E R8, desc[UR8][R2.64+0x100] ;  /* 0x000100080208b981 */ /* 0x000f22000c1e1900 */
[----:B------:R-:W-:-:S03]  /*23e0*/  ISETP.GE.U32.AND P3, PT, R43, R0, PT ;  /* 0x000000002b00720c */ /* 0x000fc60003f66070 */
        /* <DEDUP_REMOVED lines=12> */
[----:B------:R-:W-:Y:S01]  /*24b0*/  IMAD.MOV.U32 R17, RZ, RZ, R16 ;  /* 0x000000ffff117224 */ /* 0x000fe200078e0010 */
[----:B------:R-:W4:Y:S04]  /*24c0*/  @!P0 LDG.E R28, desc[UR8][R2.64+0x580] ;  /* 0x00058008021c8981 */ /* 0x000f28000c1e1900 */
[----:B------:R-:W4:Y:S04]  /*24d0*/  @!P4 LDG.E R30, desc[UR8][R2.64+0x600] ;  /* 0x00060008021ec981 */ /* 0x000f28000c1e1900 */
[----:B------:R-:W4:Y:S04]  /*24e0*/  @!P3 LDG.E R32, desc[UR8][R2.64+0x680] ;  /* 0x000680080220b981 */ /* 0x000f28000c1e1900 */
[----:B------:R-:W4:Y:S04]  /*24f0*/  @!P2 LDG.E R52, desc[UR8][R2.64+0x780] ;  /* 0x000780080234a981 */ /* 0x000f28000c1e1900 */
[----:B------:R-:W4:Y:S04]  /*2500*/  @!P1 LDG.E R17, desc[UR8][R2.64+0x900] ;  /* 0x0009000802119981 */ /* 0x000f28000c1e1900 */
[----:B------:R-:W4:Y:S01]  /*2510*/  @!P6 LDG.E R16, desc[UR8][R2.64+0xa80] ;  /* 0x000a80080210e981 */ /* 0x000f22000c1e1900 */
[----:B------:R-:W0:Y:S01]  /*2520*/  S2R R36, SR_LANEID ;  /* 0x0000000000247919 */ /* 0x000e220000000000 */
[----:B------:R-:W1:Y:S01]  /*2530*/  S2UR UR5, SR_CgaCtaId ;  /* 0x00000000000579c3 */ /* 0x000e620000008800 */
[----:B------:R-:W-:Y:S01]  /*2540*/  SHF.R.U32.HI R44, RZ, 0x5, R13 ;  /* 0x00000005ff2c7819 */ /* 0x000fe2000001160d */
[----:B------:R-:W-:Y:S01]  /*2550*/  UMOV UR4, 0x400 ;  /* 0x0000040000047882 */ /* 0x000fe20000000000 */
[----:B------:R-:W-:Y:S01]  /*2560*/  ISETP.NE.AND P0, PT, R38, RZ, PT ;  /* 0x000000ff2600720c */ /* 0x000fe20003f05270 */
[----:B-1----:R-:W-:-:S02]  /*2570*/  ULEA UR4, UR5, UR4, 0x18 ;  /* 0x0000000405047291 */ /* 0x002fc4000f8ec0ff */
[----:B0-----:R-:W-:-:S05]  /*2580*/  IMAD R37, R44, 0x2c0, R36 ;  /* 0x000002c02c257824 */ /* 0x001fca00078e0224 */
        /* <DEDUP_REMOVED lines=39> */
[----:B------:R-:W-:Y:S02]  /*2800*/  ISETP.NE.AND P1, PT, R36, 0x1f, PT ;  /* 0x0000001f2400780c */ /* 0x000fe40003f25270 */
[----:B---3--:R-:W-:Y:S02]  /*2810*/  IADD3 R16, PT, PT, R6, R5, R16 ;  /* 0x0000000506107210 */ /* 0x008fe40007ffe010 */
[----:B------:R-:W-:Y:S02]  /*2820*/  ISETP.NE.AND P2, PT, R44, 0xb, PT ;  /* 0x0000000b2c00780c */ /* 0x000fe40003f45270 */
        /* <DEDUP_REMOVED lines=20> */
[----:B------:R-:W-:Y:S01]  /*2970*/  ISETP.NE.AND P0, PT, R44, 0x2, PT ;  /* 0x000000022c00780c */ /* 0x000fe20003f05270 */
[----:B------:R-:W0:Y:S02]  /*2980*/  S2R R53, SR_TID.X ;  /* 0x0000000000357919 */ /* 0x000e240000002100 */
[----:B------:R-:W-:Y:S01]  /*2990*/  IMAD.IADD R35, R38, 0x1, -R35 ;  /* 0x0000000126237824 */ /* 0x000fe200078e0a23 */
[----:B------:R-:W-:Y:S01]  /*29a0*/  @!P1 STS [R52+0x10], R38 ;  /* 0x0000102634009388 */ /* 0x000fe20000000800 */
[----:B------:R-:W-:Y:S01]  /*29b0*/  BAR.SYNC.DEFER_BLOCKING 0x0 ;  /* 0x0000000000007b1d */ /* 0x000fe20000010000 */
[----:B------:R-:W-:-:S05]  /*29c0*/  ISETP.NE.AND P1, PT, R44, 0x9, PT ;  /* 0x000000092c00780c */ /* 0x000fca0003f25270 */
[----:B------:R-:W1:Y:S04]  /*29d0*/  LDS.128 R16, [UR4+0x10] ;  /* 0x00001004ff107984 */ /* 0x000e680008000c00 */
[----:B------:R-:W2:Y:S04]  /*29e0*/  LDS.128 R20, [UR4+0x20] ;  /* 0x00002004ff147984 */ /* 0x000ea80008000c00 */
[----:B------:R-:W3:Y:S01]  /*29f0*/  LDS.128 R24, [UR4+0x30] ;  /* 0x00003004ff187984 */ /* 0x000ee20008000c00 */
[----:B-1----:R-:W-:-:S04]  /*2a00*/  IMAD.IADD R17, R16, 0x1, R17 ;  /* 0x0000000110117824 */ /* 0x002fc800078e0211 */
[----:B------:R-:W-:Y:S01]  /*2a10*/  IMAD.IADD R18, R18, 0x1, R17 ;  /* 0x0000000112127824 */ /* 0x000fe200078e0211 */
[----:B------:R-:W-:Y:S02]  /*2a20*/  SEL R16, R17, R16, !P0 ;  /* 0x0000001011107207 */ /* 0x000fe40004000000 */
[----:B------:R-:W-:Y:S01]  /*2a30*/  ISETP.NE.AND P0, PT, R44, 0x3, PT ;  /* 0x000000032c00780c */ /* 0x000fe20003f05270 */
[----:B------:R-:W-:-:S03]  /*2a40*/  IMAD.IADD R19, R19, 0x1, R18 ;  /* 0x0000000113137824 */ /* 0x000fc600078e0212 */
[----:B------:R-:W-:Y:S01]  /*2a50*/  SEL R16, R18, R16, !P0 ;  /* 0x0000001012107207 */ /* 0x000fe20004000000 */
[----:B--2---:R-:W-:Y:S01]  /*2a60*/  IMAD.IADD R20, R19, 0x1, R20 ;  /* 0x0000000113147824 */ /* 0x004fe200078e0214 */
        /* <DEDUP_REMOVED lines=8> */
[----:B---3--:R-:W-:Y:S01]  /*2af0*/  IMAD.IADD R24, R23, 0x1, R24 ;  /* 0x0000000117187824 */ /* 0x008fe200078e0218 */
[----:B------:R-:W-:Y:S02]  /*2b00*/  SEL R16, R21, R16, !P0 ;  /* 0x0000001015107207 */ /* 0x000fe40004000000 */
[----:B------:R-:W-:Y:S01]  /*2b10*/  ISETP.NE.AND P0, PT, R44, 0x7, PT ;  /* 0x000000072c00780c */ /* 0x000fe20003f05270 */
[----:B------:R-:W-:-:S03]  /*2b20*/  IMAD.IADD R25, R25, 0x1, R24 ;  /* 0x0000000119197824 */ /* 0x000fc600078e0218 */
[----:B------:R-:W-:Y:S02]  /*2b30*/  SEL R16, R22, R16, !P0 ;  /* 0x0000001016107207 */ /* 0x000fe40004000000 */
[----:B------:R-:W-:-:S04]  /*2b40*/  ISETP.NE.AND P0, PT, R44, 0x8, PT ;  /* 0x000000082c00780c */ /* 0x000fc80003f05270 */
[----:B------:R-:W-:Y:S02]  /*2b50*/  SEL R16, R23, R16, !P0 ;  /* 0x0000001017107207 */ /* 0x000fe40004000000 */
[----:B------:R-:W-:Y:S02]  /*2b60*/  ISETP.NE.AND P0, PT, R44, 0xa, PT ;  /* 0x0000000a2c00780c */ /* 0x000fe40003f05270 */
[----:B------:R-:W-:Y:S02]  /*2b70*/  SEL R16, R24, R16, !P1 ;  /* 0x0000001018107207 */ /* 0x000fe40004800000 */
[----:B------:R-:W-:Y:S02]  /*2b80*/  ISETP.NE.AND P1, PT, R36, RZ, PT ;  /* 0x000000ff2400720c */ /* 0x000fe40003f25270 */
[----:B------:R-:W-:Y:S01]  /*2b90*/  SEL R16, R25, R16, !P0 ;  /* 0x0000001019107207 */ /* 0x000fe20004000000 */
[----:B------:R-:W-:Y:S01]  /*2ba0*/  @!P2 IMAD.IADD R16, R26, 0x1, R25 ;  /* 0x000000011a10a824 */ /* 0x000fe200078e0219 */
[----:B0-----:R-:W-:-:S02]  /*2bb0*/  ISETP.GE.U32.AND P0, PT, R53, 0x20, PT ;  /* 0x000000203500780c */ /* 0x001fc40003f06070 */
[----:B------:R-:W-:Y:S02]  /*2bc0*/  SEL R35, R35, RZ, P1 ;  /* 0x000000ff23237207 */ /* 0x000fe40000800000 */
[----:B------:R-:W-:-:S04]  /*2bd0*/  SEL R16, R16, RZ, P0 ;  /* 0x000000ff10107207 */ /* 0x000fc80000000000 */
[----:B-----5:R-:W-:Y:S01]  /*2be0*/  IADD3 R16, PT, PT, R16, R35, R39 ;  /* 0x0000002310107210 */ /* 0x020fe20007ffe027 */
[----:B------:R-:W-:Y:S06]  /*2bf0*/  BRA `(.L_x_514) ;  /* 0x0000000c00f87947 */ /* 0x000fec0003800000 */
.L_x_513:
[----:B0-2---:R-:W-:Y:S02]  /*2c00*/  IADD3 R16, PT, PT, R4, R3, R2 ;  /* 0x0000000304107210 */ /* 0x005fe40007ffe002 */
[----:B------:R-:W-:Y:S02]  /*2c10*/  ISETP.NE.AND P1, PT, R36, 0x1f, PT ;  /* 0x0000001f2400780c */ /* 0x000fe40003f25270 */
        /* <DEDUP_REMOVED lines=22> */
[C---:B------:R-:W-:Y:S01]  /*2d80*/  ISETP.NE.AND P0, PT, R44.reuse, 0x2, PT ;  /* 0x000000022c00780c */ /* 0x040fe20003f05270 */
[----:B------:R-:W0:Y:S03]  /*2d90*/  S2R R39, SR_TID.X ;  /* 0x0000000000277919 */ /* 0x000e260000002100 */
[----:B------:R1:W-:Y:S01]  /*2da0*/  @!P1 STS [R53+0x10], R52 ;  /* 0x0000103435009388 */ /* 0x0003e20000000800 */
[----:B------:R-:W-:Y:S01]  /*2db0*/  BAR.SYNC.DEFER_BLOCKING 0x0 ;  /* 0x0000000000007b1d */ /* 0x000fe20000010000 */
[----:B------:R-:W-:Y:S01]  /*2dc0*/  ISETP.NE.AND P1, PT, R44, 0x9, PT ;  /* 0x000000092c00780c */ /* 0x000fe20003f25270 */
[----:B-1----:R-:W-:-:S04]  /*2dd0*/  IMAD.IADD R52, R52, 0x1, -R35 ;  /* 0x0000000134347824 */ /* 0x002fc800078e0a23 */
[----:B------:R-:W1:Y:S04]  /*2de0*/  LDS.128 R16, [UR4+0x10] ;  /* 0x00001004ff107984 */ /* 0x000e680008000c00 */
[----:B------:R-:W2:Y:S04]  /*2df0*/  LDS.128 R20, [UR4+0x20] ;  /* 0x00002004ff147984 */ /* 0x000ea80008000c00 */
[----:B------:R-:W3:Y:S01]  /*2e00*/  LDS.128 R24, [UR4+0x30] ;  /* 0x00003004ff187984 */ /* 0x000ee20008000c00 */
[----:B-1----:R-:W-:-:S04]  /*2e10*/  IMAD.IADD R17, R16, 0x1, R17 ;  /* 0x0000000110117824 */ /* 0x002fc800078e0211 */
[----:B------:R-:W-:Y:S01]  /*2e20*/  IMAD.IADD R18, R18, 0x1, R17 ;  /* 0x0000000112127824 */ /* 0x000fe200078e0211 */
[----:B------:R-:W-:Y:S02]  /*2e30*/  SEL R16, R17, R16, !P0 ;  /* 0x0000001011107207 */ /* 0x000fe40004000000 */
[----:B------:R-:W-:Y:S01]  /*2e40*/  ISETP.NE.AND P0, PT, R44, 0x3, PT ;  /* 0x000000032c00780c */ /* 0x000fe20003f05270 */
[----:B------:R-:W-:Y:S01]  /*2e50*/  IMAD.IADD R19, R19, 0x1, R18 ;  /* 0x0000000113137824 */ /* 0x000fe200078e0212 */
[----:B------:R-:W-:Y:S02]  /*2e60*/  SEL R17, R52, RZ, P2 ;  /* 0x000000ff34117207 */ /* 0x000fe40001000000 */
        /* <DEDUP_REMOVED lines=23> */
[----:B0-----:R-:W-:-:S02]  /*2fe0*/  ISETP.GT.U32.AND P0, PT, R39, 0x1f, PT ;  /* 0x0000001f2700780c */ /* 0x001fc40003f04070 */
        /* <DEDUP_REMOVED lines=20> */
.L_x_560:
[----:B------:R-:W-:Y:S05]  /*3130*/  @!P0 BRA `(.L_x_517) ;  /* 0x0000000000748947 */ /* 0x000fea0003800000 */
[----:B------:R-:W-:-:S07]  /*3140*/  IMAD.MOV.U32 R20, RZ, RZ, 0x3b8 ;  /* 0x000003b8ff147424 */ /* 0x000fce00078e00ff */
.L_x_519:
        /* <DEDUP_REMOVED lines=27> */
.L_x_563:
[----:B------:R-:W-:Y:S05]  /*3300*/  @P0 BRA `(.L_x_519) ;  /* 0xfffffffc00900947 */ /* 0x000fea000383ffff */
.L_x_517:
[----:B------:R-:W-:Y:S01]  /*3310*/  UMOV UR5, 0xffffffff ;  /* 0xffffffff00057882 */ /* 0x000fe20000000000 */
[----:B------:R-:W-:Y:S02]  /*3320*/  ISETP.NE.AND P0, PT, R24, 0x65, PT ;  /* 0x000000651800780c */ /* 0x000fe40003f05270 */
[----:B------:R-:W-:Y:S11]  /*3330*/  BRA.DIV UR5, `(.L_x_520) ;  /* 0x0000001a05f47947 */ /* 0x000ff6000b800000 */
[----:B------:R-:W0:Y:S01]  /*3340*/  S2R R53, SR_GEMASK ;  /* 0x0000000000357919 */ /* 0x000e220000003c00 */
[----:B------:R-:W-:Y:S01]  /*3350*/  VOTE.ANY R19, PT, !P0 ;  /* 0x0000000000137806 */ /* 0x000fe200040e0100 */
[----:B------:R-:W-:-:S03]  /*3360*/  VIADD R17, R36, 0x2 ;  /* 0x0000000224117836 */ /* 0x000fc60000000000 */
[----:B0-----:R-:W-:-:S05]  /*3370*/  LOP3.LUT R19, R19, 0x80000000, R53, 0xec, !PT ;  /* 0x8000000013137812 */ /* 0x001fca00078eec35 */
[----:B------:R-:W-:-:S05]  /*3380*/  VIADD R16, R19, 0xffffffff ;  /* 0xffffffff13107836 */ /* 0x000fca0000000000 */
[----:B------:R-:W-:Y:S01]  /*3390*/  LOP3.LUT R16, R19, R16, RZ, 0xc, !PT ;  /* 0x0000001013107212 */ /* 0x000fe200078e0cff */
[----:B------:R-:W-:-:S03]  /*33a0*/  VIADD R19, R36, 0x10 ;  /* 0x0000001024137836 */ /* 0x000fc60000000000 */
[----:B------:R-:W0:Y:S02]  /*33b0*/  POPC R44, R16 ;  /* 0x00000010002c7309 */ /* 0x000e240000000000 */
[----:B0-----:R-:W0:Y:S01]  /*33c0*/  SHFL.DOWN PT, R20, R25, 0x1, R44 ;  /* 0x0820000019147989 */ /* 0x001e2200000e002c */
[-C--:B------:R-:W-:Y:S02]  /*33d0*/  ISETP.GE.AND P0, PT, R36, R44.reuse, PT ;  /* 0x0000002c2400720c */ /* 0x080fe40003f06270 */
[-C--:B------:R-:W-:Y:S02]  /*33e0*/  ISETP.GT.AND P2, PT, R19, R44.reuse, PT ;  /* 0x0000002c1300720c */ /* 0x080fe40003f44270 */
[----:B0-----:R-:W-:Y:S02]  /*33f0*/  SEL R20, R20, RZ, !P0 ;  /* 0x000000ff14147207 */ /* 0x001fe40004000000 */
[----:B------:R-:W-:Y:S01]  /*3400*/  ISETP.GT.AND P0, PT, R17, R44, PT ;  /* 0x0000002c1100720c */ /* 0x000fe20003f04270 */
[----:B------:R-:W-:-:S02]  /*3410*/  VIADD R17, R36, 0x4 ;  /* 0x0000000424117836 */ /* 0x000fc40000000000 */
        /* <DEDUP_REMOVED lines=8> */
[----:B------:R-:W-:Y:S02]  /*34a0*/  ISETP.GT.AND P0, PT, R17, R44, PT ;  /* 0x0000002c1100720c */ /* 0x000fe40003f04270 */
[----:B------:R-:W0:Y:S01]  /*34b0*/  LDC.64 R16, c[0x0][0x390] ;  /* 0x0000e400ff107b82 */ /* 0x000e220000000a00 */
[----:B------:R-:W-:-:S05]  /*34c0*/  IMAD.IADD R25, R39, 0x1, R20 ;  /* 0x0000000127197824 */ /* 0x000fca00078e0214 */
[----:B------:R-:W1:Y:S01]  /*34d0*/  SHFL.DOWN PT, R20, R25, 0x8, R44 ;  /* 0x0900000019147989 */ /* 0x000e6200000e002c */
[----:B0-----:R-:W-:-:S05]  /*34e0*/  IADD3 R35, P3, PT, R16, 0x100, RZ ;  /* 0x0000010010237810 */ /* 0x001fca0007f7e0ff */
[----:B------:R-:W-:Y:S01]  /*34f0*/  IMAD.X R39, RZ, RZ, R17, P3 ;  /* 0x000000ffff277224 */ /* 0x000fe200018e0611 */
[----:B-1----:R-:W-:Y:S02]  /*3500*/  SEL R20, R20, RZ, !P0 ;  /* 0x000000ff14147207 */ /* 0x002fe40004000000 */
[----:B------:R-:W-:-:S03]  /*3510*/  ISETP.NE.AND P0, PT, R24, 0x65, PT ;  /* 0x000000651800780c */ /* 0x000fc60003f05270 */
[----:B------:R-:W-:-:S05]  /*3520*/  IMAD.IADD R26, R25, 0x1, R20 ;  /* 0x00000001191a7824 */ /* 0x000fca00078e0214 */
[----:B------:R-:W0:Y:S05]  /*3530*/  SHFL.DOWN PT, R20, R26, 0x10, R44 ;  /* 0x0a0000001a147989 */ /* 0x000e2a00000e002c */
[----:B------:R-:W-:Y:S02]  /*3540*/  VOTE.ALL P0, P0 ;  /* 0x0000000000ff7806 */ /* 0x000fe40000000000 */
[----:B0-----:R-:W-:-:S05]  /*3550*/  SEL R19, R20, RZ, !P2 ;  /* 0x000000ff14137207 */ /* 0x001fca0005000000 */
[----:B------:R-:W-:-:S07]  /*3560*/  IMAD.IADD R26, R26, 0x1, R19 ;  /* 0x000000011a1a7824 */ /* 0x000fce00078e0213 */
.L_x_572:
[----:B------:R-:W-:Y:S05]  /*3570*/  @!P0 BRA `(.L_x_521) ;  /* 0x0000000400348947 */ /* 0x000fea0003800000 */
[----:B------:R-:W-:-:S07]  /*3580*/  IMAD.MOV.U32 R44, RZ, RZ, 0x3b8 ;  /* 0x000003b8ff2c7424 */ /* 0x000fce00078e00ff */
.L_x_527:
        /* <DEDUP_REMOVED lines=10> */
.L_x_575:
[----:B------:R-:W-:Y:S05]  /*3630*/  @!P0 BRA `(.L_x_523) ;  /* 0x0000000000748947 */ /* 0x000fea0003800000 */
[----:B------:R-:W-:-:S07]  /*3640*/  IMAD.MOV.U32 R20, RZ, RZ, R44 ;  /* 0x000000ffff147224 */ /* 0x000fce00078e002c */
.L_x_525:
        /* <DEDUP_REMOVED lines=8> */
[----:B------:R-:W0:Y:S02]  /*36d0*/  F2I.FTZ.U32.TRUNC.NTZ R19, R19 ;  /* 0x0000001300137305 */ /* 0x000e24000021f000 */
[----:B0-----:R-:W-:Y:S02]  /*36e0*/  IMAD R25, R18, R19, RZ ;  /* 0x0000001312197224 */ /* 0x001fe400078e02ff */
[----:B------:R-:W-:-:S04]  /*36f0*/  IMAD.MOV.U32 R18, RZ, RZ, RZ ;  /* 0x000000ffff127224 */ /* 0x000fc800078e00ff */
        /* <DEDUP_REMOVED lines=16> */
.L_x_578:
[----:B------:R-:W-:Y:S05]  /*3800*/  @P0 BRA `(.L_x_525) ;  /* 0xfffffffc00900947 */ /* 0x000fea000383ffff */
.L_x_523:
[----:B------:R-:W-:Y:S01]  /*3810*/  UMOV UR5, 0xffffffff ;  /* 0xffffffff00057882 */ /* 0x000fe20000000000 */
[----:B------:R-:W-:Y:S02]  /*3820*/  ISETP.NE.AND P0, PT, R24, 0x65, PT ;  /* 0x000000651800780c */ /* 0x000fe40003f05270 */
[----:B------:R-:W-:Y:S11]  /*3830*/  BRA.DIV UR5, `(.L_x_526) ;  /* 0x0000001a05fc7947 */ /* 0x000ff6000b800000 */
[----:B------:R-:W-:Y:S01]  /*3840*/  VOTE.ANY R19, PT, !P0 ;  /* 0x0000000000137806 */ /* 0x000fe200040e0100 */
[----:B------:R-:W-:Y:S02]  /*3850*/  VIADD R17, R36, 0x2 ;  /* 0x0000000224117836 */ /* 0x000fe40000000000 */
[----:B------:R-:W-:Y:S01]  /*3860*/  VIADD R21, R21, 0xffffffe0 ;  /* 0xffffffe015157836 */ /* 0x000fe20000000000 */
[----:B------:R-:W-:-:S05]  /*3870*/  LOP3.LUT R19, R19, 0x80000000, R53, 0xec, !PT ;  /* 0x8000000013137812 */ /* 0x000fca00078eec35 */
[----:B------:R-:W-:-:S05]  /*3880*/  VIADD R16, R19, 0xffffffff ;  /* 0xffffffff13107836 */ /* 0x000fca0000000000 */
[----:B------:R-:W-:-:S06]  /*3890*/  LOP3.LUT R16, R19, R16, RZ, 0xc, !PT ;  /* 0x0000001013107212 */ /* 0x000fcc00078e0cff */
        /* <DEDUP_REMOVED lines=16> */
[----:B------:R-:W-:-:S03]  /*39a0*/  IMAD.IADD R25, R25, 0x1, R20 ;  /* 0x0000000119197824 */ /* 0x000fc600078e0214 */
[----:B------:R-:W-:Y:S02]  /*39b0*/  ISETP.GT.AND P2, PT, R17, R16, PT ;  /* 0x000000101100720c */ /* 0x000fe40003f44270 */
        /* <DEDUP_REMOVED lines=8> */
.L_x_587:
[----:B------:R-:W-:Y:S05]  /*3a40*/  @P0 BRA `(.L_x_527) ;  /* 0xfffffff800d00947 */ /* 0x000fea000383ffff */
.L_x_521:
        /* <DEDUP_REMOVED lines=15> */
.L_x_515:
[----:B------:R-:W-:Y:S05]  /*3b40*/  WARPSYNC.ALL ;  /* 0x0000000000007948 */ /* 0x000fea0003800000 */
[----:B------:R-:W0:Y:S08]  /*3b50*/  S2UR UR5, SR_CgaCtaId ;  /* 0x00000000000579c3 */ /* 0x000e300000008800 */
[----:B------:R-:W-:Y:S06]  /*3b60*/  BAR.SYNC.DEFER_BLOCKING 0x0 ;  /* 0x0000000000007b1d */ /* 0x000fec0000010000 */
[----:B------:R-:W-:Y:S01]  /*3b70*/  UMOV UR4, 0x400 ;  /* 0x0000040000047882 */ /* 0x000fe20000000000 */
[----:B-1----:R-:W1:Y:S01]  /*3b80*/  S2R R17, SR_TID.X ;  /* 0x0000000000117919 */ /* 0x002e620000002100 */
[----:B0-----:R-:W-:-:S09]  /*3b90*/  ULEA UR4, UR5, UR4, 0x18 ;  /* 0x0000000405047291 */ /* 0x001fd2000f8ec0ff */
[----:B------:R-:W0:Y:S01]  /*3ba0*/  LDS R16, [UR4+0x4c] ;  /* 0x00004c04ff107984 */ /* 0x000e220008000800 */
[----:B-1----:R-:W-:-:S04]  /*3bb0*/  ISETP.NE.AND P0, PT, R17, RZ, PT ;  /* 0x000000ff1100720c */ /* 0x002fc80003f05270 */
[----:B0-----:R-:W-:-:S05]  /*3bc0*/  SEL R16, R16, RZ, P0 ;  /* 0x000000ff10107207 */ /* 0x001fca0000000000 */
[----:B------:R-:W-:-:S07]  /*3bd0*/  IMAD.IADD R16, R16, 0x1, R19 ;  /* 0x0000000110107824 */ /* 0x000fce00078e0213 */
.L_x_514:
[----:B------:R-:W-:Y:S01]  /*3be0*/  IMAD.IADD R17, R2, 0x1, R16 ;  /* 0x0000000102117824 */ /* 0x000fe200078e0210 */
[----:B------:R-:W0:Y:S01]  /*3bf0*/  S2R R20, SR_LANEID ;  /* 0x0000000000147919 */ /* 0x000e220000000000 */
[----:B------:R-:W1:Y:S01]  /*3c00*/  S2UR UR5, SR_CTAID.X ;  /* 0x00000000000579c3 */ /* 0x000e620000002500 */
[----:B------:R-:W2:Y:S01]  /*3c10*/  LDCU.64 UR6, c[0x0][0x388] ;  /* 0x00007100ff0677ac */ /* 0x000ea20008000a00 */
[----:B------:R-:W-:Y:S01]  /*3c20*/  IMAD.IADD R2, R3, 0x1, R17 ;  /* 0x0000000103027824 */ /* 0x000fe200078e0211 */
[----:B------:R-:W3:Y:S03]  /*3c30*/  S2R R21, SR_TID.X ;  /* 0x0000000000157919 */ /* 0x000ee60000002100 */
[----:B------:R-:W-:Y:S01]  /*3c40*/  IMAD.IADD R3, R4, 0x1, R2 ;  /* 0x0000000104037824 */ /* 0x000fe200078e0202 */
[----:B------:R-:W4:Y:S03]  /*3c50*/  S2R R26, SR_TID.X ;  /* 0x00000000001a7919 */ /* 0x000f260000002100 */
[----:B------:R-:W-:-:S04]  /*3c60*/  IMAD.IADD R4, R5, 0x1, R3 ;  /* 0x0000000105047824 */ /* 0x000fc800078e0203 */
[----:B------:R-:W-:-:S04]  /*3c70*/  IMAD.IADD R5, R6, 0x1, R4 ;  /* 0x0000000106057824 */ /* 0x000fc800078e0204 */
[----:B------:R-:W-:-:S04]  /*3c80*/  IMAD.IADD R6, R7, 0x1, R5 ;  /* 0x0000000107067824 */ /* 0x000fc800078e0205 */
[----:B------:R-:W-:-:S04]  /*3c90*/  IMAD.IADD R7, R8, 0x1, R6 ;  /* 0x0000000108077824 */ /* 0x000fc800078e0206 */
[----:B------:R-:W-:-:S04]  /*3ca0*/  IMAD.IADD R8, R9, 0x1, R7 ;  /* 0x0000000109087824 */ /* 0x000fc800078e0207 */
[----:B------:R-:W-:Y:S02]  /*3cb0*/  IMAD.IADD R9, R10, 0x1, R8 ;  /* 0x000000010a097824 */ /* 0x000fe400078e0208 */
[----:B0-----:R-:W-:Y:S01]  /*3cc0*/  IMAD R24, R20, 0x54, R37 ;  /* 0x0000005414187824 */ /* 0x001fe200078e0225 */
[----:B------:R-:W-:Y:S01]  /*3cd0*/  BAR.SYNC.DEFER_BLOCKING 0x0 ;  /* 0x0000000000007b1d */ /* 0x000fe20000010000 */
[----:B------:R-:W-:Y:S01]  /*3ce0*/  IMAD.IADD R10, R11, 0x1, R9 ;  /* 0x000000010b0a7824 */ /* 0x000fe200078e0209 */
[----:B---3--:R-:W-:-:S03]  /*3cf0*/  ISETP.NE.AND P0, PT, R21, RZ, PT ;  /* 0x000000ff1500720c */ /* 0x008fc60003f05270 */
        /* <DEDUP_REMOVED lines=13> */
[----:B------:R-:W-:Y:S03]  /*3dd0*/  STS.64 [R24+0x20], R8 ;  /* 0x0000200818007388 */ /* 0x000fe60000000a00 */
[----:B------:R-:W-:Y:S01]  /*3de0*/  IMAD.IADD R22, R33, 0x1, R21 ;  /* 0x0000000121167824 */ /* 0x000fe200078e0215 */
[----:B0-----:R-:W1:Y:S01]  /*3df0*/  LDC R2, c[0x0][0x398] ;  /* 0x0000e600ff027b82 */ /* 0x001e620000000800 */
[----:B------:R-:W-:Y:S02]  /*3e00*/  STS.64 [R24+0x28], R10 ;  /* 0x0000280a18007388 */ /* 0x000fe40000000a00 */
[----:B------:R-:W-:-:S02]  /*3e10*/  IMAD.IADD R23, R34, 0x1, R22 ;  /* 0x0000000122177824 */ /* 0x000fc400078e0216 */
[----:B------:R4:W-:Y:S04]  /*3e20*/  STS.64 [R24+0x30], R12 ;  /* 0x0000300c18007388 */ /* 0x0009e80000000a00 */
[----:B------:R-:W-:Y:S04]  /*3e30*/  STS.64 [R24+0x38], R14 ;  /* 0x0000380e18007388 */ /* 0x000fe80000000a00 */
[----:B------:R-:W-:Y:S04]  /*3e40*/  STS.64 [R24+0x40], R18 ;  /* 0x0000401218007388 */ /* 0x000fe80000000a00 */
[----:B------:R-:W-:Y:S01]  /*3e50*/  STS.64 [R24+0x48], R20 ;  /* 0x0000481418007388 */ /* 0x000fe20000000a00 */
[----:B----4-:R-:W-:-:S02]  /*3e60*/  LOP3.LUT R12, R26, 0x1f, RZ, 0xc0, !PT ;  /* 0x0000001f1a0c7812 */ /* 0x010fc400078ec0ff */
[----:B------:R-:W-:Y:S01]  /*3e70*/  LOP3.LUT R26, R26, 0x3e0, RZ, 0xc0, !PT ;  /* 0x000003e01a1a7812 */ /* 0x000fe200078ec0ff */
[----:B------:R-:W-:Y:S01]  /*3e80*/  STS.64 [R24+0x50], R22 ;  /* 0x0000501618007388 */ /* 0x000fe20000000a00 */
[----:B------:R-:W-:-:S03]  /*3e90*/  NOP ;  /* 0x0000000000007918 */ /* 0x000fc60000000000 */
[----:B------:R-:W-:Y:S01]  /*3ea0*/  LDS R16, [R37] ;  /* 0x0000000025107984 */ /* 0x000fe20000000800 */
[----:B-1----:R-:W-:Y:S02]  /*3eb0*/  VIADD R2, R2, UR5 ;  /* 0x0000000502027c36 */ /* 0x002fe40008000000 */
[----:B------:R-:W-:Y:S01]  /*3ec0*/  IMAD R26, R26, 0x16, R12 ;  /* 0x000000161a1a7824 */ /* 0x000fe200078e020c */
        /* <DEDUP_REMOVED lines=20> */
[----:B------:R0:W-:Y:S04]  /*4010*/  LDS R23, [R37+0xa80] ;  /* 0x000a800025177984 */ /* 0x0001e80000000800 */
[----:B------:R1:W-:Y:S01]  /*4020*/  @!P0 STS [UR4+0x8400], R0 ;  /* 0x00840000ff008988 */ /* 0x0003e20008000804 */
[----:B------:R-:W-:Y:S01]  /*4030*/  BAR.SYNC.DEFER_BLOCKING 0x0 ;  /* 0x0000000000007b1d */ /* 0x000fe20000010000 */
[----:B0-----:R-:W-:-:S02]  /*4040*/  VIADD R37, R26, 0x20 ;  /* 0x000000201a257836 */ /* 0x001fc40000000000 */
[----:B-1----:R-:W-:-:S03]  /*4050*/  IMAD R0, R2, 0x2100, RZ ;  /* 0x0000210002007824 */ /* 0x002fc600078e02ff */
[----:B------:R-:W0:Y:S02]  /*4060*/  S2R R3, SR_TID.X ;  /* 0x0000000000037919 */ /* 0x000e240000002100 */
[----:B------:R-:W-:-:S04]  /*4070*/  IADD3 R0, P0, PT, R0, R26, RZ ;  /* 0x0000001a00007210 */ /* 0x000fc80007f1e0ff */
[----:B--2---:R-:W-:Y:S01]  /*4080*/  LEA R2, P1, R0, UR6, 0x2 ;  /* 0x0000000600027c11 */ /* 0x004fe2000f8210ff */
[----:B------:R-:W1:Y:S01]  /*4090*/  LDS R4, [UR4+0x8400] ;  /* 0x00840004ff047984 */ /* 0x000e620008000800 */
[C---:B0-----:R-:W-:Y:S02]  /*40a0*/  LOP3.LUT R12, R3.reuse, 0x3e0, RZ, 0xc0, !PT ;  /* 0x000003e0030c7812 */ /* 0x041fe400078ec0ff */
[----:B------:R-:W-:-:S05]  /*40b0*/  LOP3.LUT R3, R3, 0x1f, RZ, 0xc0, !PT ;  /* 0x0000001f03037812 */ /* 0x000fca00078ec0ff */
[----:B------:R-:W-:Y:S02]  /*40c0*/  IMAD R12, R12, 0x16, R3 ;  /* 0x000000160c0c7824 */ /* 0x000fe400078e0203 */
[----:B------:R-:W-:-:S05]  /*40d0*/  IMAD.X R3, RZ, RZ, RZ, P0 ;  /* 0x000000ffff037224 */ /* 0x000fca00000e06ff */
[----:B------:R-:W-:Y:S02]  /*40e0*/  LEA.HI.X R3, R0, UR7, R3, 0x2, P1 ;  /* 0x0000000700037c11 */ /* 0x000fe400088f1403 */
[-C--:B-1----:R-:W-:Y:S02]  /*40f0*/  ISETP.GE.AND P6, PT, R26, R4.reuse, PT ;  /* 0x000000041a00720c */ /* 0x082fe40003fc6270 */
[-C--:B------:R-:W-:Y:S01]  /*4100*/  ISETP.GE.AND P5, PT, R37, R4.reuse, PT ;  /* 0x000000042500720c */ /* 0x080fe20003fa6270 */
[C---:B------:R-:W-:Y:S01]  /*4110*/  VIADD R37, R12.reuse, 0x80 ;  /* 0x000000800c257836 */ /* 0x040fe20000000000 */
[-C--:B------:R-:W-:Y:S01]  /*4120*/  ISETP.GE.AND P0, PT, R51, R4.reuse, PT ;  /* 0x000000043300720c */ /* 0x080fe20003f06270 */
[----:B------:R-:W-:Y:S01]  /*4130*/  VIADD R51, R12, 0xa0 ;  /* 0x000000a00c337836 */ /* 0x000fe20000000000 */
[-C--:B------:R-:W-:Y:S02]  /*4140*/  ISETP.GE.AND P4, PT, R50, R4.reuse, PT ;  /* 0x000000043200720c */ /* 0x080fe40003f86270 */
[-C--:B------:R-:W-:Y:S01]  /*4150*/  ISETP.GE.AND P3, PT, R37, R4.reuse, PT ;  /* 0x000000042500720c */ /* 0x080fe20003f66270 */
[----:B------:R-:W-:Y:S01]  /*4160*/  VIADD R37, R12, 0xe0 ;  /* 0x000000e00c257836 */ /* 0x000fe20000000000 */
[----:B------:R-:W-:-:S02]  /*4170*/  ISETP.GE.AND P2, PT, R51, R4, PT ;  /* 0x000000043300720c */ /* 0x000fc40003f46270 */
[-C--:B------:R-:W-:Y:S01]  /*4180*/  ISETP.GE.AND P1, PT, R49, R4.reuse, PT ;  /* 0x000000043100720c */ /* 0x080fe20003f26270 */
[----:B------:R-:W-:Y:S01]  /*4190*/  @!P6 STG.E desc[UR8][R2.64], R16 ;  /* 0x000000100200e986 */ /* 0x000fe2000c101908 */
[-C--:B------:R-:W-:Y:S01]  /*41a0*/  ISETP.GE.AND P6, PT, R37, R4.reuse, PT ;  /* 0x000000042500720c */ /* 0x080fe20003fc6270 */
[----:B------:R-:W-:Y:S02]  /*41b0*/  VIADD R37, R12, 0x120 ;  /* 0x000001200c257836 */ /* 0x000fe40000000000 */
[----:B------:R-:W-:Y:S01]  /*41c0*/  @!P5 STG.E desc[UR8][R2.64+0x80], R8 ;  /* 0x000080080200d986 */ /* 0x000fe2000c101908 */
[----:B------:R-:W-:-:S03]  /*41d0*/  ISETP.GE.AND P5, PT, R48, R4, PT ;  /* 0x000000043000720c */ /* 0x000fc60003fa6270 */
[----:B------:R-:W-:Y:S01]  /*41e0*/  @!P0 STG.E desc[UR8][R2.64+0x100], R10 ;  /* 0x0001000a02008986 */ /* 0x000fe2000c101908 */
[-C--:B------:R-:W-:Y:S01]  /*41f0*/  ISETP.GE.AND P0, PT, R37, R4.reuse, PT ;  /* 0x000000042500720c */ /* 0x080fe20003f06270 */
[----:B------:R-:W-:Y:S02]  /*4200*/  VIADD R37, R12, 0x1c0 ;  /* 0x000001c00c257836 */ /* 0x000fe40000000000 */
[----:B------:R-:W-:Y:S01]  /*4210*/  @!P4 STG.E desc[UR8][R2.64+0x180], R6 ;  /* 0x000180060200c986 */ /* 0x000fe2000c101908 */
[----:B------:R-:W-:-:S03]  /*4220*/  ISETP.GE.AND P4, PT, R47, R4, PT ;  /* 0x000000042f00720c */ /* 0x000fc60003f86270 */
[----:B------:R-:W-:Y:S01]  /*4230*/  @!P3 STG.E desc[UR8][R2.64+0x200], R53 ;  /* 0x000200350200b986 */ /* 0x000fe2000c101908 */
[----:B------:R-:W-:-:S03]  /*4240*/  ISETP.GE.AND P3, PT, R46, R4, PT ;  /* 0x000000042e00720c */ /* 0x000fc60003f66270 */
[----:B------:R-:W-:Y:S01]  /*4250*/  @!P2 STG.E desc[UR8][R2.64+0x280], R39 ;  /* 0x000280270200a986 */ /* 0x000fe2000c101908 */
[----:B------:R-:W-:-:S03]  /*4260*/  ISETP.GE.AND P2, PT, R45, R4, PT ;  /* 0x000000042d00720c */ /* 0x000fc60003f46270 */
[----:B------:R0:W-:Y:S01]  /*4270*/  @!P1 STG.E desc[UR8][R2.64+0x300], R33 ;  /* 0x0003002102009986 */ /* 0x0001e2000c101908 */
[-C--:B------:R-:W-:Y:S01]  /*4280*/  ISETP.GE.AND P1, PT, R43, R4.reuse, PT ;  /* 0x000000042b00720c */ /* 0x080fe20003f26270 */
[C---:B------:R-:W-:Y:S02]  /*4290*/  VIADD R43, R12.reuse, 0x220 ;  /* 0x000002200c2b7836 */ /* 0x040fe40000000000 */
[----:B------:R-:W-:Y:S01]  /*42a0*/  @!P6 STG.E desc[UR8][R2.64+0x380], R35 ;  /* 0x000380230200e986 */ /* 0x000fe2000c101908 */
[-C--:B------:R-:W-:Y:S01]  /*42b0*/  ISETP.GE.AND P6, PT, R37, R4.reuse, PT ;  /* 0x000000042500720c */ /* 0x080fe20003fc6270 */
[----:B------:R-:W-:Y:S02]  /*42c0*/  VIADD R37, R12, 0x200 ;  /* 0x000002000c257836 */ /* 0x000fe40000000000 */
[----:B------:R1:W-:Y:S01]  /*42d0*/  @!P5 STG.E desc[UR8][R2.64+0x400], R31 ;  /* 0x0004001f0200d986 */ /* 0x0003e2000c101908 */
[----:B------:R-:W-:Y:S01]  /*42e0*/  ISETP.GE.AND P5, PT, R42, R4, PT ;  /* 0x000000042a00720c */ /* 0x000fe20003fa6270 */
[----:B0-----:R-:W-:-:S02]  /*42f0*/  VIADD R33, R12, 0x260 ;  /* 0x000002600c217836 */ /* 0x001fc40000000000 */
[----:B------:R0:W-:Y:S01]  /*4300*/  @!P0 STG.E desc[UR8][R2.64+0x480], R25 ;  /* 0x0004801902008986 */ /* 0x0001e2000c101908 */
[----:B------:R-:W-:-:S03]  /*4310*/  ISETP.GE.AND P0, PT, R37, R4, PT ;  /* 0x000000042500720c */ /* 0x000fc60003f06270 */
[----:B------:R0:W-:Y:S01]  /*4320*/  @!P4 STG.E desc[UR8][R2.64+0x500], R27 ;  /* 0x0005001b0200c986 */ /* 0x0001e2000c101908 */
[-C--:B------:R-:W-:Y:S01]  /*4330*/  ISETP.GE.AND P4, PT, R43, R4.reuse, PT ;  /* 0x000000042b00720c */ /* 0x080fe20003f86270 */
[----:B-1----:R-:W-:Y:S02]  /*4340*/  VIADD R31, R12, 0x280 ;  /* 0x000002800c1f7836 */ /* 0x002fe40000000000 */
        /* <DEDUP_REMOVED lines=17> */
.L_x_501:
[----:B------:R-:W-:Y:S01]  /*4460*/  BSSY B1, `(.L_x_528) ;  /* 0x0000006000017945 */ /* 0x000fe20003800000 */
[----:B------:R-:W-:Y:S01]  /*4470*/  PLOP3.LUT P0, PT, P0, PT, PT, 0x8, 0x80 ;  /* 0x000000000080781c */ /* 0x000fe2000070e170 */
[----:B------:R-:W-:-:S12]  /*4480*/  IMAD.MOV.U32 R19, RZ, RZ, -0x1 ;  /* 0xffffffffff137424 */ /* 0x000fd800078e00ff */
[----:B------:R-:W-:Y:S05]  /*4490*/  WARPSYNC.COLLECTIVE R19, `(.L_x_529) ;  /* 0x0000000013087348 */ /* 0x000fea0003c00000 */
[----:B------:R-:W-:Y:S01]  /*44a0*/  VOTE.ANY P0, P0 ;  /* 0x0000000000ff7806 */ /* 0x000fe20000000100 */
[----:B------:R-:W-:-:S12]  /*44b0*/  ENDCOLLECTIVE ;  /* 0x000000000000791b */ /* 0x000fd80003800000 */
.L_x_529:
[----:B------:R-:W-:Y:S05]  /*44c0*/  BSYNC B1 ;  /* 0x0000000000017941 */ /* 0x000fea0003800000 */
.L_x_528:
[----:B------:R-:W-:Y:S05]  /*44d0*/  BRA `(.L_x_530) ;  /* 0xffffffc800a87947 */ /* 0x000fea000383ffff */
.L_x_503:
[----:B------:R-:W-:Y:S01]  /*44e0*/  BSSY B1, `(.L_x_531) ;  /* 0x0000006000017945 */ /* 0x000fe20003800000 */
[----:B------:R-:W-:Y:S01]  /*44f0*/  PLOP3.LUT P0, PT, P0, PT, PT, 0x8, 0x80 ;  /* 0x000000000080781c */ /* 0x000fe2000070e170 */
[----:B------:R-:W-:-:S12]  /*4500*/  IMAD.MOV.U32 R19, RZ, RZ, -0x1 ;  /* 0xffffffffff137424 */ /* 0x000fd800078e00ff */
[----:B------:R-:W-:Y:S05]  /*4510*/  WARPSYNC.COLLECTIVE R19, `(.L_x_532) ;  /* 0x0000000013087348 */ /* 0x000fea0003c00000 */
[----:B------:R-:W-:Y:S01]  /*4520*/  VOTE.ANY P0, P0 ;  /* 0x0000000000ff7806 */ /* 0x000fe20000000100 */
[----:B------:R-:W-:-:S12]  /*4530*/  ENDCOLLECTIVE ;  /* 0x000000000000791b */ /* 0x000fd80003800000 */
.L_x_532:
[----:B------:R-:W-:Y:S05]  /*4540*/  BSYNC B1 ;  /* 0x0000000000017941 */ /* 0x000fea0003800000 */
.L_x_531:
[----:B------:R-:W-:Y:S05]  /*4550*/  BRA `(.L_x_533) ;  /* 0xffffffc800fc7947 */ /* 0x000fea000383ffff */
.L_x_505:
[----:B------:R-:W0:Y:S01]  /*4560*/  S2R R48, SR_GEMASK ;  /* 0x0000000000307919 */ /* 0x000e220000003c00 */
[----:B------:R-:W-:Y:S01]  /*4570*/  BSSY B1, `(.L_x_534) ;  /* 0x0000006000017945 */ /* 0x000fe20003800000 */
[----:B------:R-:W-:Y:S01]  /*4580*/  PLOP3.LUT P0, PT, P0, PT, PT, 0x8, 0x80 ;  /* 0x000000000080781c */ /* 0x000fe2000070e170 */
[----:B------:R-:W-:-:S12]  /*4590*/  IMAD.MOV.U32 R19, RZ, RZ, -0x1 ;  /* 0xffffffffff137424 */ /* 0x000fd800078e00ff */
[----:B0-----:R-:W-:Y:S05]  /*45a0*/  WARPSYNC.COLLECTIVE R19, `(.L_x_535) ;  /* 0x0000000013087348 */ /* 0x001fea0003c00000 */
[----:B------:R-:W-:Y:S01]  /*45b0*/  VOTE.ANY R19, PT, P0 ;  /* 0x0000000000137806 */ /* 0x000fe200000e0100 */
[----:B0-----:R-:W-:Y:S06]  /*45c0*/  ENDCOLLECTIVE ;  /* 0x000000000000791b */ /* 0x001fec0003800000 */
.L_x_535:
[----:B------:R-:W-:Y:S05]  /*45d0*/  BSYNC B1 ;  /* 0x0000000000017941 */ /* 0x000fea0003800000 */
.L_x_534:
[----:B------:R-:W-:Y:S01]  /*45e0*/  LOP3.LUT R19, R19, 0x80000000, R48, 0xec, !PT ;  /* 0x8000000013137812 */ /* 0x000fe200078eec30 */
[----:B------:R-:W-:Y:S01]  /*45f0*/  IMAD.MOV.U32 R18, RZ, RZ, R41 ;  /* 0x000000ffff127224 */ /* 0x000fe200078e0029 */
[----:B------:R-:W0:Y:S01]  /*4600*/  LDC.64 R42, c[0x0][0x390] ;  /* 0x0000e400ff2a7b82 */ /* 0x000e220000000a00 */
[----:B------:R-:W-:Y:S02]  /*4610*/  IMAD.MOV.U32 R17, RZ, RZ, 0x1 ;  /* 0x00000001ff117424 */ /* 0x000fe400078e00ff */
[----:B------:R-:W-:Y:S02]  /*4620*/  VIADD R16, R19, 0xffffffff ;  /* 0xffffffff13107836 */ /* 0x000fe40000000000 */
[C---:B------:R-:W-:Y:S02]  /*4630*/  VIADD R23, R47.reuse, 0x4 ;  /* 0x000000042f177836 */ /* 0x040fe40000000000 */
[----:B------:R-:W-:Y:S01]  /*4640*/  VIADD R26, R47, 0x8 ;  /* 0x000000082f1a7836 */ /* 0x000fe20000000000 */
[----:B------:R-:W-:Y:S01]  /*4650*/  LOP3.LUT R22, R19, R16, RZ, 0xc, !PT ;  /* 0x0000001013167212 */ /* 0x000fe200078e0cff */
[----:B------:R-:W-:-:S03]  /*4660*/  IMAD.MOV.U32 R19, RZ, RZ, -0x1 ;  /* 0xffffffffff137424 */ /* 0x000fc600078e00ff */
[----:B------:R1:W2:Y:S02]  /*4670*/  POPC R16, R22 ;  /* 0x0000001600107309 */ /* 0x0002a40000000000 */
[----:B-1----:R-:W-:Y:S01]  /*4680*/  VIADD R22, R47, 0x2 ;  /* 0x000000022f167836 */ /* 0x002fe20000000000 */
[----:B0-2---:R-:W-:-:S13]  /*4690*/  IADD3 R42, P3, PT, R42, 0x100, RZ ;  /* 0x000001002a2a7810 */ /* 0x005fda0007f7e0ff */
[----:B------:R-:W-:Y:S05]  /*46a0*/  WARPSYNC.COLLECTIVE R19, `(.L_x_536) ;  /* 0x0000000013087348 */ /* 0x000fea0003c00000 */
[----:B------:R0:W1:Y:S02]  /*46b0*/  SHFL.DOWN P2, R20, R18, R17, R16 ;  /* 0x0800001112147389 */ /* 0x0000640000040010 */
[----:B01----:R-:W-:Y:S05]  /*46c0*/  ENDCOLLECTIVE ;  /* 0x000000000000791b */ /* 0x003fea0003800000 */
.L_x_536:
[-C--:B------:R-:W-:Y:S01]  /*46d0*/  ISETP.GE.AND P0, PT, R47, R16.reuse, PT ;  /* 0x000000102f00720c */ /* 0x080fe20003f06270 */
[----:B------:R-:W-:Y:S02]  /*46e0*/  IMAD.X R43, RZ, RZ, R43, P3 ;  /* 0x000000ffff2b7224 */ /* 0x000fe400018e062b */
        /* <DEDUP_REMOVED lines=8> */
.L_x_537:
[----:B------:R-:W-:Y:S01]  /*4770*/  IMAD.MOV.U32 R17, RZ, RZ, 0x4 ;  /* 0x00000004ff117424 */ /* 0x000fe200078e00ff */
[----:B------:R-:W-:Y:S02]  /*4780*/  SEL R20, R20, RZ, !P0 ;  /* 0x000000ff14147207 */ /* 0x000fe40004000000 */
[----:B------:R-:W-:-:S03]  /*4790*/  ISETP.GT.AND P0, PT, R23, R16, PT ;  /* 0x000000101700720c */ /* 0x000fc60003f04270 */
[----:B------:R-:W-:Y:S02]  /*47a0*/  IMAD.IADD R39, R37, 0x1, R20 ;  /* 0x0000000125277824 */ /* 0x000fe400078e0214 */
[----:B------:R-:W-:Y:S02]  /*47b0*/  VIADD R37, R47, 0x10 ;  /* 0x000000102f257836 */ /* 0x000fe40000000000 */
[----:B------:R-:W-:-:S07]  /*47c0*/  IMAD.MOV.U32 R18, RZ, RZ, R39 ;  /* 0x000000ffff127224 */ /* 0x000fce00078e0027 */
[----:B------:R-:W-:Y:S05]  /*47d0*/  WARPSYNC.COLLECTIVE R19, `(.L_x_538) ;  /* 0x0000000013087348 */ /* 0x000fea0003c00000 */
[----:B------:R0:W1:Y:S02]  /*47e0*/  SHFL.DOWN P2, R20, R18, R17, R16 ;  /* 0x0800001112147389 */ /* 0x0000640000040010 */
[----:B01----:R-:W-:Y:S05]  /*47f0*/  ENDCOLLECTIVE ;  /* 0x000000000000791b */ /* 0x003fea0003800000 */
.L_x_538:
        /* <DEDUP_REMOVED lines=8> */
.L_x_539:
[----:B------:R-:W-:Y:S01]  /*4880*/  IMAD.MOV.U32 R17, RZ, RZ, 0x10 ;  /* 0x00000010ff117424 */ /* 0x000fe200078e00ff */
[----:B------:R-:W-:Y:S02]  /*4890*/  SEL R20, R20, RZ, !P0 ;  /* 0x000000ff14147207 */ /* 0x000fe40004000000 */
[----:B------:R-:W-:-:S03]  /*48a0*/  ISETP.NE.AND P0, PT, R40, 0x65, PT ;  /* 0x000000652800780c */ /* 0x000fc60003f05270 */
[----:B------:R-:W-:-:S04]  /*48b0*/  IMAD.IADD R41, R51, 0x1, R20 ;  /* 0x0000000133297824 */ /* 0x000fc800078e0214 */
[----:B------:R-:W-:-:S07]  /*48c0*/  IMAD.MOV.U32 R18, RZ, RZ, R41 ;  /* 0x000000ffff127224 */ /* 0x000fce00078e0029 */
[----:B------:R-:W-:Y:S05]  /*48d0*/  WARPSYNC.COLLECTIVE R19, `(.L_x_540) ;  /* 0x0000000013087348 */ /* 0x000fea0003c00000 */
[----:B------:R0:W1:Y:S02]  /*48e0*/  SHFL.DOWN P2, R20, R18, R17, R16 ;  /* 0x0800001112147389 */ /* 0x0000640000040010 */
[----:B01----:R-:W-:Y:S05]  /*48f0*/  ENDCOLLECTIVE ;  /* 0x000000000000791b */ /* 0x003fea0003800000 */
.L_x_540:
[----:B------:R-:W-:Y:S05]  /*4900*/  WARPSYNC.COLLECTIVE R19, `(.L_x_541) ;  /* 0x0000000013087348 */ /* 0x000fea0003c00000 */
[----:B------:R-:W-:Y:S01]  /*4910*/  VOTE.ALL P0, P0 ;  /* 0x0000000000ff7806 */ /* 0x000fe20000000000 */
[----:B------:R-:W-:-:S12]  /*4920*/  ENDCOLLECTIVE ;  /* 0x000000000000791b */ /* 0x000fd80003800000 */
.L_x_541:
[----:B------:R-:W-:-:S04]  /*4930*/  ISETP.GT.AND P2, PT, R37, R16, PT ;  /* 0x000000102500720c */ /* 0x000fc80003f44270 */
[----:B------:R-:W-:-:S05]  /*4940*/  SEL R20, R20, RZ, !P2 ;  /* 0x000000ff14147207 */ /* 0x000fca0005000000 */
[----:B------:R-:W-:Y:S01]  /*4950*/  IMAD.IADD R39, R41, 0x1, R20 ;  /* 0x0000000129277824 */ /* 0x000fe200078e0214 */
[----:B------:R-:W-:Y:S06]  /*4960*/  BRA `(.L_x_542) ;  /* 0xffffffc800947947 */ /* 0x000fec000383ffff */
.L_x_507:
[----:B------:R-:W-:Y:S01]  /*4970*/  BSSY B1, `(.L_x_543) ;  /* 0x0000006000017945 */ /* 0x000fe20003800000 */
[----:B------:R-:W-:Y:S01]  /*4980*/  PLOP3.LUT P0, PT, P0, PT, PT, 0x8, 0x80 ;  /* 0x000000000080781c */ /* 0x000fe2000070e170 */
[----:B------:R-:W-:-:S12]  /*4990*/  IMAD.MOV.U32 R19, RZ, RZ, -0x1 ;  /* 0xffffffffff137424 */ /* 0x000fd800078e00ff */
[----:B------:R-:W-:Y:S05]  /*49a0*/  WARPSYNC.COLLECTIVE R19, `(.L_x_544) ;  /* 0x0000000013087348 */ /* 0x000fea0003c00000 */
[----:B------:R-:W-:Y:S01]  /*49b0*/  VOTE.ANY P0, P0 ;  /* 0x0000000000ff7806 */ /* 0x000fe20000000100 */
[----:B------:R-:W-:-:S12]  /*49c0*/  ENDCOLLECTIVE ;  /* 0x000000000000791b */ /* 0x000fd80003800000 */
.L_x_544:
[----:B------:R-:W-:Y:S05]  /*49d0*/  BSYNC B1 ;  /* 0x0000000000017941 */ /* 0x000fea0003800000 */
.L_x_543:
[----:B------:R-:W-:Y:S05]  /*49e0*/  BRA `(.L_x_545) ;  /* 0xffffffc800a47947 */ /* 0x000fea000383ffff */
.L_x_509:
[----:B------:R-:W-:Y:S01]  /*49f0*/  BSSY B1, `(.L_x_546) ;  /* 0x0000006000017945 */ /* 0x000fe20003800000 */
[----:B------:R-:W-:Y:S01]  /*4a00*/  PLOP3.LUT P0, PT, P0, PT, PT, 0x8, 0x80 ;  /* 0x000000000080781c */ /* 0x000fe2000070e170 */
[----:B------:R-:W-:-:S12]  /*4a10*/  IMAD.MOV.U32 R19, RZ, RZ, -0x1 ;  /* 0xffffffffff137424 */ /* 0x000fd800078e00ff */
[----:B------:R-:W-:Y:S05]  /*4a20*/  WARPSYNC.COLLECTIVE R19, `(.L_x_547) ;  /* 0x0000000013087348 */ /* 0x000fea0003c00000 */
[----:B------:R-:W-:Y:S01]  /*4a30*/  VOTE.ANY P0, P0 ;  /* 0x0000000000ff7806 */ /* 0x000fe20000000100 */
[----:B------:R-:W-:-:S12]  /*4a40*/  ENDCOLLECTIVE ;  /* 0x000000000000791b */ /* 0x000fd80003800000 */
.L_x_547:
[----:B------:R-:W-:Y:S05]  /*4a50*/  BSYNC B1 ;  /* 0x0000000000017941 */ /* 0x000fea0003800000 */
.L_x_546:
[----:B------:R-:W-:Y:S05]  /*4a60*/  BRA `(.L_x_548) ;  /* 0xffffffc800f87947 */ /* 0x000fea000383ffff */
.L_x_511:
[----:B------:R-:W-:Y:S01]  /*4a70*/  BSSY B1, `(.L_x_549) ;  /* 0x0000006000017945 */ /* 0x000fe20003800000 */
[----:B------:R-:W-:Y:S01]  /*4a80*/  PLOP3.LUT P0, PT, P0, PT, PT, 0x8, 0x80 ;  /* 0x000000000080781c */ /* 0x000fe2000070e170 */
[----:B------:R-:W-:-:S12]  /*4a90*/  IMAD.MOV.U32 R19, RZ, RZ, -0x1 ;  /* 0xffffffffff137424 */ /* 0x000fd800078e00ff */
[----:B------:R-:W-:Y:S05]  /*4aa0*/  WARPSYNC.COLLECTIVE R19, `(.L_x_550) ;  /* 0x0000000013087348 */ /* 0x000fea0003c00000 */
[----:B------:R-:W-:Y:S01]  /*4ab0*/  VOTE.ANY R19, PT, P0 ;  /* 0x0000000000137806 */ /* 0x000fe200000e0100 */
[----:B------:R-:W-:Y:S06]  /*4ac0*/  ENDCOLLECTIVE ;  /* 0x000000000000791b */ /* 0x000fec0003800000 */
.L_x_550:
[----:B------:R-:W-:Y:S05]  /*4ad0*/  BSYNC B1 ;  /* 0x0000000000017941 */ /* 0x000fea0003800000 */
.L_x_549:
[----:B------:R-:W-:Y:S01]  /*4ae0*/  LOP3.LUT R19, R19, 0x80000000, R48, 0xec, !PT ;  /* 0x8000000013137812 */ /* 0x000fe200078eec30 */
[----:B------:R-:W-:Y:S02]  /*4af0*/  IMAD.MOV.U32 R18, RZ, RZ, R41 ;  /* 0x000000ffff127224 */ /* 0x000fe400078e0029 */
[----:B------:R-:W-:Y:S02]  /*4b00*/  IMAD.MOV.U32 R17, RZ, RZ, 0x1 ;  /* 0x00000001ff117424 */ /* 0x000fe400078e00ff */
[----:B------:R-:W-:Y:S02]  /*4b10*/  VIADD R16, R19, 0xffffffff ;  /* 0xffffffff13107836 */ /* 0x000fe40000000000 */
[----:B------:R-:W-:-:S03]  /*4b20*/  VIADD R21, R21, 0xffffffe0 ;  /* 0xffffffe015157836 */ /* 0x000fc60000000000 */
[----:B------:R-:W-:Y:S01]  /*4b30*/  LOP3.LUT R50, R19, R16, RZ, 0xc, !PT ;  /* 0x0000001013327212 */ /* 0x000fe200078e0cff */
[----:B------:R-:W-:-:S03]  /*4b40*/  IMAD.MOV.U32 R19, RZ, RZ, -0x1 ;  /* 0xffffffffff137424 */ /* 0x000fc600078e00ff */
[----:B------:R0:W1:Y:S04]  /*4b50*/  POPC R16, R50 ;  /* 0x0000003200107309 */ /* 0x0000680000000000 */
[----:B01----:R-:W-:Y:S05]  /*4b60*/  WARPSYNC.COLLECTIVE R19, `(.L_x_551) ;  /* 0x0000000013087348 */ /* 0x003fea0003c00000 */
[----:B-1----:R1:W2:Y:S02]  /*4b70*/  SHFL.DOWN P2, R20, R18, R17, R16 ;  /* 0x0800001112147389 */ /* 0x0022a40000040010 */
[----:B012---:R-:W-:Y:S05]  /*4b80*/  ENDCOLLECTIVE ;  /* 0x000000000000791b */ /* 0x007fea0003800000 */
.L_x_551:
        /* <DEDUP_REMOVED lines=9> */
.L_x_552:
        /* <DEDUP_REMOVED lines=8> */
.L_x_553:
        /* <DEDUP_REMOVED lines=8> */
.L_x_554:
        /* <DEDUP_REMOVED lines=8> */
.L_x_555:
[----:B------:R-:W-:Y:S05]  /*4da0*/  WARPSYNC.COLLECTIVE R19, `(.L_x_556) ;  /* 0x0000000013087348 */ /* 0x000fea0003c00000 */
[----:B------:R-:W-:Y:S01]  /*4db0*/  VOTE.ALL P0, P0 ;  /* 0x0000000000ff7806 */ /* 0x000fe20000000000 */
[----:B------:R-:W-:-:S12]  /*4dc0*/  ENDCOLLECTIVE ;  /* 0x000000000000791b */ /* 0x000fd80003800000 */
.L_x_556:
[----:B------:R-:W-:-:S04]  /*4dd0*/  ISETP.GT.AND P2, PT, R37, R16, PT ;  /* 0x000000102500720c */ /* 0x000fc80003f44270 */
[----:B------:R-:W-:-:S04]  /*4de0*/  SEL R20, R20, RZ, !P2 ;  /* 0x000000ff14147207 */ /* 0x000fc80005000000 */
[----:B------:R-:W-:Y:S01]  /*4df0*/  IADD3 R39, PT, PT, R50, R20, R39 ;  /* 0x0000001432277210 */ /* 0x000fe20007ffe027 */
[----:B------:R-:W-:Y:S06]  /*4e00*/  BRA `(.L_x_557) ;  /* 0xffffffc800907947 */ /* 0x000fec000383ffff */
.L_x_516:
[----:B------:R-:W-:Y:S01]  /*4e10*/  BSSY B0, `(.L_x_558) ;  /* 0x0000006000007945 */ /* 0x000fe20003800000 */
[----:B------:R-:W-:Y:S01]  /*4e20*/  PLOP3.LUT P0, PT, P0, PT, PT, 0x8, 0x80 ;  /* 0x000000000080781c */ /* 0x000fe2000070e170 */
[----:B------:R-:W-:-:S12]  /*4e30*/  IMAD.MOV.U32 R19, RZ, RZ, -0x1 ;  /* 0xffffffffff137424 */ /* 0x000fd800078e00ff */
[----:B------:R-:W-:Y:S05]  /*4e40*/  WARPSYNC.COLLECTIVE R19, `(.L_x_559) ;  /* 0x0000000013087348 */ /* 0x000fea0003c00000 */
[----:B------:R-:W-:Y:S01]  /*4e50*/  VOTE.ANY P0, P0 ;  /* 0x0000000000ff7806 */ /* 0x000fe20000000100 */
[----:B------:R-:W-:-:S12]  /*4e60*/  ENDCOLLECTIVE ;  /* 0x000000000000791b */ /* 0x000fd80003800000 */
.L_x_559:
[----:B------:R-:W-:Y:S05]  /*4e70*/  BSYNC B0 ;  /* 0x0000000000007941 */ /* 0x000fea0003800000 */
.L_x_558:
[----:B------:R-:W-:Y:S05]  /*4e80*/  BRA `(.L_x_560) ;  /* 0xffffffe000a87947 */ /* 0x000fea000383ffff */
.L_x_518:
[----:B------:R-:W-:Y:S01]  /*4e90*/  BSSY B0, `(.L_x_561) ;  /* 0x0000006000007945 */ /* 0x000fe20003800000 */
[----:B------:R-:W-:Y:S01]  /*4ea0*/  PLOP3.LUT P0, PT, P0, PT, PT, 0x8, 0x80 ;  /* 0x000000000080781c */ /* 0x000fe2000070e170 */
[----:B------:R-:W-:-:S12]  /*4eb0*/  IMAD.MOV.U32 R19, RZ, RZ, -0x1 ;  /* 0xffffffffff137424 */ /* 0x000fd800078e00ff */
[----:B------:R-:W-:Y:S05]  /*4ec0*/  WARPSYNC.COLLECTIVE R19, `(.L_x_562) ;  /* 0x0000000013087348 */ /* 0x000fea0003c00000 */
[----:B------:R-:W-:Y:S01]  /*4ed0*/  VOTE.ANY P0, P0 ;  /* 0x0000000000ff7806 */ /* 0x000fe20000000100 */
[----:B------:R-:W-:-:S12]  /*4ee0*/  ENDCOLLECTIVE ;  /* 0x000000000000791b */ /* 0x000fd80003800000 */
.L_x_562:
[----:B------:R-:W-:Y:S05]  /*4ef0*/  BSYNC B0 ;  /* 0x0000000000007941 */ /* 0x000fea0003800000 */
.L_x_561:
[----:B------:R-:W-:Y:S05]  /*4f00*/  BRA `(.L_x_563) ;  /* 0xffffffe000fc7947 */ /* 0x000fea000383ffff */
.L_x_520:
[----:B------:R-:W0:Y:S01]  /*4f10*/  S2R R53, SR_GEMASK ;  /* 0x0000000000357919 */ /* 0x000e220000003c00 */
[----:B------:R-:W-:Y:S01]  /*4f20*/  BSSY B0, `(.L_x_564) ;  /* 0x0000006000007945 */ /* 0x000fe20003800000 */
[----:B------:R-:W-:Y:S01]  /*4f30*/  PLOP3.LUT P0, PT, P0, PT, PT, 0x8, 0x80 ;  /* 0x000000000080781c */ /* 0x000fe2000070e170 */
[----:B------:R-:W-:-:S12]  /*4f40*/  IMAD.MOV.U32 R19, RZ, RZ, -0x1 ;  /* 0xffffffffff137424 */ /* 0x000fd800078e00ff */
[----:B0-----:R-:W-:Y:S05]  /*4f50*/  WARPSYNC.COLLECTIVE R19, `(.L_x_565) ;  /* 0x0000000013087348 */ /* 0x001fea0003c00000 */
[----:B------:R-:W-:Y:S01]  /*4f60*/  VOTE.ANY R19, PT, P0 ;  /* 0x0000000000137806 */ /* 0x000fe200000e0100 */
[----:B0-----:R-:W-:Y:S06]  /*4f70*/  ENDCOLLECTIVE ;  /* 0x000000000000791b */ /* 0x001fec0003800000 */
.L_x_565:
[----:B------:R-:W-:Y:S05]  /*4f80*/  BSYNC B0 ;  /* 0x0000000000007941 */ /* 0x000fea0003800000 */
.L_x_564:
[----:B------:R-:W-:Y:S01]  /*4f90*/  LOP3.LUT R19, R19, 0x80000000, R53, 0xec, !PT ;  /* 0x8000000013137812 */ /* 0x000fe200078eec35 */
[----:B------:R-:W-:Y:S02]  /*4fa0*/  IMAD.MOV.U32 R18, RZ, RZ, R25 ;  /* 0x000000ffff127224 */ /* 0x000fe400078e0019 */
[----:B------:R-:W-:Y:S02]  /*4fb0*/  IMAD.MOV.U32 R17, RZ, RZ, 0x1 ;  /* 0x00000001ff117424 */ /* 0x000fe400078e00ff */
[----:B------:R-:W-:-:S05]  /*4fc0*/  VIADD R16, R19, 0xffffffff ;  /* 0xffffffff13107836 */ /* 0x000fca0000000000 */
[----:B------:R-:W-:Y:S01]  /*4fd0*/  LOP3.LUT R44, R19, R16, RZ, 0xc, !PT ;  /* 0x00000010132c7212 */ /* 0x000fe200078e0cff */
[----:B------:R-:W-:-:S05]  /*4fe0*/  IMAD.MOV.U32 R19, RZ, RZ, -0x1 ;  /* 0xffffffffff137424 */ /* 0x000fca00078e00ff */
[----:B------:R-:W0:Y:S02]  /*4ff0*/  POPC R44, R44 ;  /* 0x0000002c002c7309 */ /* 0x000e240000000000 */
[----:B0-----:R-:W-:Y:S01]  /*5000*/  IMAD.MOV.U32 R16, RZ, RZ, R44 ;  /* 0x000000ffff107224 */ /* 0x001fe200078e002c */
[----:B------:R-:W-:-:S13]  /*5010*/  ISETP.GE.AND P0, PT, R36, R44, PT ;  /* 0x0000002c2400720c */ /* 0x000fda0003f06270 */
[----:B------:R-:W-:Y:S05]  /*5020*/  WARPSYNC.COLLECTIVE R19, `(.L_x_566) ;  /* 0x0000000013087348 */ /* 0x000fea0003c00000 */
[----:B------:R0:W1:Y:S02]  /*5030*/  SHFL.DOWN P2, R20, R18, R17, R16 ;  /* 0x0800001112147389 */ /* 0x0000640000040010 */
[----:B01----:R-:W-:Y:S05]  /*5040*/  ENDCOLLECTIVE ;  /* 0x000000000000791b */ /* 0x003fea0003800000 */
.L_x_566:
[----:B------:R-:W-:Y:S01]  /*5050*/  IMAD.MOV.U32 R17, RZ, RZ, 0x2 ;  /* 0x00000002ff117424 */ /* 0x000fe200078e00ff */
[----:B------:R-:W-:-:S05]  /*5060*/  SEL R20, R20, RZ, !P0 ;  /* 0x000000ff14147207 */ /* 0x000fca0004000000 */
[----:B------:R-:W-:Y:S02]  /*5070*/  IMAD.IADD R35, R20, 0x1, R25 ;  /* 0x0000000114237824 */ /* 0x000fe400078e0219 */
[----:B------:R-:W-:Y:S02]  /*5080*/  VIADD R25, R36, 0x2 ;  /* 0x0000000224197836 */ /* 0x000fe40000000000 */
[----:B------:R-:W-:-:S03]  /*5090*/  IMAD.MOV.U32 R18, RZ, RZ, R35 ;  /* 0x000000ffff127224 */ /* 0x000fc600078e0023 */
[----:B------:R-:W-:Y:S01]  /*50a0*/  ISETP.GT.AND P0, PT, R25, R44, PT ;  /* 0x0000002c1900720c */ /* 0x000fe20003f04270 */
[----:B------:R-:W-:-:S12]  /*50b0*/  VIADD R25, R36, 0x4 ;  /* 0x0000000424197836 */ /* 0x000fd80000000000 */
[----:B------:R-:W-:Y:S05]  /*50c0*/  WARPSYNC.COLLECTIVE R19, `(.L_x_567) ;  /* 0x0000000013087348 */ /* 0x000fea0003c00000 */
[----:B------:R0:W1:Y:S02]  /*50d0*/  SHFL.DOWN P2, R20, R18, R17, R16 ;  /* 0x0800001112147389 */ /* 0x0000640000040010 */
[----:B01----:R-:W-:Y:S05]  /*50e0*/  ENDCOLLECTIVE ;  /* 0x000000000000791b */ /* 0x003fea0003800000 */
.L_x_567:
        /* <DEDUP_REMOVED lines=9> */
.L_x_568:
        /* <DEDUP_REMOVED lines=8> */
.L_x_569:
[----:B------:R-:W-:Y:S01]  /*5200*/  IMAD.MOV.U32 R17, RZ, RZ, 0x10 ;  /* 0x00000010ff117424 */ /* 0x000fe200078e00ff */
[----:B------:R-:W-:Y:S02]  /*5210*/  SEL R20, R20, RZ, !P0 ;  /* 0x000000ff14147207 */ /* 0x000fe40004000000 */
[----:B------:R-:W-:-:S03]  /*5220*/  ISETP.NE.AND P0, PT, R24, 0x65, PT ;  /* 0x000000651800780c */ /* 0x000fc60003f05270 */
[----:B------:R-:W-:Y:S02]  /*5230*/  IMAD.IADD R26, R25, 0x1, R20 ;  /* 0x00000001191a7824 */ /* 0x000fe400078e0214 */
[----:B------:R-:W-:Y:S02]  /*5240*/  VIADD R25, R36, 0x10 ;  /* 0x0000001024197836 */ /* 0x000fe40000000000 */
[----:B------:R-:W-:-:S03]  /*5250*/  IMAD.MOV.U32 R18, RZ, RZ, R26 ;  /* 0x000000ffff127224 */ /* 0x000fc600078e001a */
[----:B------:R-:W-:-:S13]  /*5260*/  ISETP.GT.AND P3, PT, R25, R44, PT ;  /* 0x0000002c1900720c */ /* 0x000fda0003f64270 */
[----:B------:R-:W-:Y:S05]  /*5270*/  WARPSYNC.COLLECTIVE R19, `(.L_x_570) ;  /* 0x0000000013087348 */ /* 0x000fea0003c00000 */
[----:B------:R0:W1:Y:S02]  /*5280*/  SHFL.DOWN P2, R20, R18, R17, R16 ;  /* 0x0800001112147389 */ /* 0x0000640000040010 */
[----:B01----:R-:W-:Y:S05]  /*5290*/  ENDCOLLECTIVE ;  /* 0x000000000000791b */ /* 0x003fea0003800000 */
.L_x_570:
[----:B------:R-:W-:Y:S05]  /*52a0*/  WARPSYNC.COLLECTIVE R19, `(.L_x_571) ;  /* 0x0000000013087348 */ /* 0x000fea0003c00000 */
[----:B------:R-:W-:Y:S01]  /*52b0*/  VOTE.ALL P0, P0 ;  /* 0x0000000000ff7806 */ /* 0x000fe20000000000 */
[----:B------:R-:W-:-:S12]  /*52c0*/  ENDCOLLECTIVE ;  /* 0x000000000000791b */ /* 0x000fd80003800000 */
.L_x_571:
[----:B------:R-:W0:Y:S01]  /*52d0*/  LDC.64 R16, c[0x0][0x390] ;  /* 0x0000e400ff107b82 */ /* 0x000e220000000a00 */
[----:B------:R-:W-:-:S05]  /*52e0*/  SEL R25, R20, RZ, !P3 ;  /* 0x000000ff14197207 */ /* 0x000fca0005800000 */
[----:B------:R-:W-:Y:S01]  /*52f0*/  IMAD.IADD R26, R26, 0x1, R25 ;  /* 0x000000011a1a7824 */ /* 0x000fe200078e0219 */
[----:B0-----:R-:W-:-:S05]  /*5300*/  IADD3 R35, P2, PT, R16, 0x100, RZ ;  /* 0x0000010010237810 */ /* 0x001fca0007f5e0ff */
[----:B------:R-:W-:Y:S01]  /*5310*/  IMAD.X R39, RZ, RZ, R17, P2 ;  /* 0x000000ffff277224 */ /* 0x000fe200010e0611 */
[----:B------:R-:W-:Y:S07]  /*5320*/  BRA `(.L_x_572) ;  /* 0xffffffe000907947 */ /* 0x000fee000383ffff */
.L_x_522:
[----:B------:R-:W-:Y:S01]  /*5330*/  BSSY B0, `(.L_x_573) ;  /* 0x0000006000007945 */ /* 0x000fe20003800000 */
[----:B------:R-:W-:Y:S01]  /*5340*/  PLOP3.LUT P0, PT, P0, PT, PT, 0x8, 0x80 ;  /* 0x000000000080781c */ /* 0x000fe2000070e170 */
[----:B------:R-:W-:-:S12]  /*5350*/  IMAD.MOV.U32 R19, RZ, RZ, -0x1 ;  /* 0xffffffffff137424 */ /* 0x000fd800078e00ff */
[----:B------:R-:W-:Y:S05]  /*5360*/  WARPSYNC.COLLECTIVE R19, `(.L_x_574) ;  /* 0x0000000013087348 */ /* 0x000fea0003c00000 */
[----:B------:R-:W-:Y:S01]  /*5370*/  VOTE.ANY P0, P0 ;  /* 0x0000000000ff7806 */ /* 0x000fe20000000100 */
[----:B------:R-:W-:-:S12]  /*5380*/  ENDCOLLECTIVE ;  /* 0x000000000000791b */ /* 0x000fd80003800000 */
.L_x_574:
[----:B------:R-:W-:Y:S05]  /*5390*/  BSYNC B0 ;  /* 0x0000000000007941 */ /* 0x000fea0003800000 */
.L_x_573:
[----:B------:R-:W-:Y:S05]  /*53a0*/  BRA `(.L_x_575) ;  /* 0xffffffe000a07947 */ /* 0x000fea000383ffff */
.L_x_524:
[----:B------:R-:W-:Y:S01]  /*53b0*/  BSSY B0, `(.L_x_576) ;  /* 0x0000006000007945 */ /* 0x000fe20003800000 */
[----:B------:R-:W-:Y:S01]  /*53c0*/  PLOP3.LUT P0, PT, P0, PT, PT, 0x8, 0x80 ;  /* 0x000000000080781c */ /* 0x000fe2000070e170 */
[----:B------:R-:W-:-:S12]  /*53d0*/  IMAD.MOV.U32 R19, RZ, RZ, -0x1 ;  /* 0xffffffffff137424 */ /* 0x000fd800078e00ff */
[----:B------:R-:W-:Y:S05]  /*53e0*/  WARPSYNC.COLLECTIVE R19, `(.L_x_577) ;  /* 0x0000000013087348 */ /* 0x000fea0003c00000 */
[----:B------:R-:W-:Y:S01]  /*53f0*/  VOTE.ANY P0, P0 ;  /* 0x0000000000ff7806 */ /* 0x000fe20000000100 */
[----:B------:R-:W-:-:S12]  /*5400*/  ENDCOLLECTIVE ;  /* 0x000000000000791b */ /* 0x000fd80003800000 */
.L_x_577:
[----:B------:R-:W-:Y:S05]  /*5410*/  BSYNC B0 ;  /* 0x0000000000007941 */ /* 0x000fea0003800000 */
.L_x_576:
[----:B------:R-:W-:Y:S05]  /*5420*/  BRA `(.L_x_578) ;  /* 0xffffffe000f47947 */ /* 0x000fea000383ffff */
.L_x_526:
[----:B------:R-:W-:Y:S01]  /*5430*/  BSSY B0, `(.L_x_579) ;  /* 0x0000006000007945 */ /* 0x000fe20003800000 */
[----:B------:R-:W-:Y:S01]  /*5440*/  PLOP3.LUT P0, PT, P0, PT, PT, 0x8, 0x80 ;  /* 0x000000000080781c */ /* 0x000fe2000070e170 */
[----:B------:R-:W-:-:S12]  /*5450*/  IMAD.MOV.U32 R19, RZ, RZ, -0x1 ;  /* 0xffffffffff137424 */ /* 0x000fd800078e00ff */
[----:B------:R-:W-:Y:S05]  /*5460*/  WARPSYNC.COLLECTIVE R19, `(.L_x_580) ;  /* 0x0000000013087348 */ /* 0x000fea0003c00000 */
[----:B------:R-:W-:Y:S01]  /*5470*/  VOTE.ANY R19, PT, P0 ;  /* 0x0000000000137806 */ /* 0x000fe200000e0100 */
[----:B------:R-:W-:Y:S06]  /*5480*/  ENDCOLLECTIVE ;  /* 0x000000000000791b */ /* 0x000fec0003800000 */
.L_x_580:
[----:B------:R-:W-:Y:S05]  /*5490*/  BSYNC B0 ;  /* 0x0000000000007941 */ /* 0x000fea0003800000 */
.L_x_579:
[----:B------:R-:W-:Y:S01]  /*54a0*/  LOP3.LUT R19, R19, 0x80000000, R53, 0xec, !PT ;  /* 0x8000000013137812 */ /* 0x000fe200078eec35 */
[----:B------:R-:W-:Y:S02]  /*54b0*/  IMAD.MOV.U32 R18, RZ, RZ, R25 ;  /* 0x000000ffff127224 */ /* 0x000fe400078e0019 */
[----:B------:R-:W-:Y:S02]  /*54c0*/  IMAD.MOV.U32 R17, RZ, RZ, 0x1 ;  /* 0x00000001ff117424 */ /* 0x000fe400078e00ff */
[----:B------:R-:W-:Y:S02]  /*54d0*/  VIADD R16, R19, 0xffffffff ;  /* 0xffffffff13107836 */ /* 0x000fe40000000000 */
[----:B------:R-:W-:-:S03]  /*54e0*/  VIADD R21, R21, 0xffffffe0 ;  /* 0xffffffe015157836 */ /* 0x000fc60000000000 */
[----:B------:R-:W-:Y:S01]  /*54f0*/  LOP3.LUT R16, R19, R16, RZ, 0xc, !PT ;  /* 0x0000001013107212 */ /* 0x000fe200078e0cff */
[----:B------:R-:W-:-:S05]  /*5500*/  IMAD.MOV.U32 R19, RZ, RZ, -0x1 ;  /* 0xffffffffff137424 */ /* 0x000fca00078e00ff */
[----:B------:R-:W0:Y:S02]  /*5510*/  POPC R16, R16 ;  /* 0x0000001000107309 */ /* 0x000e240000000000 */
[----:B0-----:R-:W-:Y:S05]  /*5520*/  WARPSYNC.COLLECTIVE R19, `(.L_x_581) ;  /* 0x0000000013087348 */ /* 0x001fea0003c00000 */
[----:B0-----:R0:W1:Y:S02]  /*5530*/  SHFL.DOWN P2, R20, R18, R17, R16 ;  /* 0x0800001112147389 */ /* 0x0010640000040010 */
[----:B01----:R-:W-:Y:S05]  /*5540*/  ENDCOLLECTIVE ;  /* 0x000000000000791b */ /* 0x003fea0003800000 */
.L_x_581:
        /* <DEDUP_REMOVED lines=10> */
.L_x_582:
        /* <DEDUP_REMOVED lines=9> */
.L_x_583:
        /* <DEDUP_REMOVED lines=9> */
.L_x_584:
[----:B------:R-:W-:Y:S01]  /*5710*/  IMAD.MOV.U32 R17, RZ, RZ, 0x10 ;  /* 0x00000010ff117424 */ /* 0x000fe200078e00ff */
[----:B------:R-:W-:-:S05]  /*5720*/  SEL R20, R20, RZ, !P0 ;  /* 0x000000ff14147207 */ /* 0x000fca0004000000 */
[----:B------:R-:W-:-:S04]  /*5730*/  IMAD.IADD R25, R25, 0x1, R20 ;  /* 0x0000000119197824 */ /* 0x000fc800078e0214 */
[----:B------:R-:W-:-:S07]  /*5740*/  IMAD.MOV.U32 R18, RZ, RZ, R25 ;  /* 0x000000ffff127224 */ /* 0x000fce00078e0019 */
[----:B------:R-:W-:Y:S05]  /*5750*/  WARPSYNC.COLLECTIVE R19, `(.L_x_585) ;  /* 0x0000000013087348 */ /* 0x000fea0003c00000 */
[----:B------:R0:W1:Y:S02]  /*5760*/  SHFL.DOWN P2, R20, R18, R17, R16 ;  /* 0x0800001112147389 */ /* 0x0000640000040010 */
[----:B01----:R-:W-:Y:S05]  /*5770*/  ENDCOLLECTIVE ;  /* 0x000000000000791b */ /* 0x003fea0003800000 */
.L_x_585:
[----:B------:R-:W-:-:S05]  /*5780*/  VIADD R17, R36, 0x10 ;  /* 0x0000001024117836 */ /* 0x000fca0000000000 */
[----:B------:R-:W-:-:S04]  /*5790*/  ISETP.GT.AND P0, PT, R17, R16, PT ;  /* 0x000000101100720c */ /* 0x000fc80003f04270 */
[----:B------:R-:W-:Y:S02]  /*57a0*/  SEL R20, R20, RZ, !P0 ;  /* 0x000000ff14147207 */ /* 0x000fe40004000000 */
[----:B------:R-:W-:Y:S02]  /*57b0*/  ISETP.NE.AND P0, PT, R24, 0x65, PT ;  /* 0x000000651800780c */ /* 0x000fe40003f05270 */
[----:B------:R-:W-:-:S11]  /*57c0*/  IADD3 R26, PT, PT, R25, R20, R26 ;  /* 0x00000014191a7210 */ /* 0x000fd60007ffe01a */
[----:B------:R-:W-:Y:S05]  /*57d0*/  WARPSYNC.COLLECTIVE R19, `(.L_x_586) ;  /* 0x0000000013087348 */ /* 0x000fea0003c00000 */
[----:B------:R-:W-:Y:S01]  /*57e0*/  VOTE.ALL P0, P0 ;  /* 0x0000000000ff7806 */ /* 0x000fe20000000000 */
[----:B------:R-:W-:-:S12]  /*57f0*/  ENDCOLLECTIVE ;  /* 0x000000000000791b */ /* 0x000fd80003800000 */
.L_x_586:
[----:B------:R-:W-:Y:S05]  /*5800*/  BRA `(.L_x_587) ;  /* 0xffffffe0008c7947 */ /* 0x000fea000383ffff */
.L_x_588:
        /* <DEDUP_REMOVED lines=15> */
.L_x_1438:


//--------------------- .text._ZN3cub18CUB_300001_SM_10006detail4scan16DeviceScanKernelINS2_10policy_hubIiiimN4cuda3std3__44plusIvEEE10Policy1000EPiN6thrust24THRUST_300001_SM_1000_NS6detail15normal_iteratorINSE_10device_ptrIiEEEENS0_13ScanTileStateIiLb1EEES9_NS0_8NullTypeEmiLb0ESM_EEvT0_T1_T2_iT3_T4_T5_ --------------------------
	.section	.text._ZN3cub18CUB_300001_SM_10006detail4scan16DeviceScanKernelINS2_10policy_hubIiiimN4cuda3std3__44plusIvEEE10Policy1000EPiN6thrust24THRUST_300001_SM_1000_NS6detail15normal_iteratorINSE_10device_ptrIiEEEENS0_13ScanTileStateIiLb1EEES9_NS0_8NullTypeEmiLb0ESM_EEvT0_T1_T2_iT3_T4_T5_,"ax",@progbits
	.align	128
        .global         _ZN3cub18CUB_300001_SM_10006detail4scan16DeviceScanKernelINS2_10policy_hubIiiimN4cuda3std3__44plusIvEEE10Policy1000EPiN6thrust24THRUST_300001_SM_1000_NS6detail15normal_iteratorINSE_10device_ptrIiEEEENS0_13ScanTileStateIiLb1EEES9_NS0_8NullTypeEmiLb0ESM_EEvT0_T1_T2_iT3_T4_T5_
        .type           _ZN3cub18CUB_300001_SM_10006detail4scan16DeviceScanKernelINS2_10policy_hubIiiimN4cuda3std3__44plusIvEEE10Policy1000EPiN6thrust24THRUST_300001_SM_1000_NS6detail15normal_iteratorINSE_10device_ptrIiEEEENS0_13ScanTileStateIiLb1EEES9_NS0_8NullTypeEmiLb0ESM_EEvT0_T1_T2_iT3_T4_T5_,@function
        .size           _ZN3cub18CUB_300001_SM_10006detail4scan16DeviceScanKernelINS2_10policy_hubIiiimN4cuda3std3__44plusIvEEE10Policy1000EPiN6thrust24THRUST_300001_SM_1000_NS6detail15normal_iteratorINSE_10device_ptrIiEEEENS0_13ScanTileStateIiLb1EEES9_NS0_8NullTypeEmiLb0ESM_EEvT0_T1_T2_iT3_T4_T5_,(.L_x_1439 - _ZN3cub18CUB_300001_SM_10006detail4scan16DeviceScanKernelINS2_10policy_hubIiiimN4cuda3std3__44plusIvEEE10Policy1000EPiN6thrust24THRUST_300001_SM_1000_NS6detail15normal_iteratorINSE_10device_ptrIiEEEENS0_13ScanTileStateIiLb1EEES9_NS0_8NullTypeEmiLb0ESM_EEvT0_T1_T2_iT3_T4_T5_)
        .other          _ZN3cub18CUB_300001_SM_10006detail4scan16DeviceScanKernelINS2_10policy_hubIiiimN4cuda3std3__44plusIvEEE10Policy1000EPiN6thrust24THRUST_300001_SM_1000_NS6detail15normal_iteratorINSE_10device_ptrIiEEEENS0_13ScanTileStateIiLb1EEES9_NS0_8NullTypeEmiLb0ESM_EEvT0_T1_T2_iT3_T4_T5_,@"STO_CUDA_ENTRY STV_DEFAULT"
_ZN3cub18CUB_300001_SM_10006detail4scan16DeviceScanKernelINS2_10policy_hubIiiimN4cuda3std3__44plusIvEEE10Policy1000EPiN6thrust24THRUST_300001_SM_1000_NS6detail15normal_iteratorINSE_10device_ptrIiEEEENS0_13ScanTileStateIiLb1EEES9_NS0_8NullTypeEmiLb0ESM_EEvT0_T1_T2_iT3_T4_T5_:
.text._ZN3cub18CUB_300001_SM_10006detail4scan16DeviceScanKernelINS2_10policy_hubIiiimN4cuda3std3__44plusIvEEE10Policy1000EPiN6thrust24THRUST_300001_SM_1000_NS6detail15normal_iteratorINSE_10device_ptrIiEEEENS0_13ScanTileStateIiLb1EEES9_NS0_8NullTypeEmiLb0ESM_EEvT0_T1_T2_iT3_T4_T5_:
[----:B------:R-:W-:Y:S08]  /*0000*/  LDC R1, c[0x0][0x37c] ;  /* 0x0000df00ff017b82 */ /* 0x000ff00000000800 */
[----:B------:R-:W0:Y:S01]  /*0010*/  S2UR UR6, SR_CTAID.X ;  /* 0x00000000000679c3 */ /* 0x000e220000002500 */
[----:B------:R-:W0:Y:S01]  /*0020*/  LDCU UR4, c[0x0][0x398] ;  /* 0x00007300ff0477ac */ /* 0x000e220008000800 */
[----:B------:R-:W1:Y:S01]  /*0030*/  LDCU.64 UR8, c[0x0][0x3a0] ;  /* 0x00007400ff0877ac */ /* 0x000e620008000a00 */
[----:B------:R-:W2:Y:S01]  /*0040*/  LDCU.64 UR12, c[0x0][0x358] ;  /* 0x00006b00ff0c77ac */ /* 0x000ea20008000a00 */
[----:B0-----:R-:W-:-:S04]  /*0050*/  UIADD3 UR6, UPT, UPT, UR6, UR4, URZ ;  /* 0x0000000406067290 */ /* 0x001fc8000fffe0ff */
[----:B------:R-:W-:-:S04]  /*0060*/  UIMAD.WIDE UR10, UR6, 0x1ee0, URZ ;  /* 0x00001ee0060a78a5 */ /* 0x000fc8000f8e02ff */
[----:B-1----:R-:W-:-:S04]  /*0070*/  UIADD3 UR7, UP0, UPT, -UR10, UR8, URZ ;  /* 0x000000080a077290 */ /* 0x002fc8000ff1e1ff */
[----:B------:R-:W-:Y:S02]  /*0080*/  UIADD3.X UR4, UPT, UPT, ~UR11, UR9, URZ, UP0, !UPT ;  /* 0x000000090b047290 */ /* 0x000fe400087fe5ff */
[----:B------:R-:W-:-:S04]  /*0090*/  UISETP.GE.U32.AND UP0, UPT, UR7, 0x1ee1, UPT ;  /* 0x00001ee10700788c */ /* 0x000fc8000bf06070 */
[----:B------:R-:W-:-:S09]  /*00a0*/  UISETP.GE.U32.AND.EX UP0, UPT, UR4, URZ, UPT, UP0 ;  /* 0x000000ff0400728c */ /* 0x000fd2000bf06100 */
[----:B--2---:R-:W-:Y:S05]  /*00b0*/  BRA.U !UP0, `(.L_x_589) ;  /* 0x0000001d08047547 */ /* 0x004fea000b800000 */
[----:B------:R-:W0:Y:S01]  /*00c0*/  S2R R36, SR_TID.X ;  /* 0x0000000000247919 */ /* 0x000e220000002100 */
[----:B------:R-:W1:Y:S01]  /*00d0*/  LDCU.64 UR4, c[0x0][0x380] ;  /* 0x00007000ff0477ac */ /* 0x000e620008000a00 */
[C---:B0-----:R-:W-:Y:S02]  /*00e0*/  LOP3.LUT R0, R36.reuse, 0x1f, RZ, 0xc0, !PT ;  /* 0x0000001f24007812 */ /* 0x041fe400078ec0ff */
[----:B------:R-:W-:-:S05]  /*00f0*/  LOP3.LUT R3, R36, 0x3e0, RZ, 0xc0, !PT ;  /* 0x000003e024037812 */ /* 0x000fca00078ec0ff */
[----:B------:R-:W-:-:S05]  /*0100*/  IMAD R0, R3, 0x13, R0 ;  /* 0x0000001303007824 */ /* 0x000fca00078e0200 */
[----:B------:R-:W-:-:S05]  /*0110*/  IADD3 R0, P0, PT, R0, UR10, RZ ;  /* 0x0000000a00007c10 */ /* 0x000fca000ff1e0ff */
[----:B------:R-:W-:Y:S02]  /*0120*/  IMAD.X R41, RZ, RZ, UR11, P0 ;  /* 0x0000000bff297e24 */ /* 0x000fe400080e06ff */
[----:B------:R-:W-:-:S03]  /*0130*/  IMAD.SHL.U32 R42, R0, 0x4, RZ ;  /* 0x00000004002a7824 */ /* 0x000fc600078e00ff */
[----:B------:R-:W-:Y:S02]  /*0140*/  SHF.L.U64.HI R41, R0, 0x2, R41 ;  /* 0x0000000200297819 */ /* 0x000fe40000010229 */
[----:B-1----:R-:W-:-:S04]  /*0150*/  IADD3 R2, P0, PT, R42, UR4, RZ ;  /* 0x000000042a027c10 */ /* 0x002fc8000ff1e0ff */
[----:B------:R-:W-:-:S05]  /*0160*/  IADD3.X R3, PT, PT, R41, UR5, RZ, P0, !PT ;  /* 0x0000000529037c10 */ /* 0x000fca00087fe4ff */
[----:B------:R-:W2:Y:S04]  /*0170*/  LD.E.STRONG.SM R5, desc[UR12][R2.64] ;  /* 0x0000000c02057980 */ /* 0x000ea8000c10b900 */
[----:B------:R-:W3:Y:S04]  /*0180*/  LD.E.STRONG.SM R7, desc[UR12][R2.64+0x80] ;  /* 0x0000800c02077980 */ /* 0x000ee8000c10b900 */
[----:B------:R-:W4:Y:S04]  /*0190*/  LD.E.STRONG.SM R9, desc[UR12][R2.64+0x100] ;  /* 0x0001000c02097980 */ /* 0x000f28000c10b900 */
[----:B------:R-:W5:Y:S04]  /*01a0*/  LD.E.STRONG.SM R11, desc[UR12][R2.64+0x180] ;  /* 0x0001800c020b7980 */ /* 0x000f68000c10b900 */
        /* <DEDUP_REMOVED lines=14> */
[----:B------:R-:W5:Y:S01]  /*0290*/  LD.E.STRONG.SM R0, desc[UR12][R2.64+0x900] ;  /* 0x0009000c02007980 */ /* 0x000f62000c10b900 */
        /* <DEDUP_REMOVED lines=13> */
[----:B-----5:R0:W-:Y:S04]  /*0370*/  STS [R28+0x180], R11 ;  /* 0x0001800b1c007388 */ /* 0x0201e80000000800 */
        /* <DEDUP_REMOVED lines=38> */
[----:B------:R-:W-:Y:S02]  /*05e0*/  ISETP.NE.AND P1, PT, R44, 0x1f, PT ;  /* 0x0000001f2c00780c */ /* 0x000fe40003f25270 */
[----:B0-----:R-:W-:Y:S02]  /*05f0*/  IADD3 R8, PT, PT, R39, R40, R8 ;  /* 0x0000002827087210 */ /* 0x001fe40007ffe008 */
[----:B------:R-:W-:Y:S02]  /*0600*/  ISETP.GE.U32.AND P2, PT, R36, 0x20, PT ;  /* 0x000000202400780c */ /* 0x000fe40003f46070 */
[----:B------:R-:W-:Y:S02]  /*0610*/  IADD3 R8, PT, PT, R30, R31, R8 ;  /* 0x0000001f1e087210 */ /* 0x000fe40007ffe008 */
[----:B------:R-:W-:-:S02]  /*0620*/  ISETP.NE.AND P3, PT, R44, RZ, PT ;  /* 0x000000ff2c00720c */ /* 0x000fc40003f65270 */
        /* <DEDUP_REMOVED lines=52> */
[C---:B------:R-:W-:Y:S02]  /*0970*/  ISETP.NE.AND P1, PT, R32.reuse, 0xb, PT ;  /* 0x0000000b2000780c */ /* 0x040fe40003f25270 */
[----:B------:R-:W-:Y:S02]  /*0980*/  SEL R8, R17, R8, !P0 ;  /* 0x0000000811087207 */ /* 0x000fe40004000000 */
[----:B------:R-:W-:-:S02]  /*0990*/  ISETP.NE.AND P0, PT, R32, 0xc, PT ;  /* 0x0000000c2000780c */ /* 0x000fc40003f05270 */
[----:B------:R-:W-:Y:S02]  /*09a0*/  SEL R8, R18, R8, !P1 ;  /* 0x0000000812087207 */ /* 0x000fe40004800000 */
[----:B------:R-:W-:Y:S02]  /*09b0*/  ISETP.NE.AND P1, PT, R36, RZ, PT ;  /* 0x000000ff2400720c */ /* 0x000fe40003f25270 */
[----:B------:R-:W-:-:S05]  /*09c0*/  SEL R8, R19, R8, !P0 ;  /* 0x0000000813087207 */ /* 0x000fca0004000000 */
[----:B------:R-:W-:-:S06]  /*09d0*/  @P2 IMAD.IADD R33, R8, 0x1, R9 ;  /* 0x0000000108212824 */ /* 0x000fcc00078e0209 */
[----:B------:R-:W-:Y:S05]  /*09e0*/  @P1 BRA `(.L_x_592) ;  /* 0x0000000c006c1947 */ /* 0x000fea0003800000 */
[----:B------:R-:W0:Y:S01]  /*09f0*/  LDS R12, [UR4+0x40] ;  /* 0x00004004ff0c7984 */ /* 0x000e220008000800 */
[----:B------:R-:W1:Y:S01]  /*0a00*/  LDC.64 R10, c[0x0][0x390] ;  /* 0x0000e400ff0a7b82 */ /* 0x000e620000000a00 */
[----:B------:R-:W-:Y:S02]  /*0a10*/  IMAD.MOV.U32 R8, RZ, RZ, 0x65 ;  /* 0x00000065ff087424 */ /* 0x000fe400078e00ff */
[----:B------:R-:W-:Y:S02]  /*0a20*/  IMAD.MOV.U32 R33, RZ, RZ, RZ ;  /* 0x000000ffff217224 */ /* 0x000fe400078e00ff */
[----:B0-----:R-:W-:-:S05]  /*0a30*/  IMAD.IADD R9, R19, 0x1, R12 ;  /* 0x0000000113097824 */ /* 0x001fca00078e020c */
[----:B-1----:R0:W-:Y:S01]  /*0a40*/  ST.E.64.STRONG.GPU desc[UR12][R10.64+0x100], R8 ;  /* 0x000100080a007985 */ /* 0x0021e2000c10fb0c */
[----:B------:R-:W-:Y:S05]  /*0a50*/  BRA `(.L_x_592) ;  /* 0x0000000c00507947 */ /* 0x000fea0003800000 */
.L_x_591:
        /* <DEDUP_REMOVED lines=59> */
[----:B------:R-:W-:Y:S02]  /*0e10*/  SEL R8, R17, R8, !P0 ;  /* 0x0000000811087207 */ /* 0x000fe40004000000 */
[----:B------:R-:W-:-:S04]  /*0e20*/  ISETP.NE.AND P0, PT, R32, 0xb, PT ;  /* 0x0000000b2000780c */ /* 0x000fc80003f05270 */
[----:B------:R-:W-:Y:S02]  /*0e30*/  SEL R8, R18, R8, !P0 ;  /* 0x0000000812087207 */ /* 0x000fe40004000000 */
[C---:B------:R-:W-:Y:S01]  /*0e40*/  ISETP.GT.U32.AND P0, PT, R36.reuse, 0x1f, PT ;  /* 0x0000001f2400780c */ /* 0x040fe20003f04070 */
[C---:B0-----:R-:W-:Y:S01]  /*0e50*/  IMAD.IADD R11, R19.reuse, 0x1, R11 ;  /* 0x00000001130b7824 */ /* 0x041fe200078e020b */
        /* <DEDUP_REMOVED lines=21> */
.L_x_623:
[----:B------:R-:W-:Y:S05]  /*0fb0*/  @!P0 BRA `(.L_x_595) ;  /* 0x0000000000248947 */ /* 0x000fea0003800000 */
[----:B------:R-:W-:-:S07]  /*0fc0*/  IMAD.MOV.U32 R9, RZ, RZ, 0x1de ;  /* 0x000001deff097424 */ /* 0x000fce00078e00ff */
.L_x_597:
[----:B------:R-:W-:Y:S05]  /*0fd0*/  NANOSLEEP R9 ;  /* 0x000000090000735d */ /* 0x000fea0003800000 */
[----:B------:R-:W2:Y:S01]  /*0fe0*/  LD.E.64.STRONG.GPU R14, desc[UR12][R16.64+0x100] ;  /* 0x0001000c100e7980 */ /* 0x000ea2000c10fb00 */
[----:B------:R-:W-:Y:S01]  /*0ff0*/  UMOV UR5, 0xffffffff ;  /* 0xffffffff00057882 */ /* 0x000fe20000000000 */
[----:B------:R-:W-:Y:S02]  /*1000*/  SHF.R.U32.HI R9, RZ, 0x1, R9 ;  /* 0x00000001ff097819 */ /* 0x000fe40000011609 */
[----:B--2---:R-:W-:Y:S01]  /*1010*/  ISETP.NE.AND P0, PT, R14, 0x63, PT ;  /* 0x000000630e00780c */ /* 0x004fe20003f05270 */
[----:B------:R-:W-:-:S12]  /*1020*/  BRA.DIV UR5, `(.L_x_596) ;  /* 0x0000002e05d87947 */ /* 0x000fd8000b800000 */
[----:B------:R-:W-:-:S13]  /*1030*/  VOTE.ANY P0, !P0 ;  /* 0x0000000000ff7806 */ /* 0x000fda0004000100 */
.L_x_626:
[----:B------:R-:W-:Y:S05]  /*1040*/  @P0 BRA `(.L_x_597) ;  /* 0xfffffffc00e00947 */ /* 0x000fea000383ffff */
.L_x_595:
[----:B------:R-:W-:Y:S01]  /*1050*/  UMOV UR5, 0xffffffff ;  /* 0xffffffff00057882 */ /* 0x000fe20000000000 */
[----:B------:R-:W-:Y:S02]  /*1060*/  ISETP.NE.AND P2, PT, R14, 0x65, PT ;  /* 0x000000650e00780c */ /* 0x000fe40003f45270 */
[----:B------:R-:W-:Y:S11]  /*1070*/  BRA.DIV UR5, `(.L_x_598) ;  /* 0x0000002e05e47947 */ /* 0x000ff6000b800000 */
[----:B------:R-:W0:Y:S01]  /*1080*/  S2R R45, SR_GEMASK ;  /* 0x00000000002d7919 */ /* 0x000e220000003c00 */
[----:B------:R-:W-:Y:S01]  /*1090*/  VOTE.ANY R8, PT, !P2 ;  /* 0x0000000000087806 */ /* 0x000fe200050e0100 */
[C---:B------:R-:W-:Y:S02]  /*10a0*/  VIADD R33, R44.reuse, 0x2 ;  /* 0x000000022c217836 */ /* 0x040fe40000000000 */
[C---:B------:R-:W-:Y:S02]  /*10b0*/  VIADD R32, R44.reuse, 0x4 ;  /* 0x000000042c207836 */ /* 0x040fe40000000000 */
[C---:B------:R-:W-:Y:S02]  /*10c0*/  VIADD R19, R44.reuse, 0x8 ;  /* 0x000000082c137836 */ /* 0x040fe40000000000 */
[----:B------:R-:W-:Y:S01]  /*10d0*/  VIADD R34, R44, 0x10 ;  /* 0x000000102c227836 */ /* 0x000fe20000000000 */
[----:B0-----:R-:W-:-:S05]  /*10e0*/  LOP3.LUT R8, R8, 0x80000000, R45, 0xec, !PT ;  /* 0x8000000008087812 */ /* 0x001fca00078eec2d */
[----:B------:R-:W-:-:S05]  /*10f0*/  VIADD R9, R8, 0xffffffff ;  /* 0xffffffff08097836 */ /* 0x000fca0000000000 */
[----:B------:R-:W-:-:S04]  /*1100*/  LOP3.LUT R9, R8, R9, RZ, 0xc, !PT ;  /* 0x0000000908097212 */ /* 0x000fc800078e0cff */
[----:B------:R0:W1:Y:S02]  /*1110*/  POPC R38, R9 ;  /* 0x0000000900267309 */ /* 0x0000640000000000 */
[----:B0-----:R-:W0:Y:S01]  /*1120*/  LDC.64 R8, c[0x0][0x390] ;  /* 0x0000e400ff087b82 */ /* 0x001e220000000a00 */
[----:B-1----:R-:W1:Y:S01]  /*1130*/  SHFL.DOWN PT, R16, R15, 0x1, R38 ;  /* 0x082000000f107989 */ /* 0x002e6200000e0026 */
[-C--:B------:R-:W-:Y:S02]  /*1140*/  ISETP.GE.AND P0, PT, R44, R38.reuse, PT ;  /* 0x000000262c00720c */ /* 0x080fe40003f06270 */
[-C--:B------:R-:W-:Y:S02]  /*1150*/  ISETP.GT.AND P2, PT, R34, R38.reuse, PT ;  /* 0x000000262200720c */ /* 0x080fe40003f44270 */
[----:B-1----:R-:W-:Y:S02]  /*1160*/  SEL R16, R16, RZ, !P0 ;  /* 0x000000ff10107207 */ /* 0x002fe40004000000 */
[----:B------:R-:W-:-:S03]  /*1170*/  ISETP.GT.AND P0, PT, R33, R38, PT ;  /* 0x000000262100720c */ /* 0x000fc60003f04270 */
[----:B------:R-:W-:-:S05]  /*1180*/  IMAD.IADD R17, R16, 0x1, R15 ;  /* 0x0000000110117824 */ /* 0x000fca00078e020f */
[----:B------:R-:W1:Y:S02]  /*1190*/  SHFL.DOWN PT, R16, R17, 0x2, R38 ;  /* 0x0840000011107989 */ /* 0x000e6400000e0026 */
[----:B-1----:R-:W-:Y:S02]  /*11a0*/  SEL R16, R16, RZ, !P0 ;  /* 0x000000ff10107207 */ /* 0x002fe40004000000 */
[----:B------:R-:W-:-:S03]  /*11b0*/  ISETP.GT.AND P0, PT, R32, R38, PT ;  /* 0x000000262000720c */ /* 0x000fc60003f04270 */
[----:B------:R-:W-:-:S05]  /*11c0*/  IMAD.IADD R35, R17, 0x1, R16 ;  /* 0x0000000111237824 */ /* 0x000fca00078e0210 */
[----:B------:R-:W1:Y:S02]  /*11d0*/  SHFL.DOWN PT, R16, R35, 0x4, R38 ;  /* 0x0880000023107989 */ /* 0x000e6400000e0026 */
[----:B-1----:R-:W-:Y:S02]  /*11e0*/  SEL R16, R16, RZ, !P0 ;  /* 0x000000ff10107207 */ /* 0x002fe40004000000 */
[----:B------:R-:W-:-:S03]  /*11f0*/  ISETP.GT.AND P0, PT, R19, R38, PT ;  /* 0x000000261300720c */ /* 0x000fc60003f04270 */
[----:B------:R-:W-:Y:S01]  /*1200*/  IMAD.IADD R37, R35, 0x1, R16 ;  /* 0x0000000123257824 */ /* 0x000fe200078e0210 */
[----:B0-----:R-:W-:-:S04]  /*1210*/  IADD3 R35, P3, PT, R8, 0x100, RZ ;  /* 0x0000010008237810 */ /* 0x001fc80007f7e0ff */
[----:B------:R-:W0:Y:S02]  /*1220*/  SHFL.DOWN PT, R16, R37, 0x8, R38 ;  /* 0x0900000025107989 */ /* 0x000e2400000e0026 */
[----:B0-----:R-:W-:Y:S02]  /*1230*/  SEL R16, R16, RZ, !P0 ;  /* 0x000000ff10107207 */ /* 0x001fe40004000000 */
[----:B------:R-:W-:-:S03]  /*1240*/  ISETP.NE.AND P0, PT, R14, 0x65, PT ;  /* 0x000000650e00780c */ /* 0x000fc60003f05270 */
[----:B------:R-:W-:Y:S02]  /*1250*/  IMAD.IADD R17, R37, 0x1, R16 ;  /* 0x0000000125117824 */ /* 0x000fe400078e0210 */
[----:B------:R-:W-:-:S03]  /*1260*/  IMAD.X R37, RZ, RZ, R9, P3 ;  /* 0x000000ffff257224 */ /* 0x000fc600018e0609 */
[----:B------:R-:W0:Y:S05]  /*1270*/  SHFL.DOWN PT, R16, R17, 0x10, R38 ;  /* 0x0a00000011107989 */ /* 0x000e2a00000e0026 */
[----:B------:R-:W-:Y:S02]  /*1280*/  VOTE.ALL P0, P0 ;  /* 0x0000000000ff7806 */ /* 0x000fe40000000000 */
[----:B0-----:R-:W-:-:S05]  /*1290*/  SEL R16, R16, RZ, !P2 ;  /* 0x000000ff10107207 */ /* 0x001fca0005000000 */
[----:B------:R-:W-:-:S07]  /*12a0*/  IMAD.IADD R36, R17, 0x1, R16 ;  /* 0x0000000111247824 */ /* 0x000fce00078e0210 */
.L_x_635:
[----:B------:R-:W-:Y:S05]  /*12b0*/  @!P0 BRA `(.L_x_599) ;  /* 0x0000000000d48947 */ /* 0x000fea0003800000 */
[----:B------:R-:W-:-:S07]  /*12c0*/  IMAD.MOV.U32 R38, RZ, RZ, 0x1de ;  /* 0x000001deff267424 */ /* 0x000fce00078e00ff */
.L_x_605:
        /* <DEDUP_REMOVED lines=10> */
.L_x_638:
[----:B------:R-:W-:Y:S05]  /*1370*/  @!P0 BRA `(.L_x_601) ;  /* 0x0000000000248947 */ /* 0x000fea0003800000 */
[----:B------:R-:W-:-:S07]  /*1380*/  IMAD.MOV.U32 R9, RZ, RZ, R38 ;  /* 0x000000ffff097224 */ /* 0x000fce00078e0026 */
.L_x_603:
[----:B------:R-:W-:Y:S05]  /*1390*/  NANOSLEEP R9 ;  /* 0x000000090000735d */ /* 0x000fea0003800000 */
[----:B------:R-:W2:Y:S01]  /*13a0*/  LD.E.64.STRONG.GPU R14, desc[UR12][R16.64+-0x100] ;  /* 0xffff000c100e7980 */ /* 0x000ea2000c10fb00 */
[----:B------:R-:W-:Y:S01]  /*13b0*/  UMOV UR5, 0xffffffff ;  /* 0xffffffff00057882 */ /* 0x000fe20000000000 */
[----:B------:R-:W-:Y:S02]  /*13c0*/  SHF.R.U32.HI R9, RZ, 0x1, R9 ;  /* 0x00000001ff097819 */ /* 0x000fe40000011609 */
[----:B--2---:R-:W-:Y:S01]  /*13d0*/  ISETP.NE.AND P0, PT, R14, 0x63, PT ;  /* 0x000000630e00780c */ /* 0x004fe20003f05270 */
[----:B------:R-:W-:-:S12]  /*13e0*/  BRA.DIV UR5, `(.L_x_602) ;  /* 0x0000003205307947 */ /* 0x000fd8000b800000 */
[----:B------:R-:W-:-:S13]  /*13f0*/  VOTE.ANY P0, !P0 ;  /* 0x0000000000ff7806 */ /* 0x000fda0004000100 */
.L_x_641:
[----:B------:R-:W-:Y:S05]  /*1400*/  @P0 BRA `(.L_x_603) ;  /* 0xfffffffc00e00947 */ /* 0x000fea000383ffff */
.L_x_601:
        /* <DEDUP_REMOVED lines=31> */
.L_x_650:
[----:B------:R-:W-:Y:S05]  /*1600*/  @P0 BRA `(.L_x_605) ;  /* 0xfffffffc00300947 */ /* 0x000fea000383ffff */
.L_x_599:
        /* <DEDUP_REMOVED lines=15> */
.L_x_593:
        /* <DEDUP_REMOVED lines=10> */
.L_x_592:
[----:B------:R-:W-:Y:S05]  /*17a0*/  BSYNC.RECONVERGENT B0 ;  /* 0x0000000000007941 */ /* 0x000fea0003800200 */
.L_x_590:
[----:B------:R-:W-:Y:S01]  /*17b0*/  IMAD.IADD R26, R26, 0x1, R33 ;  /* 0x000000011a1a7824 */ /* 0x000fe200078e0221 */
[----:B------:R-:W-:Y:S03]  /*17c0*/  BAR.SYNC.DEFER_BLOCKING 0x0 ;  /* 0x0000000000007b1d */ /* 0x000fe60000010000 */
[----:B------:R-:W-:-:S03]  /*17d0*/  IMAD.IADD R25, R25, 0x1, R26 ;  /* 0x0000000119197824 */ /* 0x000fc600078e021a */
[----:B------:R-:W1:Y:S01]  /*17e0*/  LDCU.64 UR8, c[0x0][0x388] ;  /* 0x00007100ff0877ac */ /* 0x000e620008000a00 */
[----:B------:R-:W-:-:S04]  /*17f0*/  IMAD.IADD R24, R24, 0x1, R25 ;  /* 0x0000000118187824 */ /* 0x000fc800078e0219 */
[----:B------:R-:W-:-:S04]  /*1800*/  IMAD.IADD R40, R40, 0x1, R24 ;  /* 0x0000000128287824 */ /* 0x000fc800078e0218 */
[----:B0-----:R-:W-:-:S04]  /*1810*/  IMAD.IADD R8, R39, 0x1, R40 ;  /* 0x0000000127087824 */ /* 0x001fc800078e0228 */
[----:B------:R-:W-:-:S04]  /*1820*/  IMAD.IADD R31, R31, 0x1, R8 ;  /* 0x000000011f1f7824 */ /* 0x000fc800078e0208 */
[----:B------:R-:W-:Y:S01]  /*1830*/  IMAD.IADD R30, R30, 0x1, R31 ;  /* 0x000000011e1e7824 */ /* 0x000fe200078e021f */
[----:B------:R-:W-:Y:S01]  /*1840*/  STS [R27], R26 ;  /* 0x0000001a1b007388 */ /* 0x000fe20000000800 */
[----:B-1----:R-:W-:Y:S02]  /*1850*/  IADD3 R42, P0, PT, R42, UR8, RZ ;  /* 0x000000082a2a7c10 */ /* 0x002fe4000ff1e0ff */
[----:B------:R-:W-:Y:S01]  /*1860*/  IMAD.IADD R10, R29, 0x1, R30 ;  /* 0x000000011d0a7824 */ /* 0x000fe200078e021e */
[----:B------:R-:W-:Y:S01]  /*1870*/  STS [R27+0x4], R25 ;  /* 0x000004191b007388 */ /* 0x000fe20000000800 */
[----:B------:R-:W-:Y:S02]  /*1880*/  IADD3.X R43, PT, PT, R41, UR9, RZ, P0, !PT ;  /* 0x00000009292b7c10 */ /* 0x000fe400087fe4ff */
        /* <DEDUP_REMOVED lines=27> */
[----:B------:R-:W-:Y:S01]  /*1a40*/  STS [R27+0x48], R0 ;  /* 0x000048001b007388 */ /* 0x000fe20000000800 */
        /* <DEDUP_REMOVED lines=40> */
.L_x_589:
        /* <DEDUP_REMOVED lines=8> */
[----:B------:R-:W1:Y:S02]  /*1d50*/  S2R R43, SR_TID.X ;  /* 0x00000000002b7919 */ /* 0x000e640000002100 */
[C---:B-1----:R-:W-:Y:S02]  /*1d60*/  LOP3.LUT R28, R43.reuse, 0x1f, RZ, 0xc0, !PT ;  /* 0x0000001f2b1c7812 */ /* 0x042fe400078ec0ff */
[----:B------:R-:W-:-:S05]  /*1d70*/  LOP3.LUT R5, R43, 0x3e0, RZ, 0xc0, !PT ;  /* 0x000003e02b057812 */ /* 0x000fca00078ec0ff */
[----:B------:R-:W-:-:S04]  /*1d80*/  IMAD R28, R5, 0x13, R28 ;  /* 0x00000013051c7824 */ /* 0x000fc800078e021c */
[C---:B------:R-:W-:Y:S01]  /*1d90*/  VIADD R4, R28.reuse, 0x20 ;  /* 0x000000201c047836 */ /* 0x040fe20000000000 */
[C---:B------:R-:W-:Y:S01]  /*1da0*/  ISETP.GE.U32.AND P1, PT, R28.reuse, UR7, PT ;  /* 0x000000071c007c0c */ /* 0x040fe2000bf26070 */
[C---:B------:R-:W-:Y:S01]  /*1db0*/  VIADD R5, R28.reuse, 0x40 ;  /* 0x000000401c057836 */ /* 0x040fe20000000000 */
[C---:B0-----:R-:W-:Y:S01]  /*1dc0*/  LEA R2, P0, R28.reuse, UR4, 0x2 ;  /* 0x000000041c027c11 */ /* 0x041fe2000f8010ff */
[----:B------:R-:W-:Y:S01]  /*1dd0*/  VIADD R3, R28, 0x80 ;  /* 0x000000801c037836 */ /* 0x000fe20000000000 */
[----:B------:R-:W-:Y:S01]  /*1de0*/  ISETP.GE.U32.AND P2, PT, R4, UR7, PT ;  /* 0x0000000704007c0c */ /* 0x000fe2000bf46070 */
        /* <DEDUP_REMOVED lines=8> */
[----:B------:R-:W-:Y:S01]  /*1e70*/  VIADD R5, R28, 0xe0 ;  /* 0x000000e01c057836 */ /* 0x000fe20000000000 */
[----:B------:R-:W-:Y:S01]  /*1e80*/  ISETP.GE.U32.AND P4, PT, R6, UR7, PT ;  /* 0x0000000706007c0c */ /* 0x000fe2000bf86070 */
[----:B------:R-:W-:-:S02]  /*1e90*/  VIADD R41, R28, 0x100 ;  /* 0x000001001c297836 */ /* 0x000fc40000000000 */
[C---:B------:R-:W-:Y:S02]  /*1ea0*/  VIADD R7, R28.reuse, 0x120 ;  /* 0x000001201c077836 */ /* 0x040fe40000000000 */
[C---:B------:R-:W-:Y:S02]  /*1eb0*/  VIADD R40, R28.reuse, 0x240 ;  /* 0x000002401c287836 */ /* 0x040fe40000000000 */
[----:B--2---:R-:W-:Y:S02]  /*1ec0*/  IMAD.MOV.U32 R4, RZ, RZ, R0 ;  /* 0x000000ffff047224 */ /* 0x004fe400078e0000 */
[----:B------:R-:W2:Y:S01]  /*1ed0*/  @!P1 LD.E.STRONG.SM R0, desc[UR12][R2.64] ;  /* 0x0000000c02009980 */ /* 0x000ea2000c10b900 */
[----:B------:R-:W-:Y:S01]  /*1ee0*/  ISETP.GE.U32.AND P1, PT, R5, UR7, PT ;  /* 0x0000000705007c0c */ /* 0x000fe2000bf26070 */
[----:B------:R-:W-:Y:S02]  /*1ef0*/  IMAD.MOV.U32 R8, RZ, RZ, R4 ;  /* 0x000000ffff087224 */ /* 0x000fe400078e0004 */
[----:B------:R-:W-:-:S02]  /*1f00*/  VIADD R5, R28, 0x140 ;  /* 0x000001401c057836 */ /* 0x000fc40000000000 */
[--C-:B------:R-:W-:Y:S02]  /*1f10*/  IMAD.MOV.U32 R10, RZ, RZ, R4.reuse ;  /* 0x000000ffff0a7224 */ /* 0x100fe400078e0004 */
[----:B------:R-:W3:Y:S01]  /*1f20*/  @!P3 LD.E.STRONG.SM R8, desc[UR12][R2.64+0x100] ;  /* 0x0001000c0208b980 */ /* 0x000ee2000c10b900 */
[----:B------:R-:W-:Y:S01]  /*1f30*/  ISETP.GE.U32.AND P3, PT, R5, UR7, PT ;  /* 0x0000000705007c0c */ /* 0x000fe2000bf66070 */
[C---:B------:R-:W-:Y:S02]  /*1f40*/  VIADD R5, R28.reuse, 0x160 ;  /* 0x000001601c057836 */ /* 0x040fe40000000000 */
[--C-:B------:R-:W-:Y:S01]  /*1f50*/  IMAD.MOV.U32 R12, RZ, RZ, R4.reuse ;  /* 0x000000ffff0c7224 */ /* 0x100fe200078e0004 */
[----:B------:R-:W4:Y:S01]  /*1f60*/  @!P4 LD.E.STRONG.SM R10, desc[UR12][R2.64+0x180] ;  /* 0x0001800c020ac980 */ /* 0x000f22000c10b900 */
[----:B------:R-:W-:Y:S01]  /*1f70*/  IMAD.MOV.U32 R14, RZ, RZ, R4 ;  /* 0x000000ffff0e7224 */ /* 0x000fe200078e0004 */
[----:B------:R-:W-:Y:S01]  /*1f80*/  ISETP.GE.U32.AND P4, PT, R5, UR7, PT ;  /* 0x0000000705007c0c */ /* 0x000fe2000bf86070 */
[----:B------:R-:W-:-:S02]  /*1f90*/  VIADD R5, R28, 0x180 ;  /* 0x000001801c057836 */ /* 0x000fc40000000000 */
[--C-:B------:R-:W-:Y:S01]  /*1fa0*/  IMAD.MOV.U32 R6, RZ, RZ, R4.reuse ;  /* 0x000000ffff067224 */ /* 0x100fe200078e0004 */
[----:B------:R-:W5:Y:S01]  /*1fb0*/  @!P5 LD.E.STRONG.SM R12, desc[UR12][R2.64+0x200] ;  /* 0x0002000c020cd980 */ /* 0x000f62000c10b900 */
[----:B------:R-:W-:Y:S01]  /*1fc0*/  ISETP.GE.U32.AND P5, PT, R41, UR7, PT ;  /* 0x0000000729007c0c */ /* 0x000fe2000bfa6070 */
[--C-:B------:R-:W-:Y:S02]  /*1fd0*/  IMAD.MOV.U32 R16, RZ, RZ, R4.reuse ;  /* 0x000000ffff107224 */ /* 0x100fe400078e0004 */
[----:B------:R-:W5:Y:S01]  /*1fe0*/  @!P6 LD.E.STRONG.SM R14, desc[UR12][R2.64+0x280] ;  /* 0x0002800c020ee980 */ /* 0x000f62000c10b900 */
[----:B------:R-:W-:Y:S01]  /*1ff0*/  ISETP.GE.U32.AND P6, PT, R5, UR7, PT ;  /* 0x0000000705007c0c */ /* 0x000fe2000bfc6070 */
[----:B------:R-:W-:Y:S02]  /*2000*/  VIADD R5, R28, 0x1a0 ;  /* 0x000001a01c057836 */ /* 0x000fe40000000000 */
[----:B------:R-:W5:Y:S01]  /*2010*/  @!P2 LD.E.STRONG.SM R6, desc[UR12][R2.64+0x80] ;  /* 0x0000800c0206a980 */ /* 0x000f62000c10b900 */
[----:B------:R-:W-:Y:S01]  /*2020*/  ISETP.GE.U32.AND P2, PT, R7, UR7, PT ;  /* 0x0000000707007c0c */ /* 0x000fe2000bf46070 */
[----:B------:R-:W-:-:S02]  /*2030*/  IMAD.MOV.U32 R18, RZ, RZ, R4 ;  /* 0x000000ffff127224 */ /* 0x000fc400078e0004 */
[--C-:B------:R-:W-:Y:S01]  /*2040*/  IMAD.MOV.U32 R20, RZ, RZ, R4.reuse ;  /* 0x000000ffff147224 */ /* 0x100fe200078e0004 */
[----:B------:R-:W5:Y:S01]  /*2050*/  @!P0 LD.E.STRONG.SM R16, desc[UR12][R2.64+0x300] ;  /* 0x0003000c02108980 */ /* 0x000f62000c10b900 */
[----:B------:R-:W-:Y:S01]  /*2060*/  ISETP.GE.U32.AND P0, PT, R5, UR7, PT ;  /* 0x0000000705007c0c */ /* 0x000fe2000bf06070 */
[C---:B------:R-:W-:Y:S02]  /*2070*/  VIADD R7, R28.reuse, 0x1c0 ;  /* 0x000001c01c077836 */ /* 0x040fe40000000000 */
[C---:B------:R-:W-:Y:S01]  /*2080*/  VIADD R5, R28.reuse, 0x1e0 ;  /* 0x000001e01c057836 */ /* 0x040fe20000000000 */
[----:B------:R-:W5:Y:S01]  /*2090*/  @!P1 LD.E.STRONG.SM R18, desc[UR12][R2.64+0x380] ;  /* 0x0003800c02129980 */ /* 0x000f62000c10b900 */
[--C-:B------:R-:W-:Y:S01]  /*20a0*/  IMAD.MOV.U32 R22, RZ, RZ, R4.reuse ;  /* 0x000000ffff167224 */ /* 0x100fe200078e0004 */
[----:B------:R-:W-:Y:S01]  /*20b0*/  ISETP.GE.U32.AND P1, PT, R7, UR7, PT ;  /* 0x0000000707007c0c */ /* 0x000fe2000bf26070 */
[--C-:B------:R-:W-:Y:S01]  /*20c0*/  IMAD.MOV.U32 R24, RZ, RZ, R4.reuse ;  /* 0x000000ffff187224 */ /* 0x100fe200078e0004 */
[----:B------:R-:W5:Y:S01]  /*20d0*/  @!P5 LD.E.STRONG.SM R20, desc[UR12][R2.64+0x400] ;  /* 0x0004000c0214d980 */ /* 0x000f62000c10b900 */
[----:B------:R-:W-:Y:S01]  /*20e0*/  IMAD.MOV.U32 R30, RZ, RZ, R4 ;  /* 0x000000ffff1e7224 */ /* 0x000fe200078e0004 */
[----:B------:R-:W-:Y:S01]  /*20f0*/  ISETP.GE.U32.AND P5, PT, R5, UR7, PT ;  /* 0x0000000705007c0c */ /* 0x000fe2000bfa6070 */
[C---:B------:R-:W-:Y:S01]  /*2100*/  VIADD R5, R28.reuse, 0x200 ;  /* 0x000002001c057836 */ /* 0x040fe20000000000 */
[----:B------:R-:W5:Y:S01]  /*2110*/  @!P2 LD.E.STRONG.SM R22, desc[UR12][R2.64+0x480] ;  /* 0x0004800c0216a980 */ /* 0x000f62000c10b900 */
[----:B------:R-:W-:-:S03]  /*2120*/  VIADD R7, R28, 0x220 ;  /* 0x000002201c077836 */ /* 0x000fc60000000000 */
[----:B------:R-:W5:Y:S01]  /*2130*/  @!P3 LD.E.STRONG.SM R24, desc[UR12][R2.64+0x500] ;  /* 0x0005000c0218b980 */ /* 0x000f62000c10b900 */
[----:B------:R-:W-:Y:S02]  /*2140*/  ISETP.GE.U32.AND P2, PT, R5, UR7, PT ;  /* 0x0000000705007c0c */ /* 0x000fe4000bf46070 */
[----:B------:R-:W-:Y:S01]  /*2150*/  ISETP.GE.U32.AND P3, PT, R7, UR7, PT ;  /* 0x0000000707007c0c */ /* 0x000fe2000bf66070 */
[----:B------:R-:W5:Y:S01]  /*2160*/  @!P4 LD.E.STRONG.SM R30, desc[UR12][R2.64+0x580] ;  /* 0x0005800c021ec980 */ /* 0x000f62000c10b900 */
[----:B------:R-:W-:Y:S01]  /*2170*/  ISETP.GE.U32.AND P4, PT, R40, UR7, PT ;  /* 0x0000000728007c0c */ /* 0x000fe2000bf86070 */
[--C-:B------:R-:W-:Y:S02]  /*2180*/  IMAD.MOV.U32 R32, RZ, RZ, R4.reuse ;  /* 0x000000ffff207224 */ /* 0x100fe400078e0004 */
[--C-:B------:R-:W-:Y:S02]  /*2190*/  IMAD.MOV.U32 R34, RZ, RZ, R4.reuse ;  /* 0x000000ffff227224 */ /* 0x100fe400078e0004 */
[----:B------:R-:W-:-:S02]  /*21a0*/  IMAD.MOV.U32 R38, RZ, RZ, R4 ;  /* 0x000000ffff267224 */ /* 0x000fc400078e0004 */
[--C-:B------:R-:W-:Y:S01]  /*21b0*/  IMAD.MOV.U32 R42, RZ, RZ, R4.reuse ;  /* 0x000000ffff2a7224 */ /* 0x100fe200078e0004 */
[----:B------:R-:W5:Y:S01]  /*21c0*/  @!P6 LD.E.STRONG.SM R32, desc[UR12][R2.64+0x600] ;  /* 0x0006000c0220e980 */ /* 0x000f62000c10b900 */
[--C-:B------:R-:W-:Y:S02]  /*21d0*/  IMAD.MOV.U32 R44, RZ, RZ, R4.reuse ;  /* 0x000000ffff2c7224 */ /* 0x100fe400078e0004 */
[----:B------:R-:W-:Y:S01]  /*21e0*/  IMAD.MOV.U32 R5, RZ, RZ, R4 ;  /* 0x000000ffff057224 */ /* 0x000fe200078e0004 */
[----:B------:R-:W5:Y:S04]  /*21f0*/  @!P0 LD.E.STRONG.SM R34, desc[UR12][R2.64+0x680] ;  /* 0x0006800c02228980 */ /* 0x000f68000c10b900 */
[----:B------:R-:W5:Y:S04]  /*2200*/  @!P1 LD.E.STRONG.SM R38, desc[UR12][R2.64+0x700] ;  /* 0x0007000c02269980 */ /* 0x000f68000c10b900 */
[----:B------:R-:W5:Y:S04]  /*2210*/  @!P5 LD.E.STRONG.SM R42, desc[UR12][R2.64+0x780] ;  /* 0x0007800c022ad980 */ /* 0x000f68000c10b900 */
[----:B------:R-:W5:Y:S04]  /*2220*/  @!P2 LD.E.STRONG.SM R44, desc[UR12][R2.64+0x800] ;  /* 0x0008000c022ca980 */ /* 0x000f68000c10b900 */
[----:B------:R-:W5:Y:S04]  /*2230*/  @!P3 LD.E.STRONG.SM R5, desc[UR12][R2.64+0x880] ;  /* 0x0008800c0205b980 */ /* 0x000f68000c10b900 */
[----:B------:R-:W5:Y:S01]  /*2240*/  @!P4 LD.E.STRONG.SM R4, desc[UR12][R2.64+0x900] ;  /* 0x0009000c0204c980 */ /* 0x000f62000c10b900 */
        /* <DEDUP_REMOVED lines=54> */
[----:B------:R-:W-:Y:S02]  /*25b0*/  IADD3 R8, PT, PT, R31, R32, R8 ;  /* 0x000000201f087210 */ /* 0x000fe40007ffe008 */
[----:B------:R-:W-:-:S02]  /*25c0*/  ISETP.GE.U32.AND P3, PT, R43, 0x20, PT ;  /* 0x000000202b00780c */ /* 0x000fc40003f66070 */
        /* <DEDUP_REMOVED lines=52> */
[----:B------:R-:W-:-:S02]  /*2910*/  ISETP.NE.AND P0, PT, R35, RZ, PT ;  /* 0x000000ff2300720c */ /* 0x000fc40003f05270 */
[----:B------:R-:W-:Y:S01]  /*2920*/  SEL R8, R18, R8, !P1 ;  /* 0x0000000812087207 */ /* 0x000fe20004800000 */
[----:B------:R-:W-:Y:S01]  /*2930*/  @!P2 IMAD.IADD R8, R19, 0x1, R18 ;  /* 0x000000011308a824 */ /* 0x000fe200078e0212 */
[----:B------:R-:W-:Y:S02]  /*2940*/  SEL R9, R37, RZ, P0 ;  /* 0x000000ff25097207 */ /* 0x000fe40000000000 */
[----:B------:R-:W-:-:S03]  /*2950*/  ISETP.NE.AND P0, PT, R43, RZ, PT ;  /* 0x000000ff2b00720c */ /* 0x000fc60003f05270 */
[----:B------:R-:W-:-:S05]  /*2960*/  @P3 IMAD.IADD R37, R8, 0x1, R9 ;  /* 0x0000000108253824 */ /* 0x000fca00078e0209 */
[----:B------:R-:W-:Y:S01]  /*2970*/  SEL R8, R37, RZ, P0 ;  /* 0x000000ff25087207 */ /* 0x000fe20000000000 */
[----:B------:R-:W-:Y:S06]  /*2980*/  BRA `(.L_x_607) ;  /* 0x0000000c005c7947 */ /* 0x000fec0003800000 */
.L_x_606:
[----:B0-----:R-:W-:Y:S02]  /*2990*/  IADD3 R8, PT, PT, R23, R24, R25 ;  /* 0x0000001817087210 */ /* 0x001fe40007ffe019 */
[----:B------:R-:W-:Y:S02]  /*29a0*/  ISETP.NE.AND P1, PT, R35, 0x1f, PT ;  /* 0x0000001f2300780c */ /* 0x000fe40003f25270 */
        /* <DEDUP_REMOVED lines=60> */
[----:B------:R-:W-:Y:S01]  /*2d70*/  ISETP.GT.U32.AND P0, PT, R43, 0x1f, PT ;  /* 0x0000001f2b00780c */ /* 0x000fe20003f04070 */
        /* <DEDUP_REMOVED lines=22> */
.L_x_653:
[----:B------:R-:W-:Y:S05]  /*2ee0*/  @!P0 BRA `(.L_x_610) ;  /* 0x0000000000248947 */ /* 0x000fea0003800000 */
[----:B------:R-:W-:-:S07]  /*2ef0*/  IMAD.MOV.U32 R9, RZ, RZ, 0x1de ;  /* 0x000001deff097424 */ /* 0x000fce00078e00ff */
.L_x_612:
[----:B------:R-:W-:Y:S05]  /*2f00*/  NANOSLEEP R9 ;  /* 0x000000090000735d */ /* 0x000fea0003800000 */
[----:B------:R-:W2:Y:S01]  /*2f10*/  LD.E.64.STRONG.GPU R14, desc[UR12][R16.64+0x100] ;  /* 0x0001000c100e7980 */ /* 0x000ea2000c10fb00 */
[----:B------:R-:W-:Y:S01]  /*2f20*/  UMOV UR5, 0xffffffff ;  /* 0xffffffff00057882 */ /* 0x000fe20000000000 */
[----:B------:R-:W-:Y:S02]  /*2f30*/  SHF.R.U32.HI R9, RZ, 0x1, R9 ;  /* 0x00000001ff097819 */ /* 0x000fe40000011609 */
[----:B--2---:R-:W-:Y:S01]  /*2f40*/  ISETP.NE.AND P0, PT, R14, 0x63, PT ;  /* 0x000000630e00780c */ /* 0x004fe20003f05270 */
[----:B------:R-:W-:-:S12]  /*2f50*/  BRA.DIV UR5, `(.L_x_611) ;  /* 0x0000001a05687947 */ /* 0x000fd8000b800000 */
[----:B------:R-:W-:-:S13]  /*2f60*/  VOTE.ANY P0, !P0 ;  /* 0x0000000000ff7806 */ /* 0x000fda0004000100 */
.L_x_656:
[----:B------:R-:W-:Y:S05]  /*2f70*/  @P0 BRA `(.L_x_612) ;  /* 0xfffffffc00e00947 */ /* 0x000fea000383ffff */
.L_x_610:
        /* <DEDUP_REMOVED lines=8> */
[----:B------:R-:W-:-:S04]  /*3000*/  LOP3.LUT R9, R8, R9, RZ, 0xc, !PT ;  /* 0x0000000908097212 */ /* 0x000fc800078e0cff */
[----:B------:R0:W1:Y:S02]  /*3010*/  POPC R38, R9 ;  /* 0x0000000900267309 */ /* 0x0000640000000000 */
[C---:B0-----:R-:W-:Y:S01]  /*3020*/  VIADD R9, R35.reuse, 0x4 ;  /* 0x0000000423097836 */ /* 0x041fe20000000000 */
[----:B-1----:R-:W0:Y:S01]  /*3030*/  SHFL.DOWN PT, R16, R15, 0x1, R38 ;  /* 0x082000000f107989 */ /* 0x002e2200000e0026 */
[----:B------:R-:W-:-:S04]  /*3040*/  ISETP.GE.AND P0, PT, R35, R38, PT ;  /* 0x000000262300720c */ /* 0x000fc80003f06270 */
[----:B0-----:R-:W-:Y:S02]  /*3050*/  SEL R16, R16, RZ, !P0 ;  /* 0x000000ff10107207 */ /* 0x001fe40004000000 */
[----:B------:R-:W-:-:S03]  /*3060*/  ISETP.GT.AND P0, PT, R19, R38, PT ;  /* 0x000000261300720c */ /* 0x000fc60003f04270 */
[----:B------:R-:W-:Y:S02]  /*3070*/  IMAD.IADD R17, R16, 0x1, R15 ;  /* 0x0000000110117824 */ /* 0x000fe400078e020f */
[----:B------:R-:W-:-:S03]  /*3080*/  VIADD R15, R35, 0x10 ;  /* 0x00000010230f7836 */ /* 0x000fc60000000000 */
[----:B------:R-:W0:Y:S02]  /*3090*/  SHFL.DOWN PT, R16, R17, 0x2, R38 ;  /* 0x0840000011107989 */ /* 0x000e2400000e0026 */
[-C--:B------:R-:W-:Y:S02]  /*30a0*/  ISETP.GT.AND P2, PT, R15, R38.reuse, PT ;  /* 0x000000260f00720c */ /* 0x080fe40003f44270 */
        /* <DEDUP_REMOVED lines=10> */
[----:B0-----:R-:W-:Y:S02]  /*3150*/  IADD3 R36, P3, PT, R8, 0x100, RZ ;  /* 0x0000010008247810 */ /* 0x001fe40007f7e0ff */
[----:B-1----:R-:W-:Y:S02]  /*3160*/  SEL R16, R16, RZ, !P0 ;  /* 0x000000ff10107207 */ /* 0x002fe40004000000 */
[----:B------:R-:W-:-:S03]  /*3170*/  ISETP.NE.AND P0, PT, R14, 0x65, PT ;  /* 0x000000650e00780c */ /* 0x000fc60003f05270 */
[----:B------:R-:W-:Y:S02]  /*3180*/  IMAD.IADD R17, R37, 0x1, R16 ;  /* 0x0000000125117824 */ /* 0x000fe400078e0210 */
[----:B------:R-:W-:-:S03]  /*3190*/  IMAD.X R37, RZ, RZ, R9, P3 ;  /* 0x000000ffff257224 */ /* 0x000fc600018e0609 */
[----:B------:R-:W0:Y:S05]  /*31a0*/  SHFL.DOWN PT, R16, R17, 0x10, R38 ;  /* 0x0a00000011107989 */ /* 0x000e2a00000e0026 */
[----:B------:R-:W-:Y:S02]  /*31b0*/  VOTE.ALL P0, P0 ;  /* 0x0000000000ff7806 */ /* 0x000fe40000000000 */
[----:B0-----:R-:W-:-:S05]  /*31c0*/  SEL R16, R16, RZ, !P2 ;  /* 0x000000ff10107207 */ /* 0x001fca0005000000 */
[----:B------:R-:W-:-:S07]  /*31d0*/  IMAD.IADD R19, R17, 0x1, R16 ;  /* 0x0000000111137824 */ /* 0x000fce00078e0210 */
.L_x_665:
[----:B------:R-:W-:Y:S05]  /*31e0*/  @!P0 BRA `(.L_x_614) ;  /* 0x0000000000e48947 */ /* 0x000fea0003800000 */
[----:B------:R-:W-:-:S07]  /*31f0*/  IMAD.MOV.U32 R38, RZ, RZ, 0x1de ;  /* 0x000001deff267424 */ /* 0x000fce00078e00ff */
.L_x_620:
        /* <DEDUP_REMOVED lines=10> */
.L_x_668:
[----:B------:R-:W-:Y:S05]  /*32a0*/  @!P0 BRA `(.L_x_616) ;  /* 0x0000000000248947 */ /* 0x000fea0003800000 */
[----:B------:R-:W-:-:S07]  /*32b0*/  IMAD.MOV.U32 R9, RZ, RZ, R38 ;  /* 0x000000ffff097224 */ /* 0x000fce00078e0026 */
.L_x_618:
[----:B------:R-:W-:Y:S05]  /*32c0*/  NANOSLEEP R9 ;  /* 0x000000090000735d */ /* 0x000fea0003800000 */
[----:B------:R-:W2:Y:S01]  /*32d0*/  LD.E.64.STRONG.GPU R14, desc[UR12][R16.64+-0x100] ;  /* 0xffff000c100e7980 */ /* 0x000ea2000c10fb00 */
[----:B------:R-:W-:Y:S01]  /*32e0*/  UMOV UR5, 0xffffffff ;  /* 0xffffffff00057882 */ /* 0x000fe20000000000 */
[----:B------:R-:W-:Y:S02]  /*32f0*/  SHF.R.U32.HI R9, RZ, 0x1, R9 ;  /* 0x00000001ff097819 */ /* 0x000fe40000011609 */
[----:B--2---:R-:W-:Y:S01]  /*3300*/  ISETP.NE.AND P0, PT, R14, 0x63, PT ;  /* 0x000000630e00780c */ /* 0x004fe20003f05270 */
[----:B------:R-:W-:-:S12]  /*3310*/  BRA.DIV UR5, `(.L_x_617) ;  /* 0x0000001a05c07947 */ /* 0x000fd8000b800000 */
[----:B------:R-:W-:-:S13]  /*3320*/  VOTE.ANY P0, !P0 ;  /* 0x0000000000ff7806 */ /* 0x000fda0004000100 */
.L_x_671:
[----:B------:R-:W-:Y:S05]  /*3330*/  @P0 BRA `(.L_x_618) ;  /* 0xfffffffc00e00947 */ /* 0x000fea000383ffff */
.L_x_616:
        /* <DEDUP_REMOVED lines=8> */
[----:B------:R-:W-:-:S05]  /*33c0*/  VIADD R8, R35, 0x2 ;  /* 0x0000000223087836 */ /* 0x000fca0000000000 */
        /* <DEDUP_REMOVED lines=26> */
.L_x_680:
[----:B------:R-:W-:Y:S05]  /*3570*/  @P0 BRA `(.L_x_620) ;  /* 0xfffffffc00200947 */ /* 0x000fea000383ffff */
.L_x_614:
        /* <DEDUP_REMOVED lines=15> */
.L_x_608:
        /* <DEDUP_REMOVED lines=9> */
.L_x_607:
[----:B------:R-:W-:Y:S01]  /*3700*/  IMAD.IADD R25, R25, 0x1, R8 ;  /* 0x0000000119197824 */ /* 0x000fe200078e0208 */
[----:B------:R-:W-:Y:S01]  /*3710*/  BAR.SYNC.DEFER_BLOCKING 0x0 ;  /* 0x0000000000007b1d */ /* 0x000fe20000010000 */
[----:B------:R-:W-:Y:S01]  /*3720*/  ISETP.NE.AND P0, PT, R43, RZ, PT ;  /* 0x000000ff2b00720c */ /* 0x000fe20003f05270 */
[----:B-1----:R-:W-:Y:S02]  /*3730*/  IMAD.U32 R10, RZ, RZ, UR7 ;  /* 0x00000007ff0a7e24 */ /* 0x002fe4000f8e00ff */
[----:B------:R-:W-:Y:S02]  /*3740*/  IMAD.IADD R24, R24, 0x1, R25 ;  /* 0x0000000118187824 */ /* 0x000fe400078e0219 */
[----:B------:R-:W0:Y:S02]  /*3750*/  LDCU.64 UR8, c[0x0][0x388] ;  /* 0x00007100ff0877ac */ /* 0x000e240008000a00 */
        /* <DEDUP_REMOVED lines=33> */
[----:B------:R1:W-:Y:S04]  /*3970*/  STS [R26+0x40], R3 ;  /* 0x000040031a007388 */ /* 0x0003e80000000800 */
[----:B------:R-:W-:Y:S04]  /*3980*/  STS [R26+0x44], R9 ;  /* 0x000044091a007388 */ /* 0x000fe80000000800 */
[----:B------:R-:W-:Y:S01]  /*3990*/  STS [R26+0x48], R11 ;  /* 0x0000480b1a007388 */ /* 0x000fe20000000800 */
[----:B------:R-:W-:-:S03]  /*39a0*/  NOP ;  /* 0x0000000000007918 */ /* 0x000fc60000000000 */
[----:B------:R-:W-:Y:S04]  /*39b0*/  LDS R33, [R27] ;  /* 0x000000001b217984 */ /* 0x000fe80000000800 */
        /* <DEDUP_REMOVED lines=18> */
[----:B------:R2:W-:Y:S01]  /*3ae0*/  @!P0 STS [UR4+0x7b80], R10 ;  /* 0x007b800aff008988 */ /* 0x0005e20008000804 */
[----:B------:R-:W-:Y:S01]  /*3af0*/  BAR.SYNC.DEFER_BLOCKING 0x0 ;  /* 0x0000000000007b1d */ /* 0x000fe20000010000 */
[----:B-1----:R-:W-:-:S05]  /*3b00*/  IADD3 R3, P0, PT, R28, UR10, RZ ;  /* 0x0000000a1c037c10 */ /* 0x002fca000ff1e0ff */
[----:B------:R-:W1:Y:S01]  /*3b10*/  S2R R2, SR_TID.X ;  /* 0x0000000000027919 */ /* 0x000e620000002100 */
[----:B------:R-:W3:Y:S01]  /*3b20*/  LDS R29, [UR4+0x7b80] ;  /* 0x007b8004ff1d7984 */ /* 0x000ee20008000800 */
[C---:B-1----:R-:W-:Y:S02]  /*3b30*/  LOP3.LUT R4, R2.reuse, 0x3e0, RZ, 0xc0, !PT ;  /* 0x000003e002047812 */ /* 0x042fe400078ec0ff */
[----:B------:R-:W-:-:S05]  /*3b40*/  LOP3.LUT R2, R2, 0x1f, RZ, 0xc0, !PT ;  /* 0x0000001f02027812 */ /* 0x000fca00078ec0ff */
[----:B------:R-:W-:Y:S02]  /*3b50*/  IMAD R6, R4, 0x13, R2 ;  /* 0x0000001304067824 */ /* 0x000fe400078e0202 */
[----:B------:R-:W-:Y:S01]  /*3b60*/  IMAD.X R4, RZ, RZ, UR11, P0 ;  /* 0x0000000bff047e24 */ /* 0x000fe200080e06ff */
[C---:B0-----:R-:W-:Y:S01]  /*3b70*/  LEA R2, P0, R3.reuse, UR8, 0x2 ;  /* 0x0000000803027c11 */ /* 0x041fe2000f8010ff */
[C---:B------:R-:W-:Y:S02]  /*3b80*/  VIADD R8, R6.reuse, 0x20 ;  /* 0x0000002006087836 */ /* 0x040fe40000000000 */
[C---:B--2---:R-:W-:Y:S01]  /*3b90*/  VIADD R10, R6.reuse, 0xa0 ;  /* 0x000000a0060a7836 */ /* 0x044fe20000000000 */
[----:B------:R-:W-:Y:S01]  /*3ba0*/  LEA.HI.X R3, R3, UR9, R4, 0x2, P0 ;  /* 0x0000000903037c11 */ /* 0x000fe200080f1404 */
[----:B------:R-:W-:Y:S01]  /*3bb0*/  VIADD R4, R6, 0x40 ;  /* 0x0000004006047836 */ /* 0x000fe20000000000 */
[-C--:B---3--:R-:W-:Y:S02]  /*3bc0*/  ISETP.GE.AND P1, PT, R28, R29.reuse, PT ;  /* 0x0000001d1c00720c */ /* 0x088fe40003f26270 */
[-C--:B------:R-:W-:Y:S01]  /*3bd0*/  ISETP.GE.AND P2, PT, R8, R29.reuse, PT ;  /* 0x0000001d0800720c */ /* 0x080fe20003f46270 */
[----:B------:R-:W-:Y:S01]  /*3be0*/  VIADD R8, R6, 0x60 ;  /* 0x0000006006087836 */ /* 0x000fe20000000000 */
[-C--:B------:R-:W-:Y:S01]  /*3bf0*/  ISETP.GE.AND P3, PT, R4, R29.reuse, PT ;  /* 0x0000001d0400720c */ /* 0x080fe20003f66270 */
[----:B------:R-:W-:Y:S01]  /*3c00*/  VIADD R4, R6, 0x80 ;  /* 0x0000008006047836 */ /* 0x000fe20000000000 */
[----:B------:R-:W-:-:S02]  /*3c10*/  ISETP.GE.AND P6, PT, R10, R29, PT ;  /* 0x0000001d0a00720c */ /* 0x000fc40003fc6270 */
[-C--:B------:R-:W-:Y:S01]  /*3c20*/  ISETP.GE.AND P4, PT, R8, R29.reuse, PT ;  /* 0x0000001d0800720c */ /* 0x080fe20003f86270 */
[----:B------:R-:W-:Y:S01]  /*3c30*/  VIADD R8, R6, 0xc0 ;  /* 0x000000c006087836 */ /* 0x000fe20000000000 */
[-C--:B------:R-:W-:Y:S01]  /*3c40*/  ISETP.GE.AND P5, PT, R4, R29.reuse, PT ;  /* 0x0000001d0400720c */ /* 0x080fe20003fa6270 */
[----:B------:R-:W-:Y:S02]  /*3c50*/  VIADD R4, R6, 0xe0 ;  /* 0x000000e006047836 */ /* 0x000fe40000000000 */
[----:B------:R0:W-:Y:S01]  /*3c60*/  @!P1 STG.E desc[UR12][R2.64], R33 ;  /* 0x0000002102009986 */ /* 0x0001e2000c10190c */
[-C--:B------:R-:W-:Y:S01]  /*3c70*/  ISETP.GE.AND P0, PT, R8, R29.reuse, PT ;  /* 0x0000001d0800720c */ /* 0x080fe20003f06270 */
[----:B------:R-:W-:Y:S01]  /*3c80*/  VIADD R8, R6, 0x140 ;  /* 0x0000014006087836 */ /* 0x000fe20000000000 */
[-C--:B------:R-:W-:Y:S01]  /*3c90*/  ISETP.GE.AND P1, PT, R4, R29.reuse, PT ;  /* 0x0000001d0400720c */ /* 0x080fe20003f26270 */
[----:B------:R-:W-:Y:S01]  /*3ca0*/  VIADD R4, R6, 0x120 ;  /* 0x0000012006047836 */ /* 0x000fe20000000000 */
[----:B------:R0:W-:Y:S04]  /*3cb0*/  @!P3 STG.E desc[UR12][R2.64+0x100], R37 ;  /* 0x000100250200b986 */ /* 0x0001e8000c10190c */
[----:B------:R0:W-:Y:S01]  /*3cc0*/  @!P4 STG.E desc[UR12][R2.64+0x180], R39 ;  /* 0x000180270200c986 */ /* 0x0001e2000c10190c */
[-C--:B------:R-:W-:Y:S01]  /*3cd0*/  ISETP.GE.AND P3, PT, R4, R29.reuse, PT ;  /* 0x0000001d0400720c */ /* 0x080fe20003f66270 */
[----:B------:R-:W-:Y:S01]  /*3ce0*/  VIADD R4, R6, 0x160 ;  /* 0x0000016006047836 */ /* 0x000fe20000000000 */
[-C--:B------:R-:W-:Y:S01]  /*3cf0*/  ISETP.GE.AND P4, PT, R8, R29.reuse, PT ;  /* 0x0000001d0800720c */ /* 0x080fe20003f86270 */
[----:B------:R-:W-:Y:S01]  /*3d00*/  VIADD R8, R6, 0x180 ;  /* 0x0000018006087836 */ /* 0x000fe20000000000 */
[----:B------:R0:W-:Y:S01]  /*3d10*/  @!P2 STG.E desc[UR12][R2.64+0x80], R35 ;  /* 0x000080230200a986 */ /* 0x0001e2000c10190c */
[----:B------:R-:W-:-:S03]  /*3d20*/  ISETP.GE.AND P2, PT, R41, R29, PT ;  /* 0x0000001d2900720c */ /* 0x000fc60003f46270 */
        /* <DEDUP_REMOVED lines=11> */
[C---:B------:R-:W-:Y:S02]  /*3de0*/  VIADD R8, R6.reuse, 0x200 ;  /* 0x0000020006087836 */ /* 0x040fe40000000000 */
[----:B------:R-:W-:Y:S01]  /*3df0*/  VIADD R6, R6, 0x220 ;  /* 0x0000022006067836 */ /* 0x000fe20000000000 */
        /* <DEDUP_REMOVED lines=17> */
.L_x_594:
[----:B------:R-:W-:Y:S01]  /*3f10*/  BSSY B1, `(.L_x_621) ;  /* 0x0000006000017945 */ /* 0x000fe20003800000 */
[----:B------:R-:W-:Y:S01]  /*3f20*/  PLOP3.LUT P0, PT, P0, PT, PT, 0x8, 0x80 ;  /* 0x000000000080781c */ /* 0x000fe2000070e170 */
[----:B------:R-:W-:-:S12]  /*3f30*/  IMAD.MOV.U32 R8, RZ, RZ, -0x1 ;  /* 0xffffffffff087424 */ /* 0x000fd800078e00ff */
[----:B------:R-:W-:Y:S05]  /*3f40*/  WARPSYNC.COLLECTIVE R8, `(.L_x_622) ;  /* 0x0000000008087348 */ /* 0x000fea0003c00000 */
[----:B------:R-:W-:Y:S01]  /*3f50*/  VOTE.ANY P0, P0 ;  /* 0x0000000000ff7806 */ /* 0x000fe20000000100 */
[----:B------:R-:W-:-:S12]  /*3f60*/  ENDCOLLECTIVE ;  /* 0x000000000000791b */ /* 0x000fd80003800000 */
.L_x_622:
[----:B------:R-:W-:Y:S05]  /*3f70*/  BSYNC B1 ;  /* 0x0000000000017941 */ /* 0x000fea0003800000 */
.L_x_621:
[----:B------:R-:W-:Y:S05]  /*3f80*/  BRA `(.L_x_623) ;  /* 0xffffffd000087947 */ /* 0x000fea000383ffff */
.L_x_596:
[----:B------:R-:W-:Y:S01]  /*3f90*/  BSSY B1, `(.L_x_624) ;  /* 0x0000006000017945 */ /* 0x000fe20003800000 */
[----:B------:R-:W-:Y:S01]  /*3fa0*/  PLOP3.LUT P0, PT, P0, PT, PT, 0x8, 0x80 ;  /* 0x000000000080781c */ /* 0x000fe2000070e170 */
[----:B------:R-:W-:-:S12]  /*3fb0*/  IMAD.MOV.U32 R8, RZ, RZ, -0x1 ;  /* 0xffffffffff087424 */ /* 0x000fd800078e00ff */
[----:B------:R-:W-:Y:S05]  /*3fc0*/  WARPSYNC.COLLECTIVE R8, `(.L_x_625) ;  /* 0x0000000008087348 */ /* 0x000fea0003c00000 */
[----:B------:R-:W-:Y:S01]  /*3fd0*/  VOTE.ANY P0, P0 ;  /* 0x0000000000ff7806 */ /* 0x000fe20000000100 */
[----:B------:R-:W-:-:S12]  /*3fe0*/  ENDCOLLECTIVE ;  /* 0x000000000000791b */ /* 0x000fd80003800000 */
.L_x_625:
[----:B------:R-:W-:Y:S05]  /*3ff0*/  BSYNC B1 ;  /* 0x0000000000017941 */ /* 0x000fea0003800000 */
.L_x_624:
[----:B------:R-:W-:Y:S05]  /*4000*/  BRA `(.L_x_626) ;  /* 0xffffffd0000c7947 */ /* 0x000fea000383ffff */
.L_x_598:
        /* <DEDUP_REMOVED lines=8> */
.L_x_628:
[----:B------:R-:W-:Y:S05]  /*4090*/  BSYNC B1 ;  /* 0x0000000000017941 */ /* 0x000fea0003800000 */
.L_x_627:
[----:B------:R-:W-:Y:S01]  /*40a0*/  LOP3.LUT R8, R8, 0x80000000, R45, 0xec, !PT ;  /* 0x8000000008087812 */ /* 0x000fe200078eec2d */
[----:B------:R-:W-:Y:S02]  /*40b0*/  IMAD.MOV.U32 R10, RZ, RZ, 0x1 ;  /* 0x00000001ff0a7424 */ /* 0x000fe400078e00ff */
[----:B------:R-:W-:Y:S02]  /*40c0*/  VIADD R33, R44, 0x2 ;  /* 0x000000022c217836 */ /* 0x000fe40000000000 */
[----:B------:R-:W-:Y:S02]  /*40d0*/  VIADD R9, R8, 0xffffffff ;  /* 0xffffffff08097836 */ /* 0x000fe40000000000 */
[C---:B------:R-:W-:Y:S02]  /*40e0*/  VIADD R32, R44.reuse, 0x4 ;  /* 0x000000042c207836 */ /* 0x040fe40000000000 */
[----:B------:R-:W-:Y:S01]  /*40f0*/  VIADD R19, R44, 0x8 ;  /* 0x000000082c137836 */ /* 0x000fe20000000000 */
[----:B------:R-:W-:Y:S01]  /*4100*/  LOP3.LUT R38, R8, R9, RZ, 0xc, !PT ;  /* 0x0000000908267212 */ /* 0x000fe200078e0cff */
[----:B------:R-:W-:-:S02]  /*4110*/  IMAD.MOV.U32 R8, RZ, RZ, -0x1 ;  /* 0xffffffffff087424 */ /* 0x000fc400078e00ff */
[----:B------:R-:W-:-:S03]  /*4120*/  VIADD R34, R44, 0x10 ;  /* 0x000000102c227836 */ /* 0x000fc60000000000 */
[----:B------:R-:W0:Y:S02]  /*4130*/  POPC R38, R38 ;  /* 0x0000002600267309 */ /* 0x000e240000000000 */
[----:B0-----:R-:W-:-:S07]  /*4140*/  IMAD.MOV.U32 R9, RZ, RZ, R38 ;  /* 0x000000ffff097224 */ /* 0x001fce00078e0026 */
[----:B------:R-:W-:Y:S05]  /*4150*/  WARPSYNC.COLLECTIVE R8, `(.L_x_629) ;  /* 0x0000000008087348 */ /* 0x000fea0003c00000 */
[----:B------:R0:W1:Y:S02]  /*4160*/  SHFL.DOWN P2, R16, R15, R10, R9 ;  /* 0x0800000a0f107389 */ /* 0x0000640000040009 */
[----:B01----:R-:W-:Y:S05]  /*4170*/  ENDCOLLECTIVE ;  /* 0x000000000000791b */ /* 0x003fea0003800000 */
.L_x_629:
        /* <DEDUP_REMOVED lines=8> */
.L_x_630:
        /* <DEDUP_REMOVED lines=8> */
.L_x_631:
        /* <DEDUP_REMOVED lines=8> */
.L_x_632:
        /* <DEDUP_REMOVED lines=8> */
.L_x_633:
[----:B------:R-:W0:Y:S01]  /*4380*/  LDC.64 R8, c[0x0][0x390] ;  /* 0x0000e400ff087b82 */ /* 0x000e220000000a00 */
[----:B------:R-:W-:-:S04]  /*4390*/  ISETP.GT.AND P2, PT, R34, R38, PT ;  /* 0x000000262200720c */ /* 0x000fc80003f44270 */
[----:B------:R-:W-:-:S05]  /*43a0*/  SEL R16, R16, RZ, !P2 ;  /* 0x000000ff10107207 */ /* 0x000fca0005000000 */
[----:B------:R-:W-:Y:S01]  /*43b0*/  IMAD.IADD R36, R17, 0x1, R16 ;  /* 0x0000000111247824 */ /* 0x000fe200078e0210 */
[----:B0-----:R-:W-:Y:S01]  /*43c0*/  IADD3 R35, P2, PT, R8, 0x100, RZ ;  /* 0x0000010008237810 */ /* 0x001fe20007f5e0ff */
[----:B------:R-:W-:-:S04]  /*43d0*/  IMAD.MOV.U32 R8, RZ, RZ, -0x1 ;  /* 0xffffffffff087424 */ /* 0x000fc800078e00ff */
[----:B------:R-:W-:-:S08]  /*43e0*/  IMAD.X R37, RZ, RZ, R9, P2 ;  /* 0x000000ffff257224 */ /* 0x000fd000010e0609 */
[----:B------:R-:W-:Y:S05]  /*43f0*/  WARPSYNC.COLLECTIVE R8, `(.L_x_634) ;  /* 0x0000000008087348 */ /* 0x000fea0003c00000 */
[----:B------:R-:W-:Y:S01]  /*4400*/  VOTE.ALL P0, P0 ;  /* 0x0000000000ff7806 */ /* 0x000fe20000000000 */
[----:B------:R-:W-:-:S12]  /*4410*/  ENDCOLLECTIVE ;  /* 0x000000000000791b */ /* 0x000fd80003800000 */
.L_x_634:
[----:B------:R-:W-:Y:S05]  /*4420*/  BRA `(.L_x_635) ;  /* 0xffffffcc00a07947 */ /* 0x000fea000383ffff */
.L_x_600:
[----:B------:R-:W-:Y:S01]  /*4430*/  BSSY B1, `(.L_x_636) ;  /* 0x0000006000017945 */ /* 0x000fe20003800000 */
[----:B------:R-:W-:Y:S01]  /*4440*/  PLOP3.LUT P0, PT, P0, PT, PT, 0x8, 0x80 ;  /* 0x000000000080781c */ /* 0x000fe2000070e170 */
[----:B------:R-:W-:-:S12]  /*4450*/  IMAD.MOV.U32 R8, RZ, RZ, -0x1 ;  /* 0xffffffffff087424 */ /* 0x000fd800078e00ff */
[----:B------:R-:W-:Y:S05]  /*4460*/  WARPSYNC.COLLECTIVE R8, `(.L_x_637) ;  /* 0x0000000008087348 */ /* 0x000fea0003c00000 */
[----:B------:R-:W-:Y:S01]  /*4470*/  VOTE.ANY P0, P0 ;  /* 0x0000000000ff7806 */ /* 0x000fe20000000100 */
[----:B------:R-:W-:-:S12]  /*4480*/  ENDCOLLECTIVE ;  /* 0x000000000000791b */ /* 0x000fd80003800000 */
.L_x_637:
[----:B------:R-:W-:Y:S05]  /*4490*/  BSYNC B1 ;  /* 0x0000000000017941 */ /* 0x000fea0003800000 */
.L_x_636:
[----:B------:R-:W-:Y:S05]  /*44a0*/  BRA `(.L_x_638) ;  /* 0xffffffcc00b07947 */ /* 0x000fea000383ffff */
.L_x_602:
[----:B------:R-:W-:Y:S01]  /*44b0*/  BSSY B1, `(.L_x_639) ;  /* 0x0000006000017945 */ /* 0x000fe20003800000 */
[----:B------:R-:W-:Y:S01]  /*44c0*/  PLOP3.LUT P0, PT, P0, PT, PT, 0x8, 0x80 ;  /* 0x000000000080781c */ /* 0x000fe2000070e170 */
[----:B------:R-:W-:-:S12]  /*44d0*/  IMAD.MOV.U32 R8, RZ, RZ, -0x1 ;  /* 0xffffffffff087424 */ /* 0x000fd800078e00ff */
[----:B------:R-:W-:Y:S05]  /*44e0*/  WARPSYNC.COLLECTIVE R8, `(.L_x_640) ;  /* 0x0000000008087348 */ /* 0x000fea0003c00000 */
[----:B------:R-:W-:Y:S01]  /*44f0*/  VOTE.ANY P0, P0 ;  /* 0x0000000000ff7806 */ /* 0x000fe20000000100 */
[----:B------:R-:W-:-:S12]  /*4500*/  ENDCOLLECTIVE ;  /* 0x000000000000791b */ /* 0x000fd80003800000 */
.L_x_640:
[----:B------:R-:W-:Y:S05]  /*4510*/  BSYNC B1 ;  /* 0x0000000000017941 */ /* 0x000fea0003800000 */
.L_x_639:
[----:B------:R-:W-:Y:S05]  /*4520*/  BRA `(.L_x_641) ;  /* 0xffffffcc00b47947 */ /* 0x000fea000383ffff */
.L_x_604:
[----:B------:R-:W-:Y:S01]  /*4530*/  BSSY B1, `(.L_x_642) ;  /* 0x0000006000017945 */ /* 0x000fe20003800000 */
[----:B------:R-:W-:Y:S01]  /*4540*/  PLOP3.LUT P2, PT, P0, PT, PT, 0x8, 0x80 ;  /* 0x000000000080781c */ /* 0x000fe2000074e170 */
[----:B------:R-:W-:-:S12]  /*4550*/  IMAD.MOV.U32 R8, RZ, RZ, -0x1 ;  /* 0xffffffffff087424 */ /* 0x000fd800078e00ff */
[----:B------:R-:W-:Y:S05]  /*4560*/  WARPSYNC.COLLECTIVE R8, `(.L_x_643) ;  /* 0x0000000008087348 */ /* 0x000fea0003c00000 */
[----:B------:R-:W-:Y:S01]  /*4570*/  VOTE.ANY R8, PT, P2 ;  /* 0x0000000000087806 */ /* 0x000fe200010e0100 */
[----:B------:R-:W-:Y:S06]  /*4580*/  ENDCOLLECTIVE ;  /* 0x000000000000791b */ /* 0x000fec0003800000 */
.L_x_643:
[----:B------:R-:W-:Y:S05]  /*4590*/  BSYNC B1 ;  /* 0x0000000000017941 */ /* 0x000fea0003800000 */
.L_x_642:
[----:B------:R-:W-:Y:S01]  /*45a0*/  LOP3.LUT R8, R8, 0x80000000, R45, 0xec, !PT ;  /* 0x8000000008087812 */ /* 0x000fe200078eec2d */
[----:B------:R-:W-:Y:S02]  /*45b0*/  IMAD.MOV.U32 R10, RZ, RZ, 0x1 ;  /* 0x00000001ff0a7424 */ /* 0x000fe400078e00ff */
[----:B------:R-:W-:Y:S02]  /*45c0*/  VIADD R18, R18, 0xffffffe0 ;  /* 0xffffffe012127836 */ /* 0x000fe40000000000 */
[----:B------:R-:W-:-:S05]  /*45d0*/  VIADD R9, R8, 0xffffffff ;  /* 0xffffffff08097836 */ /* 0x000fca0000000000 */
[----:B------:R-:W-:Y:S01]  /*45e0*/  LOP3.LUT R17, R8, R9, RZ, 0xc, !PT ;  /* 0x0000000908117212 */ /* 0x000fe200078e0cff */
[----:B------:R-:W-:-:S03]  /*45f0*/  IMAD.MOV.U32 R8, RZ, RZ, -0x1 ;  /* 0xffffffffff087424 */ /* 0x000fc600078e00ff */
[----:B------:R0:W1:Y:S04]  /*4600*/  POPC R9, R17 ;  /* 0x0000001100097309 */ /* 0x0000680000000000 */
[----:B01----:R-:W-:Y:S05]  /*4610*/  WARPSYNC.COLLECTIVE R8, `(.L_x_644) ;  /* 0x0000000008087348 */ /* 0x003fea0003c00000 */
[----:B-1----:R1:W2:Y:S02]  /*4620*/  SHFL.DOWN P2, R16, R15, R10, R9 ;  /* 0x0800000a0f107389 */ /* 0x0022a40000040009 */
[----:B012---:R-:W-:Y:S05]  /*4630*/  ENDCOLLECTIVE ;  /* 0x000000000000791b */ /* 0x007fea0003800000 */
.L_x_644:
[----:B------:R-:W-:Y:S01]  /*4640*/  ISETP.GE.AND P0, PT, R44, R9, PT ;  /* 0x000000092c00720c */ /* 0x000fe20003f06270 */
[----:B------:R-:W-:-:S03]  /*4650*/  IMAD.MOV.U32 R10, RZ, RZ, 0x2 ;  /* 0x00000002ff0a7424 */ /* 0x000fc600078e00ff */
[----:B------:R-:W-:Y:S02]  /*4660*/  SEL R16, R16, RZ, !P0 ;  /* 0x000000ff10107207 */ /* 0x000fe40004000000 */
[----:B------:R-:W-:-:S03]  /*4670*/  ISETP.GT.AND P0, PT, R33, R9, PT ;  /* 0x000000092100720c */ /* 0x000fc60003f04270 */
[----:B------:R-:W-:-:S10]  /*4680*/  IMAD.IADD R15, R16, 0x1, R15 ;  /* 0x00000001100f7824 */ /* 0x000fd400078e020f */
[----:B------:R-:W-:Y:S05]  /*4690*/  WARPSYNC.COLLECTIVE R8, `(.L_x_645) ;  /* 0x0000000008087348 */ /* 0x000fea0003c00000 */
[----:B------:R0:W1:Y:S02]  /*46a0*/  SHFL.DOWN P2, R16, R15, R10, R9 ;  /* 0x0800000a0f107389 */ /* 0x0000640000040009 */
[----:B01----:R-:W-:Y:S05]  /*46b0*/  ENDCOLLECTIVE ;  /* 0x000000000000791b */ /* 0x003fea0003800000 */
.L_x_645:
[----:B------:R-:W-:Y:S01]  /*46c0*/  IMAD.MOV.U32 R10, RZ, RZ, 0x4 ;  /* 0x00000004ff0a7424 */ /* 0x000fe200078e00ff */
[----:B------:R-:W-:Y:S02]  /*46d0*/  SEL R16, R16, RZ, !P0 ;  /* 0x000000ff10107207 */ /* 0x000fe40004000000 */
[----:B------:R-:W-:-:S03]  /*46e0*/  ISETP.GT.AND P0, PT, R32, R9, PT ;  /* 0x000000092000720c */ /* 0x000fc60003f04270 */
[----:B------:R-:W-:-:S10]  /*46f0*/  IMAD.IADD R15, R15, 0x1, R16 ;  /* 0x000000010f0f7824 */ /* 0x000fd400078e0210 */
[----:B------:R-:W-:Y:S05]  /*4700*/  WARPSYNC.COLLECTIVE R8, `(.L_x_646) ;  /* 0x0000000008087348 */ /* 0x000fea0003c00000 */
[----:B------:R0:W1:Y:S02]  /*4710*/  SHFL.DOWN P2, R16, R15, R10, R9 ;  /* 0x0800000a0f107389 */ /* 0x0000640000040009 */
[----:B01----:R-:W-:Y:S05]  /*4720*/  ENDCOLLECTIVE ;  /* 0x000000000000791b */ /* 0x003fea0003800000 */
.L_x_646:
[----:B------:R-:W-:Y:S01]  /*4730*/  IMAD.MOV.U32 R10, RZ, RZ, 0x8 ;  /* 0x00000008ff0a7424 */ /* 0x000fe200078e00ff */
[----:B------:R-:W-:Y:S02]  /*4740*/  SEL R16, R16, RZ, !P0 ;  /* 0x000000ff10107207 */ /* 0x000fe40004000000 */
[----:B------:R-:W-:-:S03]  /*4750*/  ISETP.GT.AND P0, PT, R19, R9, PT ;  /* 0x000000091300720c */ /* 0x000fc60003f04270 */
[----:B------:R-:W-:-:S10]  /*4760*/  IMAD.IADD R15, R15, 0x1, R16 ;  /* 0x000000010f0f7824 */ /* 0x000fd400078e0210 */
[----:B------:R-:W-:Y:S05]  /*4770*/  WARPSYNC.COLLECTIVE R8, `(.L_x_647) ;  /* 0x0000000008087348 */ /* 0x000fea0003c00000 */
[----:B------:R0:W1:Y:S02]  /*4780*/  SHFL.DOWN P2, R16, R15, R10, R9 ;  /* 0x0800000a0f107389 */ /* 0x0000640000040009 */
[----:B01----:R-:W-:Y:S05]  /*4790*/  ENDCOLLECTIVE ;  /* 0x000000000000791b */ /* 0x003fea0003800000 */
.L_x_647:
[----:B------:R-:W-:Y:S01]  /*47a0*/  IMAD.MOV.U32 R10, RZ, RZ, 0x10 ;  /* 0x00000010ff0a7424 */ /* 0x000fe200078e00ff */
[----:B------:R-:W-:Y:S02]  /*47b0*/  SEL R16, R16, RZ, !P0 ;  /* 0x000000ff10107207 */ /* 0x000fe40004000000 */
[----:B------:R-:W-:-:S03]  /*47c0*/  ISETP.GT.AND P0, PT, R34, R9, PT ;  /* 0x000000092200720c */ /* 0x000fc60003f04270 */
[----:B------:R-:W-:-:S10]  /*47d0*/  IMAD.IADD R15, R15, 0x1, R16 ;  /* 0x000000010f0f7824 */ /* 0x000fd400078e0210 */
[----:B------:R-:W-:Y:S05]  /*47e0*/  WARPSYNC.COLLECTIVE R8, `(.L_x_648) ;  /* 0x0000000008087348 */ /* 0x000fea0003c00000 */
[----:B------:R0:W1:Y:S02]  /*47f0*/  SHFL.DOWN P2, R16, R15, R10, R9 ;  /* 0x0800000a0f107389 */ /* 0x0000640000040009 */
[----:B01----:R-:W-:Y:S05]  /*4800*/  ENDCOLLECTIVE ;  /* 0x000000000000791b */ /* 0x003fea0003800000 */
.L_x_648:
[----:B------:R-:W-:Y:S02]  /*4810*/  SEL R16, R16, RZ, !P0 ;  /* 0x000000ff10107207 */ /* 0x000fe40004000000 */
[----:B------:R-:W-:Y:S02]  /*4820*/  ISETP.NE.AND P0, PT, R14, 0x65, PT ;  /* 0x000000650e00780c */ /* 0x000fe40003f05270 */
[----:B------:R-:W-:-:S11]  /*4830*/  IADD3 R36, PT, PT, R15, R16, R36 ;  /* 0x000000100f247210 */ /* 0x000fd60007ffe024 */
[----:B------:R-:W-:Y:S05]  /*4840*/  WARPSYNC.COLLECTIVE R8, `(.L_x_649) ;  /* 0x0000000008087348 */ /* 0x000fea0003c00000 */
[----:B------:R-:W-:Y:S01]  /*4850*/  VOTE.ALL P0, P0 ;  /* 0x0000000000ff7806 */ /* 0x000fe20000000000 */
[----:B------:R-:W-:-:S12]  /*4860*/  ENDCOLLECTIVE ;  /* 0x000000000000791b */ /* 0x000fd80003800000 */
.L_x_649:
[----:B------:R-:W-:Y:S05]  /*4870*/  BRA `(.L_x_650) ;  /* 0xffffffcc00607947 */ /* 0x000fea000383ffff */
.L_x_609:
[----:B------:R-:W-:Y:S01]  /*4880*/  BSSY B0, `(.L_x_651) ;  /* 0x0000006000007945 */ /* 0x000fe20003800000 */
[----:B------:R-:W-:Y:S01]  /*4890*/  PLOP3.LUT P0, PT, P0, PT, PT, 0x8, 0x80 ;  /* 0x000000000080781c */ /* 0x000fe2000070e170 */
[----:B------:R-:W-:-:S12]  /*48a0*/  IMAD.MOV.U32 R8, RZ, RZ, -0x1 ;  /* 0xffffffffff087424 */ /* 0x000fd800078e00ff */
[----:B------:R-:W-:Y:S05]  /*48b0*/  WARPSYNC.COLLECTIVE R8, `(.L_x_652) ;  /* 0x0000000008087348 */ /* 0x000fea0003c00000 */
[----:B------:R-:W-:Y:S01]  /*48c0*/  VOTE.ANY P0, P0 ;  /* 0x0000000000ff7806 */ /* 0x000fe20000000100 */
[----:B------:R-:W-:-:S12]  /*48d0*/  ENDCOLLECTIVE ;  /* 0x000000000000791b */ /* 0x000fd80003800000 */
.L_x_652:
[----:B------:R-:W-:Y:S05]  /*48e0*/  BSYNC B0 ;  /* 0x0000000000007941 */ /* 0x000fea0003800000 */
.L_x_651:
[----:B------:R-:W-:Y:S05]  /*48f0*/  BRA `(.L_x_653) ;  /* 0xffffffe400787947 */ /* 0x000fea000383ffff */
.L_x_611:
[----:B------:R-:W-:Y:S01]  /*4900*/  BSSY B0, `(.L_x_654) ;  /* 0x0000006000007945 */ /* 0x000fe20003800000 */
[----:B------:R-:W-:Y:S01]  /*4910*/  PLOP3.LUT P0, PT, P0, PT, PT, 0x8, 0x80 ;  /* 0x000000000080781c */ /* 0x000fe2000070e170 */
[----:B------:R-:W-:-:S12]  /*4920*/  IMAD.MOV.U32 R8, RZ, RZ, -0x1 ;  /* 0xffffffffff087424 */ /* 0x000fd800078e00ff */
[----:B------:R-:W-:Y:S05]  /*4930*/  WARPSYNC.COLLECTIVE R8, `(.L_x_655) ;  /* 0x0000000008087348 */ /* 0x000fea0003c00000 */
[----:B------:R-:W-:Y:S01]  /*4940*/  VOTE.ANY P0, P0 ;  /* 0x0000000000ff7806 */ /* 0x000fe20000000100 */
[----:B------:R-:W-:-:S12]  /*4950*/  ENDCOLLECTIVE ;  /* 0x000000000000791b */ /* 0x000fd80003800000 */
.L_x_655:
[----:B------:R-:W-:Y:S05]  /*4960*/  BSYNC B0 ;  /* 0x0000000000007941 */ /* 0x000fea0003800000 */
.L_x_654:
[----:B------:R-:W-:Y:S05]  /*4970*/  BRA `(.L_x_656) ;  /* 0xffffffe4007c7947 */ /* 0x000fea000383ffff */
.L_x_613:
        /* <DEDUP_REMOVED lines=8> */
.L_x_658:
[----:B------:R-:W-:Y:S05]  /*4a00*/  BSYNC B0 ;  /* 0x0000000000007941 */ /* 0x000fea0003800000 */
.L_x_657:
[----:B------:R-:W-:Y:S01]  /*4a10*/  LOP3.LUT R8, R8, 0x80000000, R42, 0xec, !PT ;  /* 0x8000000008087812 */ /* 0x000fe200078eec2a */
[----:B------:R-:W-:Y:S02]  /*4a20*/  IMAD.MOV.U32 R10, RZ, RZ, 0x1 ;  /* 0x00000001ff0a7424 */ /* 0x000fe400078e00ff */
[----:B------:R-:W-:Y:S02]  /*4a30*/  VIADD R19, R35, 0x2 ;  /* 0x0000000223137836 */ /* 0x000fe40000000000 */
[----:B------:R-:W-:-:S05]  /*4a40*/  VIADD R9, R8, 0xffffffff ;  /* 0xffffffff08097836 */ /* 0x000fca0000000000 */
[----:B------:R-:W-:Y:S01]  /*4a50*/  LOP3.LUT R38, R8, R9, RZ, 0xc, !PT ;  /* 0x0000000908267212 */ /* 0x000fe200078e0cff */
[----:B------:R-:W-:-:S05]  /*4a60*/  IMAD.MOV.U32 R8, RZ, RZ, -0x1 ;  /* 0xffffffffff087424 */ /* 0x000fca00078e00ff */
[----:B------:R-:W0:Y:S02]  /*4a70*/  POPC R38, R38 ;  /* 0x0000002600267309 */ /* 0x000e240000000000 */
[----:B0-----:R-:W-:Y:S01]  /*4a80*/  IMAD.MOV.U32 R9, RZ, RZ, R38 ;  /* 0x000000ffff097224 */ /* 0x001fe200078e0026 */
[----:B------:R-:W-:-:S13]  /*4a90*/  ISETP.GT.AND P3, PT, R19, R38, PT ;  /* 0x000000261300720c */ /* 0x000fda0003f64270 */
[----:B------:R-:W-:Y:S05]  /*4aa0*/  WARPSYNC.COLLECTIVE R8, `(.L_x_659) ;  /* 0x0000000008087348 */ /* 0x000fea0003c00000 */
[----:B------:R0:W1:Y:S02]  /*4ab0*/  SHFL.DOWN P2, R16, R15, R10, R9 ;  /* 0x0800000a0f107389 */ /* 0x0000640000040009 */
[----:B01----:R-:W-:Y:S05]  /*4ac0*/  ENDCOLLECTIVE ;  /* 0x000000000000791b */ /* 0x003fea0003800000 */
.L_x_659:
        /* <DEDUP_REMOVED lines=8> */
.L_x_660:
        /* <DEDUP_REMOVED lines=10> */
.L_x_661:
        /* <DEDUP_REMOVED lines=9> */
.L_x_662:
[----:B------:R-:W-:Y:S01]  /*4c80*/  IMAD.MOV.U32 R10, RZ, RZ, 0x10 ;  /* 0x00000010ff0a7424 */ /* 0x000fe200078e00ff */
[----:B------:R-:W-:-:S05]  /*4c90*/  SEL R16, R16, RZ, !P3 ;  /* 0x000000ff10107207 */ /* 0x000fca0005800000 */
[----:B------:R-:W-:-:S04]  /*4ca0*/  IMAD.IADD R17, R37, 0x1, R16 ;  /* 0x0000000125117824 */ /* 0x000fc800078e0210 */
[----:B------:R-:W-:-:S07]  /*4cb0*/  IMAD.MOV.U32 R15, RZ, RZ, R17 ;  /* 0x000000ffff0f7224 */ /* 0x000fce00078e0011 */
[----:B------:R-:W-:Y:S05]  /*4cc0*/  WARPSYNC.COLLECTIVE R8, `(.L_x_663) ;  /* 0x0000000008087348 */ /* 0x000fea0003c00000 */
[----:B------:R0:W1:Y:S02]  /*4cd0*/  SHFL.DOWN P2, R16, R15, R10, R9 ;  /* 0x0800000a0f107389 */ /* 0x0000640000040009 */
[----:B01----:R-:W-:Y:S05]  /*4ce0*/  ENDCOLLECTIVE ;  /* 0x000000000000791b */ /* 0x003fea0003800000 */
.L_x_663:
        /* <DEDUP_REMOVED lines=10> */
.L_x_664:
[----:B------:R-:W-:Y:S05]  /*4d90*/  BRA `(.L_x_665) ;  /* 0xffffffe400107947 */ /* 0x000fea000383ffff */
.L_x_615:
[----:B------:R-:W-:Y:S01]  /*4da0*/  BSSY B0, `(.L_x_666) ;  /* 0x0000006000007945 */ /* 0x000fe20003800000 */
[----:B------:R-:W-:Y:S01]  /*4db0*/  PLOP3.LUT P0, PT, P0, PT, PT, 0x8, 0x80 ;  /* 0x000000000080781c */ /* 0x000fe2000070e170 */
[----:B------:R-:W-:-:S12]  /*4dc0*/  IMAD.MOV.U32 R8, RZ, RZ, -0x1 ;  /* 0xffffffffff087424 */ /* 0x000fd800078e00ff */
[----:B------:R-:W-:Y:S05]  /*4dd0*/  WARPSYNC.COLLECTIVE R8, `(.L_x_667) ;  /* 0x0000000008087348 */ /* 0x000fea0003c00000 */
[----:B------:R-:W-:Y:S01]  /*4de0*/  VOTE.ANY P0, P0 ;  /* 0x0000000000ff7806 */ /* 0x000fe20000000100 */
[----:B------:R-:W-:-:S12]  /*4df0*/  ENDCOLLECTIVE ;  /* 0x000000000000791b */ /* 0x000fd80003800000 */
.L_x_667:
[----:B------:R-:W-:Y:S05]  /*4e00*/  BSYNC B0 ;  /* 0x0000000000007941 */ /* 0x000fea0003800000 */
.L_x_666:
[----:B------:R-:W-:Y:S05]  /*4e10*/  BRA `(.L_x_668) ;  /* 0xffffffe400207947 */ /* 0x000fea000383ffff */
.L_x_617:
[----:B------:R-:W-:Y:S01]  /*4e20*/  BSSY B0, `(.L_x_669) ;  /* 0x0000006000007945 */ /* 0x000fe20003800000 */
[----:B------:R-:W-:Y:S01]  /*4e30*/  PLOP3.LUT P0, PT, P0, PT, PT, 0x8, 0x80 ;  /* 0x000000000080781c */ /* 0x000fe2000070e170 */
[----:B------:R-:W-:-:S12]  /*4e40*/  IMAD.MOV.U32 R8, RZ, RZ, -0x1 ;  /* 0xffffffffff087424 */ /* 0x000fd800078e00ff */
[----:B------:R-:W-:Y:S05]  /*4e50*/  WARPSYNC.COLLECTIVE R8, `(.L_x_670) ;  /* 0x0000000008087348 */ /* 0x000fea0003c00000 */
[----:B------:R-:W-:Y:S01]  /*4e60*/  VOTE.ANY P0, P0 ;  /* 0x0000000000ff7806 */ /* 0x000fe20000000100 */
[----:B------:R-:W-:-:S12]  /*4e70*/  ENDCOLLECTIVE ;  /* 0x000000000000791b */ /* 0x000fd80003800000 */
.L_x_670:
[----:B------:R-:W-:Y:S05]  /*4e80*/  BSYNC B0 ;  /* 0x0000000000007941 */ /* 0x000fea0003800000 */
.L_x_669:
[----:B------:R-:W-:Y:S05]  /*4e90*/  BRA `(.L_x_671) ;  /* 0xffffffe400247947 */ /* 0x000fea000383ffff */
.L_x_619:
[----:B------:R-:W-:Y:S01]  /*4ea0*/  BSSY B0, `(.L_x_672) ;  /* 0x0000006000007945 */ /* 0x000fe20003800000 */
[----:B------:R-:W-:Y:S01]  /*4eb0*/  PLOP3.LUT P2, PT, P0, PT, PT, 0x8, 0x80 ;  /* 0x000000000080781c */ /* 0x000fe2000074e170 */
[----:B------:R-:W-:-:S12]  /*4ec0*/  IMAD.MOV.U32 R8, RZ, RZ, -0x1 ;  /* 0xffffffffff087424 */ /* 0x000fd800078e00ff */
[----:B------:R-:W-:Y:S05]  /*4ed0*/  WARPSYNC.COLLECTIVE R8, `(.L_x_673) ;  /* 0x0000000008087348 */ /* 0x000fea0003c00000 */
[----:B------:R-:W-:Y:S01]  /*4ee0*/  VOTE.ANY R8, PT, P2 ;  /* 0x0000000000087806 */ /* 0x000fe200010e0100 */
[----:B------:R-:W-:Y:S06]  /*4ef0*/  ENDCOLLECTIVE ;  /* 0x000000000000791b */ /* 0x000fec0003800000 */
.L_x_673:
[----:B------:R-:W-:Y:S05]  /*4f00*/  BSYNC B0 ;  /* 0x0000000000007941 */ /* 0x000fea0003800000 */
.L_x_672:
        /* <DEDUP_REMOVED lines=10> */
.L_x_674:
        /* <DEDUP_REMOVED lines=10> */
.L_x_675:
        /* <DEDUP_REMOVED lines=9> */
.L_x_676:
[----:B------:R-:W-:Y:S01]  /*50e0*/  IMAD.MOV.U32 R10, RZ, RZ, 0x8 ;  /* 0x00000008ff0a7424 */ /* 0x000fe200078e00ff */
[----:B------:R-:W-:-:S05]  /*50f0*/  SEL R16, R16, RZ, !P0 ;  /* 0x000000ff10107207 */ /* 0x000fca0004000000 */
[----:B------:R-:W-:Y:S02]  /*5100*/  IMAD.IADD R45, R17, 0x1, R16 ;  /* 0x00000001112d7824 */ /* 0x000fe400078e0210 */
[C---:B------:R-:W-:Y:S02]  /*5110*/  VIADD R16, R35.reuse, 0x8 ;  /* 0x0000000823107836 */ /* 0x040fe40000000000 */
[----:B------:R-:W-:Y:S02]  /*5120*/  IMAD.MOV.U32 R15, RZ, RZ, R45 ;  /* 0x000000ffff0f7224 */ /* 0x000fe400078e002d */
[----:B------:R-:W-:Y:S01]  /*5130*/  VIADD R17, R35, 0x10 ;  /* 0x0000001023117836 */ /* 0x000fe20000000000 */
[----:B------:R-:W-:-:S13]  /*5140*/  ISETP.GT.AND P0, PT, R16, R9, PT ;  /* 0x000000091000720c */ /* 0x000fda0003f04270 */
[----:B------:R-:W-:Y:S05]  /*5150*/  WARPSYNC.COLLECTIVE R8, `(.L_x_677) ;  /* 0x0000000008087348 */ /* 0x000fea0003c00000 */
[----:B------:R0:W1:Y:S02]  /*5160*/  SHFL.DOWN P2, R16, R15, R10, R9 ;  /* 0x0800000a0f107389 */ /* 0x0000640000040009 */
[----:B01----:R-:W-:Y:S05]  /*5170*/  ENDCOLLECTIVE ;  /* 0x000000000000791b */ /* 0x003fea0003800000 */
.L_x_677:
        /* <DEDUP_REMOVED lines=8> */
.L_x_678:
[----:B------:R-:W-:Y:S02]  /*5200*/  SEL R16, R16, RZ, !P0 ;  /* 0x000000ff10107207 */ /* 0x000fe40004000000 */
[----:B------:R-:W-:Y:S02]  /*5210*/  ISETP.NE.AND P0, PT, R14, 0x65, PT ;  /* 0x000000650e00780c */ /* 0x000fe40003f05270 */
[----:B------:R-:W-:-:S11]  /*5220*/  IADD3 R19, PT, PT, R44, R16, R19 ;  /* 0x000000102c137210 */ /* 0x000fd60007ffe013 */
[----:B------:R-:W-:Y:S05]  /*5230*/  WARPSYNC.COLLECTIVE R8, `(.L_x_679) ;  /* 0x0000000008087348 */ /* 0x000fea0003c00000 */
[----:B------:R-:W-:Y:S01]  /*5240*/  VOTE.ALL P0, P0 ;  /* 0x0000000000ff7806 */ /* 0x000fe20000000000 */
[----:B------:R-:W-:-:S12]  /*5250*/  ENDCOLLECTIVE ;  /* 0x000000000000791b */ /* 0x000fd80003800000 */
.L_x_679:
[----:B------:R-:W-:Y:S05]  /*5260*/  BRA `(.L_x_680) ;  /* 0xffffffe000c07947 */ /* 0x000fea000383ffff */
.L_x_681:
        /* <DEDUP_REMOVED lines=9> */
.L_x_1439:


//--------------------- .text._ZN3cub18CUB_300001_SM_10006detail4scan16DeviceScanKernelINS2_10policy_hubIiiijN4cuda3std3__44plusIvEEE10Policy1000EPiN6thrust24THRUST_300001_SM_1000_NS6detail15normal_iteratorINSE_10device_ptrIiEEEENS0_13ScanTileStateIiLb1EEES9_NS0_8NullTypeEjiLb0ESM_EEvT0_T1_T2_iT3_T4_T5_ --------------------------
	.section	.text._ZN3cub18CUB_300001_SM_10006detail4scan16DeviceScanKernelINS2_10policy_hubIiiijN4cuda3std3__44plusIvEEE10Policy1000EPiN6thrust24THRUST_300001_SM_1000_NS6detail15normal_iteratorINSE_10device_ptrIiEEEENS0_13ScanTileStateIiLb1EEES9_NS0_8NullTypeEjiLb0ESM_EEvT0_T1_T2_iT3_T4_T5_,"ax",@progbits
	.align	128
        .global         _ZN3cub18CUB_300001_SM_10006detail4scan16DeviceScanKernelINS2_10policy_hubIiiijN4cuda3std3__44plusIvEEE10Policy1000EPiN6thrust24THRUST_300001_SM_1000_NS6detail15normal_iteratorINSE_10device_ptrIiEEEENS0_13ScanTileStateIiLb1EEES9_NS0_8NullTypeEjiLb0ESM_EEvT0_T1_T2_iT3_T4_T5_
        .type           _ZN3cub18CUB_300001_SM_10006detail4scan16DeviceScanKernelINS2_10policy_hubIiiijN4cuda3std3__44plusIvEEE10Policy1000EPiN6thrust24THRUST_300001_SM_1000_NS6detail15normal_iteratorINSE_10device_ptrIiEEEENS0_13ScanTileStateIiLb1EEES9_NS0_8NullTypeEjiLb0ESM_EEvT0_T1_T2_iT3_T4_T5_,@function
        .size           _ZN3cub18CUB_300001_SM_10006detail4scan16DeviceScanKernelINS2_10policy_hubIiiijN4cuda3std3__44plusIvEEE10Policy1000EPiN6thrust24THRUST_300001_SM_1000_NS6detail15normal_iteratorINSE_10device_ptrIiEEEENS0_13ScanTileStateIiLb1EEES9_NS0_8NullTypeEjiLb0ESM_EEvT0_T1_T2_iT3_T4_T5_,(.L_x_1440 - _ZN3cub18CUB_300001_SM_10006detail4scan16DeviceScanKernelINS2_10policy_hubIiiijN4cuda3std3__44plusIvEEE10Policy1000EPiN6thrust24THRUST_300001_SM_1000_NS6detail15normal_iteratorINSE_10device_ptrIiEEEENS0_13ScanTileStateIiLb1EEES9_NS0_8NullTypeEjiLb0ESM_EEvT0_T1_T2_iT3_T4_T5_)
        .other          _ZN3cub18CUB_300001_SM_10006detail4scan16DeviceScanKernelINS2_10policy_hubIiiijN4cuda3std3__44plusIvEEE10Policy1000EPiN6thrust24THRUST_300001_SM_1000_NS6detail15normal_iteratorINSE_10device_ptrIiEEEENS0_13ScanTileStateIiLb1EEES9_NS0_8NullTypeEjiLb0ESM_EEvT0_T1_T2_iT3_T4_T5_,@"STO_CUDA_ENTRY STV_DEFAULT"
_ZN3cub18CUB_300001_SM_10006detail4scan16DeviceScanKernelINS2_10policy_hubIiiijN4cuda3std3__44plusIvEEE10Policy1000EPiN6thrust24THRUST_300001_SM_1000_NS6detail15normal_iteratorINSE_10device_ptrIiEEEENS0_13ScanTileStateIiLb1EEES9_NS0_8NullTypeEjiLb0ESM_EEvT0_T1_T2_iT3_T4_T5_:
.text._ZN3cub18CUB_300001_SM_10006detail4scan16DeviceScanKernelINS2_10policy_hubIiiijN4cuda3std3__44plusIvEEE10Policy1000EPiN6thrust24THRUST_300001_SM_1000_NS6detail15normal_iteratorINSE_10device_ptrIiEEEENS0_13ScanTileStateIiLb1EEES9_NS0_8NullTypeEjiLb0ESM_EEvT0_T1_T2_iT3_T4_T5_:
[----:B------:R-:W-:Y:S08]  /*0000*/  LDC R1, c[0x0][0x37c] ;  /* 0x0000df00ff017b82 */ /* 0x000ff00000000800 */
[----:B------:R-:W0:Y:S01]  /*0010*/  S2UR UR4, SR_CTAID.X ;  /* 0x00000000000479c3 */ /* 0x000e220000002500 */
[----:B------:R-:W1:Y:S01]  /*0020*/  LDCU UR5, c[0x0][0x3a0] ;  /* 0x00007400ff0577ac */ /* 0x000e620008000800 */
[----:B------:R-:W2:Y:S06]  /*0030*/  LDCU.64 UR8, c[0x0][0x358] ;  /* 0x00006b00ff0877ac */ /* 0x000eac0008000a00 */
[----:B------:R-:W0:Y:S02]  /*0040*/  LDC R42, c[0x0][0x398] ;  /* 0x0000e600ff2a7b82 */ /* 0x000e240000000800 */
[----:B0-----:R-:W-:-:S04]  /*0050*/  VIADD R42, R42, UR4 ;  /* 0x000000042a2a7c36 */ /* 0x001fc80008000000 */
[----:B------:R-:W-:-:S05]  /*0060*/  IMAD R3, R42, 0x2100, RZ ;  /* 0x000021002a037824 */ /* 0x000fca00078e02ff */
[----:B-1----:R-:W-:-:S04]  /*0070*/  IADD3 R0, PT, PT, -R3, UR5, RZ ;  /* 0x0000000503007c10 */ /* 0x002fc8000fffe1ff */
[----:B------:R-:W-:-:S13]  /*0080*/  ISETP.GE.U32.AND P0, PT, R0, 0x2101, PT ;  /* 0x000021010000780c */ /* 0x000fda0003f06070 */
[----:B--2---:R-:W-:Y:S05]  /*0090*/  @!P0 BRA `(.L_x_682) ;  /* 0x0000001c00a88947 */ /* 0x004fea0003800000 */
[----:B------:R-:W0:Y:S01]  /*00a0*/  S2R R16, SR_TID.X ;  /* 0x0000000000107919 */ /* 0x000e220000002100 */
[----:B------:R-:W1:Y:S01]  /*00b0*/  LDCU.64 UR4, c[0x0][0x380] ;  /* 0x00007000ff0477ac */ /* 0x000e620008000a00 */
[C---:B0-----:R-:W-:Y:S02]  /*00c0*/  LOP3.LUT R0, R16.reuse, 0x1f, RZ, 0xc0, !PT ;  /* 0x0000001f10007812 */ /* 0x041fe400078ec0ff */
[----:B------:R-:W-:-:S05]  /*00d0*/  LOP3.LUT R5, R16, 0x3e0, RZ, 0xc0, !PT ;  /* 0x000003e010057812 */ /* 0x000fca00078ec0ff */
[----:B------:R-:W-:-:S05]  /*00e0*/  IMAD R0, R5, 0x16, R0 ;  /* 0x0000001605007824 */ /* 0x000fca00078e0200 */
[----:B------:R-:W-:-:S05]  /*00f0*/  IADD3 R0, P0, PT, R3, R0, RZ ;  /* 0x0000000003007210 */ /* 0x000fca0007f1e0ff */
[----:B------:R-:W-:Y:S02]  /*0100*/  IMAD.X R3, RZ, RZ, RZ, P0 ;  /* 0x000000ffff037224 */ /* 0x000fe400000e06ff */
[----:B------:R-:W-:-:S03]  /*0110*/  IMAD.SHL.U32 R38, R0, 0x4, RZ ;  /* 0x0000000400267824 */ /* 0x000fc600078e00ff */
[----:B------:R-:W-:Y:S02]  /*0120*/  SHF.L.U64.HI R0, R0, 0x2, R3 ;  /* 0x0000000200007819 */ /* 0x000fe40000010203 */
[----:B-1----:R-:W-:-:S04]  /*0130*/  IADD3 R2, P0, PT, R38, UR4, RZ ;  /* 0x0000000426027c10 */ /* 0x002fc8000ff1e0ff */
[----:B------:R-:W-:-:S05]  /*0140*/  IADD3.X R3, PT, PT, R0, UR5, RZ, P0, !PT ;  /* 0x0000000500037c10 */ /* 0x000fca00087fe4ff */
        /* <DEDUP_REMOVED lines=71> */
[----:B------:R-:W-:Y:S02]  /*05c0*/  ISETP.GE.U32.AND P2, PT, R16, 0x20, PT ;  /* 0x000000201000780c */ /* 0x000fe40003f46070 */
[----:B----4-:R-:W-:Y:S02]  /*05d0*/  IADD3 R17, PT, PT, R18, R33, R17 ;  /* 0x0000002112117210 */ /* 0x010fe40007ffe011 */
[----:B------:R-:W-:-:S02]  /*05e0*/  ISETP.NE.AND P3, PT, R39, RZ, PT ;  /* 0x000000ff2700720c */ /* 0x000fc40003f65270 */
        /* <DEDUP_REMOVED lines=28> */
[----:B------:R-:W-:Y:S01]  /*07b0*/  SEL R20, R21, R20, !P0 ;  /* 0x0000001415147207 */ /* 0x000fe20004000000 */
[----:B------:R-:W-:Y:S01]  /*07c0*/  IMAD.IADD R21, R42, 0x1, -R17 ;  /* 0x000000012a157824 */ /* 0x000fe200078e0a11 */
[----:B------:R-:W-:Y:S01]  /*07d0*/  ISETP.NE.AND P0, PT, R40, 0x3, PT ;  /* 0x000000032800780c */ /* 0x000fe20003f05270 */
[----:B------:R-:W-:-:S03]  /*07e0*/  IMAD.IADD R23, R23, 0x1, R22 ;  /* 0x0000000117177824 */ /* 0x000fc600078e0216 */
[----:B------:R-:W-:Y:S01]  /*07f0*/  SEL R20, R22, R20, !P0 ;  /* 0x0000001416147207 */ /* 0x000fe20004000000 */
[----:B-1----:R-:W-:Y:S01]  /*0800*/  IMAD.IADD R24, R23, 0x1, R24 ;  /* 0x0000000117187824 */ /* 0x002fe200078e0218 */
[C---:B------:R-:W-:Y:S02]  /*0810*/  ISETP.NE.AND P0, PT, R40.reuse, 0x4, PT ;  /* 0x000000042800780c */ /* 0x040fe40003f05270 */
[----:B------:R-:W-:Y:S01]  /*0820*/  SEL R17, R21, RZ, P3 ;  /* 0x000000ff15117207 */ /* 0x000fe20001800000 */
        /* <DEDUP_REMOVED lines=20> */
[----:B------:R-:W-:-:S02]  /*0970*/  ISETP.NE.AND P0, PT, R16, RZ, PT ;  /* 0x000000ff1000720c */ /* 0x000fc40003f05270 */
[----:B------:R-:W-:-:S05]  /*0980*/  SEL R20, R30, R20, !P1 ;  /* 0x000000141e147207 */ /* 0x000fca0004800000 */
[----:B------:R-:W-:-:S06]  /*0990*/  @P2 IMAD.IADD R21, R20, 0x1, R17 ;  /* 0x0000000114152824 */ /* 0x000fcc00078e0211 */
[----:B------:R-:W-:Y:S05]  /*09a0*/  @P0 BRA `(.L_x_685) ;  /* 0x0000000c00f00947 */ /* 0x000fea0003800000 */
[----:B------:R-:W0:Y:S01]  /*09b0*/  LDC.64 R16, c[0x0][0x390] ;  /* 0x0000e400ff107b82 */ /* 0x000e220000000a00 */
[----:B------:R-:W-:Y:S02]  /*09c0*/  IMAD.MOV.U32 R30, RZ, RZ, 0x65 ;  /* 0x00000065ff1e7424 */ /* 0x000fe400078e00ff */
[----:B------:R-:W-:-:S03]  /*09d0*/  IMAD.MOV.U32 R21, RZ, RZ, RZ ;  /* 0x000000ffff157224 */ /* 0x000fc600078e00ff */
[----:B0-----:R0:W-:Y:S01]  /*09e0*/  ST.E.64.STRONG.GPU desc[UR8][R16.64+0x100], R30 ;  /* 0x0001001e10007985 */ /* 0x0011e2000c10fb08 */
[----:B------:R-:W-:Y:S05]  /*09f0*/  BRA `(.L_x_685) ;  /* 0x0000000c00dc7947 */ /* 0x000fea0003800000 */
.L_x_684:
        /* <DEDUP_REMOVED lines=82> */
.L_x_716:
[----:B------:R-:W-:Y:S05]  /*0f20*/  @!P0 BRA `(.L_x_688) ;  /* 0x0000000000748947 */ /* 0x000fea0003800000 */
[----:B------:R-:W-:-:S07]  /*0f30*/  IMAD.MOV.U32 R22, RZ, RZ, 0x3b8 ;  /* 0x000003b8ff167424 */ /* 0x000fce00078e00ff */
.L_x_690:
        /* <DEDUP_REMOVED lines=27> */
.L_x_719:
[----:B------:R-:W-:Y:S05]  /*10f0*/  @P0 BRA `(.L_x_690) ;  /* 0xfffffffc00900947 */ /* 0x000fea000383ffff */
.L_x_688:
[----:B------:R-:W-:Y:S01]  /*1100*/  UMOV UR5, 0xffffffff ;  /* 0xffffffff00057882 */ /* 0x000fe20000000000 */
[----:B------:R-:W-:Y:S02]  /*1110*/  ISETP.NE.AND P0, PT, R28, 0x65, PT ;  /* 0x000000651c00780c */ /* 0x000fe40003f05270 */
[----:B------:R-:W-:Y:S11]  /*1120*/  BRA.DIV UR5, `(.L_x_691) ;  /* 0x0000003605287947 */ /* 0x000ff6000b800000 */
[----:B------:R-:W0:Y:S01]  /*1130*/  S2R R25, SR_GEMASK ;  /* 0x0000000000197919 */ /* 0x000e220000003c00 */
[----:B------:R-:W-:Y:S01]  /*1140*/  VOTE.ANY R21, PT, !P0 ;  /* 0x0000000000157806 */ /* 0x000fe200040e0100 */
        /* <DEDUP_REMOVED lines=10> */
[----:B0-----:R-:W-:Y:S02]  /*11f0*/  IADD3 R44, P3, PT, R16, 0x100, RZ ;  /* 0x00000100102c7810 */ /* 0x001fe40007f7e0ff */
[----:B-1----:R-:W-:Y:S02]  /*1200*/  SEL R22, R22, RZ, !P0 ;  /* 0x000000ff16167207 */ /* 0x002fe40004000000 */
        /* <DEDUP_REMOVED lines=11> */
[----:B------:R-:W-:Y:S02]  /*12c0*/  IMAD.IADD R29, R45, 0x1, R22 ;  /* 0x000000012d1d7824 */ /* 0x000fe400078e0216 */
[----:B------:R-:W-:-:S03]  /*12d0*/  IMAD.X R45, RZ, RZ, R17, P3 ;  /* 0x000000ffff2d7224 */ /* 0x000fc600018e0611 */
        /* <DEDUP_REMOVED lines=8> */
.L_x_728:
[----:B------:R-:W-:Y:S05]  /*1360*/  @!P0 BRA `(.L_x_692) ;  /* 0x00000004001c8947 */ /* 0x000fea0003800000 */
[----:B------:R-:W-:-:S07]  /*1370*/  IMAD.MOV.U32 R47, RZ, RZ, 0x3b8 ;  /* 0x000003b8ff2f7424 */ /* 0x000fce00078e00ff */
.L_x_698:
        /* <DEDUP_REMOVED lines=8> */
.L_x_731:
[----:B------:R-:W-:Y:S05]  /*1400*/  @!P0 BRA `(.L_x_694) ;  /* 0x0000000000748947 */ /* 0x000fea0003800000 */
[----:B------:R-:W-:-:S07]  /*1410*/  IMAD.MOV.U32 R22, RZ, RZ, R47 ;  /* 0x000000ffff167224 */ /* 0x000fce00078e002f */
.L_x_696:
        /* <DEDUP_REMOVED lines=27> */
.L_x_734:
[----:B------:R-:W-:Y:S05]  /*15d0*/  @P0 BRA `(.L_x_696) ;  /* 0xfffffffc00900947 */ /* 0x000fea000383ffff */
.L_x_694:
[----:B------:R-:W-:Y:S01]  /*15e0*/  UMOV UR5, 0xffffffff ;  /* 0xffffffff00057882 */ /* 0x000fe20000000000 */
[----:B------:R-:W-:Y:S02]  /*15f0*/  ISETP.NE.AND P0, PT, R28, 0x65, PT ;  /* 0x000000651c00780c */ /* 0x000fe40003f05270 */
[----:B------:R-:W-:Y:S11]  /*1600*/  BRA.DIV UR5, `(.L_x_697) ;  /* 0x0000003605387947 */ /* 0x000ff6000b800000 */
[----:B------:R-:W-:Y:S01]  /*1610*/  VOTE.ANY R21, PT, !P0 ;  /* 0x0000000000157806 */ /* 0x000fe200040e0100 */
[----:B------:R-:W-:-:S03]  /*1620*/  VIADD R24, R24, 0xffffffe0 ;  /* 0xffffffe018187836 */ /* 0x000fc60000000000 */
[----:B------:R-:W-:-:S05]  /*1630*/  LOP3.LUT R21, R21, 0x80000000, R25, 0xec, !PT ;  /* 0x8000000015157812 */ /* 0x000fca00078eec19 */
        /* <DEDUP_REMOVED lines=25> */
.L_x_743:
[----:B------:R-:W-:Y:S05]  /*17d0*/  @P0 BRA `(.L_x_698) ;  /* 0xfffffff800e80947 */ /* 0x000fea000383ffff */
.L_x_692:
        /* <DEDUP_REMOVED lines=8> */
[----:B0-----:R-:W-:-:S05]  /*1860*/  @!P1 LEA R16, R17, R16, 0x18 ;  /* 0x0000001011109211 */ /* 0x001fca00078ec0ff */
[----:B------:R1:W-:Y:S04]  /*1870*/  @!P1 STS [R16+0x8], R31 ;  /* 0x0000081f10009388 */ /* 0x0003e80000000800 */
[----:B------:R1:W-:Y:S01]  /*1880*/  @!P1 STS [R16+0x4], R46 ;  /* 0x0000042e10009388 */ /* 0x0003e20000000800 */
[----:B--2---:R-:W-:Y:S01]  /*1890*/  @!P0 LEA R21, R21, R20, 0x18 ;  /* 0x0000001415158211 */ /* 0x004fe200078ec0ff */
[----:B------:R-:W-:Y:S02]  /*18a0*/  IMAD.MOV.U32 R20, RZ, RZ, R23 ;  /* 0x000000ffff147224 */ /* 0x000fe400078e0017 */
[----:B------:R-:W-:Y:S02]  /*18b0*/  @!P0 IMAD.MOV.U32 R20, RZ, RZ, R46 ;  /* 0x000000ffff148224 */ /* 0x000fe400078e002e */
[----:B------:R1:W-:Y:S05]  /*18c0*/  @!P0 STS [R21+0x4c], R46 ;  /* 0x00004c2e15008388 */ /* 0x0003ea0000000800 */
.L_x_686:
[----:B------:R-:W-:Y:S05]  /*18d0*/  WARPSYNC.ALL ;  /* 0x0000000000007948 */ /* 0x000fea0003800000 */
[----:B------:R-:W0:Y:S08]  /*18e0*/  S2UR UR6, SR_CgaCtaId ;  /* 0x00000000000679c3 */ /* 0x000e300000008800 */
[----:B------:R-:W-:Y:S06]  /*18f0*/  BAR.SYNC.DEFER_BLOCKING 0x0 ;  /* 0x0000000000007b1d */ /* 0x000fec0000010000 */
[----:B------:R-:W-:Y:S01]  /*1900*/  UMOV UR5, 0x400 ;  /* 0x0000040000057882 */ /* 0x000fe20000000000 */
[----:B------:R-:W2:Y:S01]  /*1910*/  S2R R17, SR_TID.X ;  /* 0x0000000000117919 */ /* 0x000ea20000002100 */
[----:B0-----:R-:W-:-:S09]  /*1920*/  ULEA UR5, UR6, UR5, 0x18 ;  /* 0x0000000506057291 */ /* 0x001fd2000f8ec0ff */
[----:B-1----:R-:W0:Y:S01]  /*1930*/  LDS R16, [UR5+0x4c] ;  /* 0x00004c05ff107984 */ /* 0x002e220008000800 */
[----:B--2---:R-:W-:-:S04]  /*1940*/  ISETP.NE.AND P0, PT, R17, RZ, PT ;  /* 0x000000ff1100720c */ /* 0x004fc80003f05270 */
[----:B0-----:R-:W-:-:S05]  /*1950*/  SEL R21, R16, RZ, P0 ;  /* 0x000000ff10157207 */ /* 0x001fca0000000000 */
[----:B------:R-:W-:-:S07]  /*1960*/  IMAD.IADD R21, R21, 0x1, R20 ;  /* 0x0000000115157824 */ /* 0x000fce00078e0214 */
.L_x_685:
[----:B------:R-:W-:Y:S05]  /*1970*/  BSYNC.RECONVERGENT B0 ;  /* 0x0000000000007941 */ /* 0x000fea0003800200 */
.L_x_683:
[----:B------:R-:W-:Y:S01]  /*1980*/  IMAD.IADD R36, R36, 0x1, R21 ;  /* 0x0000000124247824 */ /* 0x000fe200078e0215 */
[----:B0-----:R-:W0:Y:S01]  /*1990*/  S2R R16, SR_TID.X ;  /* 0x0000000000107919 */ /* 0x001e220000002100 */
[----:B------:R-:W1:Y:S01]  /*19a0*/  S2UR UR6, SR_CgaCtaId ;  /* 0x00000000000679c3 */ /* 0x000e620000008800 */
[----:B------:R-:W-:Y:S01]  /*19b0*/  UMOV UR5, 0x400 ;  /* 0x0000040000057882 */ /* 0x000fe20000000000 */
[----:B------:R-:W-:Y:S01]  /*19c0*/  IMAD.IADD R37, R37, 0x1, R36 ;  /* 0x0000000125257824 */ /* 0x000fe200078e0224 */
[----:B------:R-:W2:Y:S03]  /*19d0*/  S2R R17, SR_LANEID ;  /* 0x0000000000117919 */ /* 0x000ea60000000000 */
[----:B------:R-:W-:Y:S02]  /*19e0*/  IMAD.IADD R34, R34, 0x1, R37 ;  /* 0x0000000122227824 */ /* 0x000fe400078e0225 */
[----:B------:R-:W-:Y:S02]  /*19f0*/  BAR.SYNC.DEFER_BLOCKING 0x0 ;  /* 0x0000000000007b1d */ /* 0x000fe40000010000 */
[----:B------:R-:W-:-:S04]  /*1a00*/  IMAD.IADD R35, R35, 0x1, R34 ;  /* 0x0000000123237824 */ /* 0x000fc800078e0222 */
[----:B------:R-:W-:-:S04]  /*1a10*/  IMAD.IADD R32, R32, 0x1, R35 ;  /* 0x0000000120207824 */ /* 0x000fc800078e0223 */
[----:B------:R-:W-:-:S04]  /*1a20*/  IMAD.IADD R33, R33, 0x1, R32 ;  /* 0x0000000121217824 */ /* 0x000fc800078e0220 */
[----:B------:R-:W-:Y:S01]  /*1a30*/  IMAD.IADD R18, R18, 0x1, R33 ;  /* 0x0000000112127824 */ /* 0x000fe200078e0221 */
[----:B-1----:R-:W-:-:S03]  /*1a40*/  ULEA UR5, UR6, UR5, 0x18 ;  /* 0x0000000506057291 */ /* 0x002fc6000f8ec0ff */
[----:B------:R-:W-:Y:S01]  /*1a50*/  IMAD.IADD R19, R19, 0x1, R18 ;  /* 0x0000000113137824 */ /* 0x000fe200078e0212 */
[----:B------:R-:W1:Y:S03]  /*1a60*/  LDCU.64 UR6, c[0x0][0x388] ;  /* 0x00007100ff0677ac */ /* 0x000e660008000a00 */
[----:B------:R-:W-:Y:S01]  /*1a70*/  IMAD.IADD R14, R14, 0x1, R19 ;  /* 0x000000010e0e7824 */ /* 0x000fe200078e0213 */
[----:B0-----:R-:W-:-:S03]  /*1a80*/  SHF.R.U32.HI R16, RZ, 0x5, R16 ;  /* 0x00000005ff107819 */ /* 0x001fc60000011610 */
[----:B------:R-:W-:Y:S02]  /*1a90*/  IMAD.IADD R15, R15, 0x1, R14 ;  /* 0x000000010f0f7824 */ /* 0x000fe400078e020e */
[----:B--2---:R-:W-:Y:S02]  /*1aa0*/  IMAD R16, R16, 0x2c0, R17 ;  /* 0x000002c010107824 */ /* 0x004fe400078e0211 */
[----:B------:R-:W-:-:S03]  /*1ab0*/  IMAD.IADD R12, R12, 0x1, R15 ;  /* 0x000000010c0c7824 */ /* 0x000fc600078e020f */
[----:B------:R-:W-:Y:S01]  /*1ac0*/  LEA R16, R16, UR5, 0x2 ;  /* 0x0000000510107c11 */ /* 0x000fe2000f8e10ff */
[----:B------:R-:W-:Y:S01]  /*1ad0*/  IMAD.IADD R13, R13, 0x1, R12 ;  /* 0x000000010d0d7824 */ /* 0x000fe200078e020c */
[----:B-1----:R-:W-:-:S03]  /*1ae0*/  IADD3 R38, P0, PT, R38, UR6, RZ ;  /* 0x0000000626267c10 */ /* 0x002fc6000ff1e0ff */
[----:B------:R-:W-:Y:S02]  /*1af0*/  IMAD.IADD R10, R10, 0x1, R13 ;  /* 0x000000010a0a7824 */ /* 0x000fe400078e020d */
[----:B------:R-:W-:Y:S01]  /*1b00*/  IMAD R20, R17, 0x54, R16 ;  /* 0x0000005411147824 */ /* 0x000fe200078e0210 */
[----:B------:R-:W-:Y:S01]  /*1b10*/  IADD3.X R39, PT, PT, R0, UR7, RZ, P0, !PT ;  /* 0x0000000700277c10 */ /* 0x000fe200087fe4ff */
[----:B------:R-:W-:-:S03]  /*1b20*/  IMAD.IADD R11, R11, 0x1, R10 ;  /* 0x000000010b0b7824 */ /* 0x000fc600078e020a */
[----:B------:R-:W-:Y:S01]  /*1b30*/  STS.64 [R20], R36 ;  /* 0x0000002414007388 */ /* 0x000fe20000000a00 */
[----:B------:R-:W-:-:S03]  /*1b40*/  IMAD.IADD R8, R8, 0x1, R11 ;  /* 0x0000000108087824 */ /* 0x000fc600078e020b */
[----:B------:R-:W-:Y:S01]  /*1b50*/  STS.64 [R20+0x8], R34 ;  /* 0x0000082214007388 */ /* 0x000fe20000000a00 */
        /* <DEDUP_REMOVED lines=13> */
[----:B------:R-:W-:Y:S04]  /*1c30*/  STS.64 [R20+0x40], R6 ;  /* 0x0000400614007388 */ /* 0x000fe80000000a00 */
[----:B------:R-:W-:Y:S04]  /*1c40*/  STS.64 [R20+0x48], R4 ;  /* 0x0000480414007388 */ /* 0x000fe80000000a00 */
        /* <DEDUP_REMOVED lines=47> */
.L_x_682:
[----:B------:R-:W-:-:S13]  /*1f40*/  ISETP.NE.AND P0, PT, R0, RZ, PT ;  /* 0x000000ff0000720c */ /* 0x000fda0003f05270 */
[----:B------:R-:W-:Y:S05]  /*1f50*/  @!P0 EXIT ;  /* 0x000000000000894d */ /* 0x000fea0003800000 */
[----:B------:R-:W0:Y:S02]  /*1f60*/  LDC.64 R4, c[0x0][0x380] ;  /* 0x0000e000ff047b82 */ /* 0x000e240000000a00 */
[----:B0-----:R-:W-:-:S05]  /*1f70*/  IMAD.WIDE.U32 R4, R3, 0x4, R4 ;  /* 0x0000000403047825 */ /* 0x001fca00078e0004 */
[----:B------:R0:W2:Y:S01]  /*1f80*/  LDG.E R6, desc[UR8][R4.64] ;  /* 0x0000000804067981 */ /* 0x0000a2000c1e1900 */
[----:B------:R-:W1:Y:S02]  /*1f90*/  S2R R2, SR_TID.X ;  /* 0x0000000000027919 */ /* 0x000e640000002100 */
[C---:B-1----:R-:W-:Y:S02]  /*1fa0*/  LOP3.LUT R3, R2.reuse, 0x1f, RZ, 0xc0, !PT ;  /* 0x0000001f02037812 */ /* 0x042fe400078ec0ff */
        /* <DEDUP_REMOVED lines=14> */
[----:B------:R-:W-:-:S03]  /*2090*/  VIADD R7, R3, 0xc0 ;  /* 0x000000c003077836 */ /* 0x000fc60000000000 */
[-C--:B------:R-:W-:Y:S01]  /*20a0*/  ISETP.GE.U32.AND P2, PT, R9, R0.reuse, PT ;  /* 0x000000000900720c */ /* 0x080fe20003f46070 */
[----:B------:R-:W-:Y:S01]  /*20b0*/  VIADD R9, R3, 0x100 ;  /* 0x0000010003097836 */ /* 0x000fe20000000000 */
[-C--:B------:R-:W-:Y:S01]  /*20c0*/  ISETP.GE.U32.AND P1, PT, R7, R0.reuse, PT ;  /* 0x000000000700720c */ /* 0x080fe20003f26070 */
[C---:B------:R-:W-:Y:S02]  /*20d0*/  VIADD R7, R3.reuse, 0xe0 ;  /* 0x000000e003077836 */ /* 0x040fe40000000000 */
[----:B------:R-:W-:Y:S02]  /*20e0*/  VIADD R39, R3, 0x260 ;  /* 0x0000026003277836 */ /* 0x000fe40000000000 */
[----:B--2---:R-:W-:Y:S02]  /*20f0*/  IMAD.MOV.U32 R16, RZ, RZ, R6 ;  /* 0x000000ffff107224 */ /* 0x004fe400078e0006 */
[----:B------:R-:W2:Y:S01]  /*2100*/  @!P6 LDG.E R6, desc[UR8][R4.64] ;  /* 0x000000080406e981 */ /* 0x000ea2000c1e1900 */
[----:B------:R-:W-:Y:S01]  /*2110*/  ISETP.GE.U32.AND P6, PT, R7, R0, PT ;  /* 0x000000000700720c */ /* 0x000fe20003fc6070 */
[----:B------:R-:W-:-:S02]  /*2120*/  IMAD.MOV.U32 R10, RZ, RZ, R16 ;  /* 0x000000ffff0a7224 */ /* 0x000fc400078e0010 */
[----:B------:R-:W-:Y:S02]  /*2130*/  VIADD R7, R3, 0x120 ;  /* 0x0000012003077836 */ /* 0x000fe40000000000 */
[--C-:B------:R-:W-:Y:S02]  /*2140*/  IMAD.MOV.U32 R12, RZ, RZ, R16.reuse ;  /* 0x000000ffff0c7224 */ /* 0x100fe400078e0010 */
[----:B------:R-:W3:Y:S01]  /*2150*/  @!P0 LDG.E R10, desc[UR8][R4.64+0x100] ;  /* 0x00010008040a8981 */ /* 0x000ee2000c1e1900 */
[-C--:B------:R-:W-:Y:S01]  /*2160*/  ISETP.GE.U32.AND P0, PT, R7, R0.reuse, PT ;  /* 0x000000000700720c */ /* 0x080fe20003f06070 */
[----:B------:R-:W-:Y:S02]  /*2170*/  VIADD R7, R3, 0x140 ;  /* 0x0000014003077836 */ /* 0x000fe40000000000 */
[--C-:B------:R-:W-:Y:S01]  /*2180*/  IMAD.MOV.U32 R8, RZ, RZ, R16.reuse ;  /* 0x000000ffff087224 */ /* 0x100fe200078e0010 */
[----:B------:R-:W4:Y:S01]  /*2190*/  @!P4 LDG.E R12, desc[UR8][R4.64+0x180] ;  /* 0x00018008040cc981 */ /* 0x000f22000c1e1900 */
[----:B------:R-:W-:Y:S01]  /*21a0*/  IMAD.MOV.U32 R18, RZ, RZ, R16 ;  /* 0x000000ffff127224 */ /* 0x000fe200078e0010 */
[----:B------:R-:W-:Y:S01]  /*21b0*/  ISETP.GE.U32.AND P4, PT, R7, R0, PT ;  /* 0x000000000700720c */ /* 0x000fe20003f86070 */
[----:B------:R-:W-:-:S02]  /*21c0*/  VIADD R7, R3, 0x180 ;  /* 0x0000018003077836 */ /* 0x000fc40000000000 */
[----:B------:R-:W5:Y:S01]  /*21d0*/  @!P5 LDG.E R8, desc[UR8][R4.64+0x80] ;  /* 0x000080080408d981 */ /* 0x000f62000c1e1900 */
[-C--:B------:R-:W-:Y:S01]  /*21e0*/  ISETP.GE.U32.AND P5, PT, R9, R0.reuse, PT ;  /* 0x000000000900720c */ /* 0x080fe20003fa6070 */
[--C-:B------:R-:W-:Y:S02]  /*21f0*/  IMAD.MOV.U32 R20, RZ, RZ, R16.reuse ;  /* 0x000000ffff147224 */ /* 0x100fe400078e0010 */
[----:B------:R-:W5:Y:S01]  /*2200*/  @!P2 LDG.E R18, desc[UR8][R4.64+0x280] ;  /* 0x000280080412a981 */ /* 0x000f62000c1e1900 */
[-C--:B------:R-:W-:Y:S01]  /*2210*/  ISETP.GE.U32.AND P2, PT, R7, R0.reuse, PT ;  /* 0x000000000700720c */ /* 0x080fe20003f46070 */
[C---:B------:R-:W-:Y:S02]  /*2220*/  VIADD R7, R3.reuse, 0x1a0 ;  /* 0x000001a003077836 */ /* 0x040fe40000000000 */
[--C-:B------:R-:W-:Y:S01]  /*2230*/  IMAD.MOV.U32 R14, RZ, RZ, R16.reuse ;  /* 0x000000ffff0e7224 */ /* 0x100fe200078e0010 */
[----:B------:R-:W5:Y:S01]  /*2240*/  @!P1 LDG.E R20, desc[UR8][R4.64+0x300] ;  /* 0x0003000804149981 */ /* 0x000f62000c1e1900 */
[----:B------:R-:W-:Y:S01]  /*2250*/  VIADD R9, R3, 0x160 ;  /* 0x0000016003097836 */ /* 0x000fe20000000000 */
[----:B------:R-:W-:Y:S01]  /*2260*/  ISETP.GE.U32.AND P1, PT, R7, R0, PT ;  /* 0x000000000700720c */ /* 0x000fe20003f26070 */
[----:B------:R-:W-:-:S02]  /*2270*/  IMAD.MOV.U32 R24, RZ, RZ, R16 ;  /* 0x000000ffff187224 */ /* 0x000fc400078e0010 */
[----:B------:R-:W-:Y:S01]  /*2280*/  VIADD R7, R3, 0x1e0 ;  /* 0x000001e003077836 */ /* 0x000fe20000000000 */
        /* <DEDUP_REMOVED lines=17> */
[----:B------:R-:W-:Y:S02]  /*23a0*/  VIADD R7, R3, 0x280 ;  /* 0x0000028003077836 */ /* 0x000fe40000000000 */
[--C-:B------:R-:W-:Y:S01]  /*23b0*/  IMAD.MOV.U32 R28, RZ, RZ, R16.reuse ;  /* 0x000000ffff1c7224 */ /* 0x100fe200078e0010 */
[----:B------:R-:W5:Y:S01]  /*23c0*/  @!P2 LDG.E R32, desc[UR8][R4.64+0x600] ;  /* 0x000600080420a981 */ /* 0x000f62000c1e1900 */
[--C-:B------:R-:W-:Y:S01]  /*23d0*/  IMAD.MOV.U32 R34, RZ, RZ, R16.reuse ;  /* 0x000000ffff227224 */ /* 0x100fe200078e0010 */
[----:B------:R-:W-:Y:S01]  /*23e0*/  ISETP.GE.U32.AND P2, PT, R7, R0, PT ;  /* 0x000000000700720c */ /* 0x000fe20003f46070 */
[----:B------:R-:W-:-:S02]  /*23f0*/  IMAD.MOV.U32 R36, RZ, RZ, R16 ;  /* 0x000000ffff247224 */ /* 0x000fc400078e0010 */
[C---:B------:R-:W-:Y:S01]  /*2400*/  VIADD R9, R3.reuse, 0x220 ;  /* 0x0000022003097836 */ /* 0x040fe20000000000 */
[----:B------:R-:W5:Y:S01]  /*2410*/  @!P4 LDG.E R28, desc[UR8][R4.64+0x500] ;  /* 0x00050008041cc981 */ /* 0x000f62000c1e1900 */
[----:B------:R-:W-:-:S03]  /*2420*/  VIADD R7, R3, 0x2a0 ;  /* 0x000002a003077836 */ /* 0x000fc60000000000 */
[----:B------:R-:W5:Y:S01]  /*2430*/  @!P1 LDG.E R34, desc[UR8][R4.64+0x680] ;  /* 0x0006800804229981 */ /* 0x000f62000c1e1900 */
[-C--:B------:R-:W-:Y:S02]  /*2440*/  ISETP.GE.U32.AND P4, PT, R9, R0.reuse, PT ;  /* 0x000000000900720c */ /* 0x080fe40003f86070 */
[-C--:B------:R-:W-:Y:S01]  /*2450*/  ISETP.GE.U32.AND P1, PT, R39, R0.reuse, PT ;  /* 0x000000002700720c */ /* 0x080fe20003f26070 */
[----:B------:R-:W5:Y:S01]  /*2460*/  @!P6 LDG.E R36, desc[UR8][R4.64+0x700] ;  /* 0x000700080424e981 */ /* 0x000f62000c1e1900 */
[----:B------:R-:W-:Y:S01]  /*2470*/  ISETP.GE.U32.AND P6, PT, R7, R0, PT ;  /* 0x000000000700720c */ /* 0x000fe20003fc6070 */
[--C-:B------:R-:W-:Y:S02]  /*2480*/  IMAD.MOV.U32 R44, RZ, RZ, R16.reuse ;  /* 0x000000ffff2c7224 */ /* 0x100fe400078e0010 */
[--C-:B------:R-:W-:Y:S02]  /*2490*/  IMAD.MOV.U32 R46, RZ, RZ, R16.reuse ;  /* 0x000000ffff2e7224 */ /* 0x100fe400078e0010 */
[----:B------:R-:W-:-:S02]  /*24a0*/  IMAD.MOV.U32 R48, RZ, RZ, R16 ;  /* 0x000000ffff307224 */ /* 0x000fc400078e0010 */
[--C-:B------:R-:W-:Y:S01]  /*24b0*/  IMAD.MOV.U32 R50, RZ, RZ, R16.reuse ;  /* 0x000000ffff327224 */ /* 0x100fe200078e0010 */
[----:B------:R-:W5:Y:S01]  /*24c0*/  @!P5 LDG.E R44, desc[UR8][R4.64+0x780] ;  /* 0x00078008042cd981 */ /* 0x000f62000c1e1900 */
[--C-:B------:R-:W-:Y:S02]  /*24d0*/  IMAD.MOV.U32 R52, RZ, RZ, R16.reuse ;  /* 0x000000ffff347224 */ /* 0x100fe400078e0010 */
[----:B------:R-:W-:Y:S01]  /*24e0*/  IMAD.MOV.U32 R17, RZ, RZ, R16 ;  /* 0x000000ffff117224 */ /* 0x000fe200078e0010 */
[----:B------:R-:W5:Y:S04]  /*24f0*/  @!P0 LDG.E R46, desc[UR8][R4.64+0x800] ;  /* 0x00080008042e8981 */ /* 0x000f68000c1e1900 */
[----:B------:R-:W5:Y:S04]  /*2500*/  @!P4 LDG.E R48, desc[UR8][R4.64+0x880] ;  /* 0x000880080430c981 */ /* 0x000f68000c1e1900 */
[----:B------:R-:W5:Y:S04]  /*2510*/  @!P3 LDG.E R50, desc[UR8][R4.64+0x900] ;  /* 0x000900080432b981 */ /* 0x000f68000c1e1900 */
[----:B------:R-:W5:Y:S04]  /*2520*/  @!P1 LDG.E R52, desc[UR8][R4.64+0x980] ;  /* 0x0009800804349981 */ /* 0x000f68000c1e1900 */
[----:B------:R-:W5:Y:S04]  /*2530*/  @!P2 LDG.E R17, desc[UR8][R4.64+0xa00] ;  /* 0x000a00080411a981 */ /* 0x000f68000c1e1900 */
[----:B------:R-:W5:Y:S01]  /*2540*/  @!P6 LDG.E R16, desc[UR8][R4.64+0xa80] ;  /* 0x000a80080410e981 */ /* 0x000f62000c1e1900 */
        /* <DEDUP_REMOVED lines=49> */
[----:B----4-:R-:W-:Y:S02]  /*2860*/  IADD3 R16, PT, PT, R10, R9, R16 ;  /* 0x000000090a107210 */ /* 0x010fe40007ffe010 */
[----:B------:R-:W-:-:S02]  /*2870*/  ISETP.GE.U32.AND P3, PT, R2, 0x20, PT ;  /* 0x000000200200780c */ /* 0x000fc40003f66070 */
        /* <DEDUP_REMOVED lines=54> */
[----:B------:R-:W-:-:S02]  /*2be0*/  SEL R17, R42, RZ, P1 ;  /* 0x000000ff2a117207 */ /* 0x000fc40000800000 */
[----:B------:R-:W-:-:S03]  /*2bf0*/  ISETP.NE.AND P0, PT, R2, RZ, PT ;  /* 0x000000ff0200720c */ /* 0x000fc60003f05270 */
[----:B------:R-:W-:-:S05]  /*2c00*/  @P3 IMAD.IADD R42, R16, 0x1, R17 ;  /* 0x00000001102a3824 */ /* 0x000fca00078e0211 */
[----:B------:R-:W-:Y:S01]  /*2c10*/  SEL R17, R42, RZ, P0 ;  /* 0x000000ff2a117207 */ /* 0x000fe20000000000 */
[----:B------:R-:W-:Y:S06]  /*2c20*/  BRA `(.L_x_700) ;  /* 0x0000000c00e87947 */ /* 0x000fec0003800000 */
.L_x_699:
        /* <DEDUP_REMOVED lines=54> */
[----:B------:R-:W-:Y:S01]  /*2f90*/  SEL R16, R23, R16, !P0 ;  /* 0x0000001017107207 */ /* 0x000fe20004000000 */
[----:B------:R-:W-:Y:S01]  /*2fa0*/  IMAD.IADD R23, R45, 0x1, -R44 ;  /* 0x000000012d177824 */ /* 0x000fe200078e0a2c */
[C---:B------:R-:W-:Y:S02]  /*2fb0*/  ISETP.NE.AND P0, PT, R43.reuse, 0xa, PT ;  /* 0x0000000a2b00780c */ /* 0x040fe40003f05270 */
[----:B------:R-:W-:Y:S02]  /*2fc0*/  SEL R16, R24, R16, !P1 ;  /* 0x0000001018107207 */ /* 0x000fe40004800000 */
[----:B------:R-:W-:Y:S02]  /*2fd0*/  ISETP.NE.AND P1, PT, R43, 0xb, PT ;  /* 0x0000000b2b00780c */ /* 0x000fe40003f25270 */
[----:B------:R-:W-:Y:S02]  /*2fe0*/  SEL R16, R25, R16, !P0 ;  /* 0x0000001019107207 */ /* 0x000fe40004000000 */
[----:B------:R-:W-:-:S02]  /*2ff0*/  ISETP.GT.U32.AND P0, PT, R2, 0x1f, PT ;  /* 0x0000001f0200780c */ /* 0x000fc40003f04070 */
[----:B------:R-:W-:Y:S02]  /*3000*/  SEL R17, R23, RZ, P2 ;  /* 0x000000ff17117207 */ /* 0x000fe40001000000 */
        /* <DEDUP_REMOVED lines=20> */
.L_x_746:
[----:B------:R-:W-:Y:S05]  /*3150*/  @!P0 BRA `(.L_x_703) ;  /* 0x0000000000748947 */ /* 0x000fea0003800000 */
[----:B------:R-:W-:-:S07]  /*3160*/  IMAD.MOV.U32 R20, RZ, RZ, 0x3b8 ;  /* 0x000003b8ff147424 */ /* 0x000fce00078e00ff */
.L_x_705:
        /* <DEDUP_REMOVED lines=27> */
.L_x_749:
[----:B------:R-:W-:Y:S05]  /*3320*/  @P0 BRA `(.L_x_705) ;  /* 0xfffffffc00900947 */ /* 0x000fea000383ffff */
.L_x_703:
        /* <DEDUP_REMOVED lines=29> */
[----:B------:R-:W-:Y:S02]  /*3500*/  IMAD.IADD R48, R50, 0x1, R17 ;  /* 0x0000000132307824 */ /* 0x000fe400078e0211 */
[----:B------:R-:W0:Y:S01]  /*3510*/  LDC.64 R16, c[0x0][0x390] ;  /* 0x0000e400ff107b82 */ /* 0x000e220000000a00 */
[----:B------:R-:W-:-:S02]  /*3520*/  ISETP.GT.AND P2, PT, R18, R47, PT ;  /* 0x0000002f1200720c */ /* 0x000fc40003f44270 */
[----:B------:R-:W1:Y:S05]  /*3530*/  SHFL.DOWN PT, R22, R48, 0x10, R47 ;  /* 0x0a00000030167989 */ /* 0x000e6a00000e002f */
[----:B------:R-:W-:Y:S02]  /*3540*/  VOTE.ALL P0, P0 ;  /* 0x0000000000ff7806 */ /* 0x000fe40000000000 */
[----:B0-----:R-:W-:Y:S02]  /*3550*/  IADD3 R44, P3, PT, R16, 0x100, RZ ;  /* 0x00000100102c7810 */ /* 0x001fe40007f7e0ff */
[----:B-1----:R-:W-:-:S03]  /*3560*/  SEL R19, R22, RZ, !P2 ;  /* 0x000000ff16137207 */ /* 0x002fc60005000000 */
[----:B------:R-:W-:Y:S02]  /*3570*/  IMAD.X R45, RZ, RZ, R17, P3 ;  /* 0x000000ffff2d7224 */ /* 0x000fe400018e0611 */
[----:B------:R-:W-:-:S07]  /*3580*/  IMAD.IADD R46, R48, 0x1, R19 ;  /* 0x00000001302e7824 */ /* 0x000fce00078e0213 */
.L_x_758:
[----:B------:R-:W-:Y:S05]  /*3590*/  @!P0 BRA `(.L_x_707) ;  /* 0x00000004002c8947 */ /* 0x000fea0003800000 */
[----:B------:R-:W-:-:S07]  /*35a0*/  IMAD.MOV.U32 R47, RZ, RZ, 0x3b8 ;  /* 0x000003b8ff2f7424 */ /* 0x000fce00078e00ff */
.L_x_713:
        /* <DEDUP_REMOVED lines=8> */
.L_x_761:
[----:B------:R-:W-:Y:S05]  /*3630*/  @!P0 BRA `(.L_x_709) ;  /* 0x0000000000748947 */ /* 0x000fea0003800000 */
[----:B------:R-:W-:-:S07]  /*3640*/  IMAD.MOV.U32 R20, RZ, RZ, R47 ;  /* 0x000000ffff147224 */ /* 0x000fce00078e002f */
.L_x_711:
        /* <DEDUP_REMOVED lines=27> */
.L_x_764:
[----:B------:R-:W-:Y:S05]  /*3800*/  @P0 BRA `(.L_x_711) ;  /* 0xfffffffc00900947 */ /* 0x000fea000383ffff */
.L_x_709:
        /* <DEDUP_REMOVED lines=35> */
.L_x_773:
[----:B------:R-:W-:Y:S05]  /*3a40*/  @P0 BRA `(.L_x_713) ;  /* 0xfffffff800d80947 */ /* 0x000fea000383ffff */
.L_x_707:
        /* <DEDUP_REMOVED lines=15> */
.L_x_701:
        /* <DEDUP_REMOVED lines=9> */
.L_x_700:
[----:B------:R-:W-:Y:S01]  /*3bd0*/  IMAD.IADD R4, R4, 0x1, R17 ;  /* 0x0000000104047824 */ /* 0x000fe200078e0211 */
[----:B------:R-:W-:Y:S01]  /*3be0*/  BAR.SYNC.DEFER_BLOCKING 0x0 ;  /* 0x0000000000007b1d */ /* 0x000fe20000010000 */
[----:B------:R-:W-:Y:S02]  /*3bf0*/  ISETP.NE.AND P0, PT, R2, RZ, PT ;  /* 0x000000ff0200720c */ /* 0x000fe40003f05270 */
[----:B------:R-:W-:-:S05]  /*3c00*/  IMAD.IADD R5, R5, 0x1, R4 ;  /* 0x0000000105057824 */ /* 0x000fca00078e0204 */
[----:B------:R-:W0:Y:S01]  /*3c10*/  S2UR UR5, SR_CTAID.X ;  /* 0x00000000000579c3 */ /* 0x000e220000002500 */
[----:B------:R-:W-:Y:S01]  /*3c20*/  IMAD.IADD R6, R6, 0x1, R5 ;  /* 0x0000000106067824 */ /* 0x000fe200078e0205 */
[----:B------:R-:W1:Y:S03]  /*3c30*/  LDCU.64 UR6, c[0x0][0x388] ;  /* 0x00007100ff0677ac */ /* 0x000e660008000a00 */
[----:B------:R-:W-:-:S04]  /*3c40*/  IMAD.IADD R7, R7, 0x1, R6 ;  /* 0x0000000107077824 */ /* 0x000fc800078e0206 */
[----:B------:R-:W-:-:S04]  /*3c50*/  IMAD.IADD R8, R8, 0x1, R7 ;  /* 0x0000000108087824 */ /* 0x000fc800078e0207 */
[----:B------:R-:W-:-:S04]  /*3c60*/  IMAD.IADD R9, R9, 0x1, R8 ;  /* 0x0000000109097824 */ /* 0x000fc800078e0208 */
[----:B------:R-:W-:Y:S01]  /*3c70*/  IMAD.IADD R10, R10, 0x1, R9 ;  /* 0x000000010a0a7824 */ /* 0x000fe200078e0209 */
[----:B------:R2:W-:Y:S03]  /*3c80*/  STS.64 [R40], R4 ;  /* 0x0000000428007388 */ /* 0x0005e60000000a00 */
[----:B------:R-:W-:Y:S01]  /*3c90*/  IMAD.IADD R11, R11, 0x1, R10 ;  /* 0x000000010b0b7824 */ /* 0x000fe200078e020a */
[----:B------:R-:W-:Y:S03]  /*3ca0*/  STS.64 [R40+0x8], R6 ;  /* 0x0000080628007388 */ /* 0x000fe60000000a00 */
[----:B------:R-:W-:Y:S01]  /*3cb0*/  IMAD.IADD R12, R12, 0x1, R11 ;  /* 0x000000010c0c7824 */ /* 0x000fe200078e020b */
[----:B------:R3:W-:Y:S03]  /*3cc0*/  STS.64 [R40+0x10], R8 ;  /* 0x0000100828007388 */ /* 0x0007e60000000a00 */
[----:B------:R-:W-:Y:S01]  /*3cd0*/  IMAD.IADD R13, R13, 0x1, R12 ;  /* 0x000000010d0d7824 */ /* 0x000fe200078e020c */
[----:B------:R-:W-:Y:S01]  /*3ce0*/  STS.64 [R40+0x18], R10 ;  /* 0x0000180a28007388 */ /* 0x000fe20000000a00 */
[----:B--2---:R-:W0:Y:S02]  /*3cf0*/  LDC R4, c[0x0][0x398] ;  /* 0x0000e600ff047b82 */ /* 0x004e240000000800 */
[----:B------:R-:W-:Y:S01]  /*3d00*/  IMAD.IADD R14, R14, 0x1, R13 ;  /* 0x000000010e0e7824 */ /* 0x000fe200078e020d */
[----:B------:R2:W-:Y:S03]  /*3d10*/  STS.64 [R40+0x20], R12 ;  /* 0x0000200c28007388 */ /* 0x0005e60000000a00 */
[----:B------:R-:W-:Y:S01]  /*3d20*/  IMAD.IADD R15, R15, 0x1, R14 ;  /* 0x000000010f0f7824 */ /* 0x000fe200078e020e */
[----:B------:R-:W4:Y:S03]  /*3d30*/  S2R R5, SR_TID.X ;  /* 0x0000000000057919 */ /* 0x000f260000002100 */
[----:B------:R-:W-:Y:S01]  /*3d40*/  IMAD.IADD R28, R28, 0x1, R15 ;  /* 0x000000011c1c7824 */ /* 0x000fe200078e020f */
[----:B------:R-:W-:Y:S03]  /*3d50*/  STS.64 [R40+0x28], R14 ;  /* 0x0000280e28007388 */ /* 0x000fe60000000a00 */
[----:B------:R-:W-:Y:S01]  /*3d60*/  IMAD.IADD R29, R29, 0x1, R28 ;  /* 0x000000011d1d7824 */ /* 0x000fe200078e021c */
[----:B---3--:R-:W3:Y:S03]  /*3d70*/  S2R R8, SR_TID.X ;  /* 0x0000000000087919 */ /* 0x008ee60000002100 */
[----:B------:R-:W-:Y:S01]  /*3d80*/  IMAD.IADD R30, R30, 0x1, R29 ;  /* 0x000000011e1e7824 */ /* 0x000fe200078e021d */
[----:B------:R-:W-:Y:S03]  /*3d90*/  STS.64 [R40+0x30], R28 ;  /* 0x0000301c28007388 */ /* 0x000fe60000000a00 */
[----:B------:R-:W-:-:S02]  /*3da0*/  IMAD.IADD R31, R31, 0x1, R30 ;  /* 0x000000011f1f7824 */ /* 0x000fc400078e021e */
[----:B0-----:R-:W-:Y:S02]  /*3db0*/  VIADD R4, R4, UR5 ;  /* 0x0000000504047c36 */ /* 0x001fe40008000000 */
[----:B------:R-:W-:Y:S01]  /*3dc0*/  IMAD.IADD R32, R32, 0x1, R31 ;  /* 0x0000000120207824 */ /* 0x000fe200078e021f */
[----:B------:R-:W-:Y:S01]  /*3dd0*/  STS.64 [R40+0x38], R30 ;  /* 0x0000381e28007388 */ /* 0x000fe20000000a00 */
[----:B--2---:R-:W-:Y:S02]  /*3de0*/  IMAD R12, R4, 0x2100, RZ ;  /* 0x00002100040c7824 */ /* 0x004fe400078e02ff */
[----:B------:R-:W-:-:S04]  /*3df0*/  IMAD.IADD R33, R33, 0x1, R32 ;  /* 0x0000000121217824 */ /* 0x000fc800078e0220 */
[----:B------:R-:W-:Y:S01]  /*3e00*/  IMAD.IADD R34, R34, 0x1, R33 ;  /* 0x0000000122227824 */ /* 0x000fe200078e0221 */
[----:B------:R-:W-:Y:S03]  /*3e10*/  STS.64 [R40+0x40], R32 ;  /* 0x0000402028007388 */ /* 0x000fe60000000a00 */
[----:B------:R-:W-:Y:S01]  /*3e20*/  IMAD.IADD R35, R35, 0x1, R34 ;  /* 0x0000000123237824 */ /* 0x000fe200078e0222 */
[C---:B----4-:R-:W-:Y:S02]  /*3e30*/  LOP3.LUT R4, R5.reuse, 0x3e0, RZ, 0xc0, !PT ;  /* 0x000003e005047812 */ /* 0x050fe400078ec0ff */
[----:B------:R-:W-:Y:S01]  /*3e40*/  LOP3.LUT R6, R5, 0x1f, RZ, 0xc0, !PT ;  /* 0x0000001f05067812 */ /* 0x000fe200078ec0ff */
[----:B------:R-:W-:Y:S01]  /*3e50*/  IMAD.IADD R36, R36, 0x1, R35 ;  /* 0x0000000124247824 */ /* 0x000fe200078e0223 */
[----:B------:R-:W-:Y:S03]  /*3e60*/  STS.64 [R40+0x48], R34 ;  /* 0x0000482228007388 */ /* 0x000fe60000000a00 */
[----:B------:R-:W-:Y:S01]  /*3e70*/  IMAD.IADD R37, R37, 0x1, R36 ;  /* 0x0000000125257824 */ /* 0x000fe200078e0224 */
[----:B---3--:R-:W-:Y:S01]  /*3e80*/  LOP3.LUT R10, R8, 0x1f, RZ, 0xc0, !PT ;  /* 0x0000001f080a7812 */ /* 0x008fe200078ec0ff */
[----:B------:R-:W-:-:S03]  /*3e90*/  IMAD R6, R4, 0x16, R6 ;  /* 0x0000001604067824 */ /* 0x000fc600078e0206 */
[----:B------:R-:W-:Y:S01]  /*3ea0*/  STS.64 [R40+0x50], R36 ;  /* 0x0000502428007388 */ /* 0x000fe20000000a00 */
        /* <DEDUP_REMOVED lines=25> */
[----:B0-----:R-:W-:Y:S01]  /*4040*/  LOP3.LUT R41, R8, 0x3e0, RZ, 0xc0, !PT ;  /* 0x000003e008297812 */ /* 0x001fe200078ec0ff */
[----:B------:R-:W-:Y:S01]  /*4050*/  VIADD R8, R6, 0x80 ;  /* 0x0000008006087836 */ /* 0x000fe20000000000 */
[----:B------:R-:W-:-:S03]  /*4060*/  IADD3 R5, P0, PT, R12, R3, RZ ;  /* 0x000000030c057210 */ /* 0x000fc60007f1e0ff */
[----:B------:R-:W-:Y:S02]  /*4070*/  IMAD R10, R41, 0x16, R10 ;  /* 0x00000016290a7824 */ /* 0x000fe400078e020a */
[----:B------:R-:W-:Y:S02]  /*4080*/  VIADD R41, R6, 0x20 ;  /* 0x0000002006297836 */ /* 0x000fe40000000000 */
[----:B--2---:R-:W-:Y:S01]  /*4090*/  IMAD.X R0, RZ, RZ, RZ, P0 ;  /* 0x000000ffff007224 */ /* 0x004fe200000e06ff */
[----:B-1----:R-:W-:-:S04]  /*40a0*/  LEA R4, P0, R5, UR6, 0x2 ;  /* 0x0000000605047c11 */ /* 0x002fc8000f8010ff */
[----:B------:R-:W-:Y:S01]  /*40b0*/  LEA.HI.X R5, R5, UR7, R0, 0x2, P0 ;  /* 0x0000000705057c11 */ /* 0x000fe200080f1400 */
[----:B------:R-:W-:Y:S01]  /*40c0*/  VIADD R0, R10, 0xe0 ;  /* 0x000000e00a007836 */ /* 0x000fe20000000000 */
[----:B------:R-:W0:Y:S02]  /*40d0*/  LDS R2, [UR4+0x8400] ;  /* 0x00840004ff027984 */ /* 0x000e240008000800 */
[-C--:B0-----:R-:W-:Y:S01]  /*40e0*/  ISETP.GE.AND P6, PT, R3, R2.reuse, PT ;  /* 0x000000020300720c */ /* 0x081fe20003fc6270 */
[C---:B------:R-:W-:Y:S01]  /*40f0*/  VIADD R3, R6.reuse, 0xa0 ;  /* 0x000000a006037836 */ /* 0x040fe20000000000 */
[-C--:B------:R-:W-:Y:S01]  /*4100*/  ISETP.GE.AND P5, PT, R41, R2.reuse, PT ;  /* 0x000000022900720c */ /* 0x080fe20003fa6270 */
[----:B------:R-:W-:Y:S01]  /*4110*/  VIADD R41, R6, 0xc0 ;  /* 0x000000c006297836 */ /* 0x000fe20000000000 */
[-C--:B------:R-:W-:Y:S01]  /*4120*/  ISETP.GE.AND P0, PT, R8, R2.reuse, PT ;  /* 0x000000020800720c */ /* 0x080fe20003f06270 */
[----:B------:R-:W-:Y:S01]  /*4130*/  VIADD R8, R10, 0x40 ;  /* 0x000000400a087836 */ /* 0x000fe20000000000 */
[-C--:B------:R-:W-:Y:S01]  /*4140*/  ISETP.GE.AND P4, PT, R3, R2.reuse, PT ;  /* 0x000000020300720c */ /* 0x080fe20003f86270 */
[C---:B------:R-:W-:Y:S01]  /*4150*/  VIADD R3, R6.reuse, 0x100 ;  /* 0x0000010006037836 */ /* 0x040fe20000000000 */
        /* <DEDUP_REMOVED lines=8> */
[-C--:B------:R-:W-:Y:S01]  /*41e0*/  ISETP.GE.AND P5, PT, R41, R2.reuse, PT ;  /* 0x000000022900720c */ /* 0x080fe20003fa6270 */
[C---:B------:R-:W-:Y:S02]  /*41f0*/  VIADD R41, R10.reuse, 0x160 ;  /* 0x000001600a297836 */ /* 0x040fe40000000000 */
[----:B------:R-:W-:Y:S01]  /*4200*/  @!P0 STG.E desc[UR8][R4.64+0x200], R49 ;  /* 0x0002003104008986 */ /* 0x000fe2000c101908 */
[----:B------:R-:W-:Y:S01]  /*4210*/  ISETP.GE.AND P0, PT, R3, R2, PT ;  /* 0x000000020300720c */ /* 0x000fe20003f06270 */
[----:B------:R-:W-:-:S02]  /*4220*/  VIADD R3, R10, 0x180 ;  /* 0x000001800a037836 */ /* 0x000fc40000000000 */
[----:B------:R-:W-:Y:S01]  /*4230*/  @!P4 STG.E desc[UR8][R4.64+0x280], R51 ;  /* 0x000280330400c986 */ /* 0x000fe2000c101908 */
[-C--:B------:R-:W-:Y:S01]  /*4240*/  ISETP.GE.AND P4, PT, R41, R2.reuse, PT ;  /* 0x000000022900720c */ /* 0x080fe20003f86270 */
[C---:B------:R-:W-:Y:S02]  /*4250*/  VIADD R41, R10.reuse, 0x60 ;  /* 0x000000600a297836 */ /* 0x040fe40000000000 */
[----:B------:R-:W-:Y:S01]  /*4260*/  @!P2 STG.E desc[UR8][R4.64+0x300], R53 ;  /* 0x000300350400a986 */ /* 0x000fe2000c101908 */
[-C--:B------:R-:W-:Y:S01]  /*4270*/  ISETP.GE.AND P2, PT, R3, R2.reuse, PT ;  /* 0x000000020300720c */ /* 0x080fe20003f46270 */
[C---:B------:R-:W-:Y:S02]  /*4280*/  VIADD R3, R10.reuse, 0x1a0 ;  /* 0x000001a00a037836 */ /* 0x040fe40000000000 */
[----:B------:R0:W-:Y:S01]  /*4290*/  @!P3 STG.E desc[UR8][R4.64+0x100], R43 ;  /* 0x0001002b0400b986 */ /* 0x0001e2000c101908 */
[----:B------:R-:W-:Y:S01]  /*42a0*/  ISETP.GE.AND P3, PT, R41, R2, PT ;  /* 0x000000022900720c */ /* 0x000fe20003f66270 */
[----:B------:R-:W-:-:S02]  /*42b0*/  VIADD R41, R10, 0x1c0 ;  /* 0x000001c00a297836 */ /* 0x000fc40000000000 */
[----:B------:R1:W-:Y:S01]  /*42c0*/  @!P1 STG.E desc[UR8][R4.64+0x380], R37 ;  /* 0x0003802504009986 */ /* 0x0003e2000c101908 */
[-C--:B------:R-:W-:Y:S01]  /*42d0*/  ISETP.GE.AND P1, PT, R3, R2.reuse, PT ;  /* 0x000000020300720c */ /* 0x080fe20003f26270 */
[C---:B------:R-:W-:Y:S02]  /*42e0*/  VIADD R3, R6.reuse, 0x1e0 ;  /* 0x000001e006037836 */ /* 0x040fe40000000000 */
[----:B------:R1:W-:Y:S03]  /*42f0*/  @!P5 STG.E desc[UR8][R4.64+0x480], R33 ;  /* 0x000480210400d986 */ /* 0x0003e6000c101908 */
[-C--:B------:R-:W-:Y:S01]  /*4300*/  ISETP.GE.AND P5, PT, R3, R2.reuse, PT ;  /* 0x000000020300720c */ /* 0x080fe20003fa6270 */
[C---:B------:R-:W-:Y:S01]  /*4310*/  VIADD R3, R6.reuse, 0x240 ;  /* 0x0000024006037836 */ /* 0x040fe20000000000 */
[----:B------:R1:W-:Y:S01]  /*4320*/  @!P6 STG.E desc[UR8][R4.64+0x400], R35 ;  /* 0x000400230400e986 */ /* 0x0003e2000c101908 */
[----:B------:R-:W-:Y:S01]  /*4330*/  ISETP.GE.AND P6, PT, R41, R2, PT ;  /* 0x000000022900720c */ /* 0x000fe20003fc6270 */
[----:B------:R-:W-:-:S02]  /*4340*/  VIADD R41, R6, 0x200 ;  /* 0x0000020006297836 */ /* 0x000fc40000000000 */
[----:B------:R1:W-:Y:S01]  /*4350*/  @!P3 STG.E desc[UR8][R4.64+0x180], R29 ;  /* 0x0001801d0400b986 */ /* 0x0003e2000c101908 */
[-C--:B------:R-:W-:Y:S01]  /*4360*/  ISETP.GE.AND P3, PT, R3, R2.reuse, PT ;  /* 0x000000020300720c */ /* 0x080fe20003f66270 */
[----:B------:R-:W-:Y:S02]  /*4370*/  VIADD R3, R6, 0x280 ;  /* 0x0000028006037836 */ /* 0x000fe40000000000 */
[----:B------:R1:W-:Y:S01]  /*4380*/  @!P1 STG.E desc[UR8][R4.64+0x680], R25 ;  /* 0x0006801904009986 */ /* 0x0003e2000c101908 */
[----:B0-----:R-:W-:Y:S02]  /*4390*/  VIADD R43, R10, 0x220 ;  /* 0x000002200a2b7836 */ /* 0x001fe40000000000 */
[-C--:B------:R-:W-:Y:S01]  /*43a0*/  ISETP.GE.AND P1, PT, R3, R2.reuse, PT ;  /* 0x000000020300720c */ /* 0x080fe20003f26270 */
        /* <DEDUP_REMOVED lines=18> */
.L_x_687:
[----:B------:R-:W-:Y:S01]  /*44d0*/  BSSY B1, `(.L_x_714) ;  /* 0x0000006000017945 */ /* 0x000fe20003800000 */
[----:B------:R-:W-:Y:S01]  /*44e0*/  PLOP3.LUT P0, PT, P0, PT, PT, 0x8, 0x80 ;  /* 0x000000000080781c */ /* 0x000fe2000070e170 */
[----:B------:R-:W-:-:S12]  /*44f0*/  IMAD.MOV.U32 R21, RZ, RZ, -0x1 ;  /* 0xffffffffff157424 */ /* 0x000fd800078e00ff */
[----:B------:R-:W-:Y:S05]  /*4500*/  WARPSYNC.COLLECTIVE R21, `(.L_x_715) ;  /* 0x0000000015087348 */ /* 0x000fea0003c00000 */
[----:B------:R-:W-:Y:S01]  /*4510*/  VOTE.ANY P0, P0 ;  /* 0x0000000000ff7806 */ /* 0x000fe20000000100 */
[----:B------:R-:W-:-:S12]  /*4520*/  ENDCOLLECTIVE ;  /* 0x000000000000791b */ /* 0x000fd80003800000 */
.L_x_715:
[----:B------:R-:W-:Y:S05]  /*4530*/  BSYNC B1 ;  /* 0x0000000000017941 */ /* 0x000fea0003800000 */
.L_x_714:
[----:B------:R-:W-:Y:S05]  /*4540*/  BRA `(.L_x_716) ;  /* 0xffffffc800747947 */ /* 0x000fea000383ffff */
.L_x_689:
[----:B------:R-:W-:Y:S01]  /*4550*/  BSSY B1, `(.L_x_717) ;  /* 0x0000006000017945 */ /* 0x000fe20003800000 */
[----:B------:R-:W-:Y:S01]  /*4560*/  PLOP3.LUT P0, PT, P0, PT, PT, 0x8, 0x80 ;  /* 0x000000000080781c */ /* 0x000fe2000070e170 */
[----:B------:R-:W-:-:S12]  /*4570*/  IMAD.MOV.U32 R21, RZ, RZ, -0x1 ;  /* 0xffffffffff157424 */ /* 0x000fd800078e00ff */
[----:B------:R-:W-:Y:S05]  /*4580*/  WARPSYNC.COLLECTIVE R21, `(.L_x_718) ;  /* 0x0000000015087348 */ /* 0x000fea0003c00000 */
[----:B------:R-:W-:Y:S01]  /*4590*/  VOTE.ANY P0, P0 ;  /* 0x0000000000ff7806 */ /* 0x000fe20000000100 */
[----:B------:R-:W-:-:S12]  /*45a0*/  ENDCOLLECTIVE ;  /* 0x000000000000791b */ /* 0x000fd80003800000 */
.L_x_718:
[----:B------:R-:W-:Y:S05]  /*45b0*/  BSYNC B1 ;  /* 0x0000000000017941 */ /* 0x000fea0003800000 */
.L_x_717:
[----:B------:R-:W-:Y:S05]  /*45c0*/  BRA `(.L_x_719) ;  /* 0xffffffc800c87947 */ /* 0x000fea000383ffff */
.L_x_691:
[----:B------:R-:W0:Y:S01]  /*45d0*/  S2R R25, SR_GEMASK ;  /* 0x0000000000197919 */ /* 0x000e220000003c00 */
[----:B------:R-:W-:Y:S01]  /*45e0*/  BSSY B1, `(.L_x_720) ;  /* 0x0000006000017945 */ /* 0x000fe20003800000 */
[----:B------:R-:W-:Y:S01]  /*45f0*/  PLOP3.LUT P0, PT, P0, PT, PT, 0x8, 0x80 ;  /* 0x000000000080781c */ /* 0x000fe2000070e170 */
[----:B------:R-:W-:-:S12]  /*4600*/  IMAD.MOV.U32 R21, RZ, RZ, -0x1 ;  /* 0xffffffffff157424 */ /* 0x000fd800078e00ff */
[----:B0-----:R-:W-:Y:S05]  /*4610*/  WARPSYNC.COLLECTIVE R21, `(.L_x_721) ;  /* 0x0000000015087348 */ /* 0x001fea0003c00000 */
[----:B------:R-:W-:Y:S01]  /*4620*/  VOTE.ANY R21, PT, P0 ;  /* 0x0000000000157806 */ /* 0x000fe200000e0100 */
[----:B0-----:R-:W-:Y:S06]  /*4630*/  ENDCOLLECTIVE ;  /* 0x000000000000791b */ /* 0x001fec0003800000 */
.L_x_721:
[----:B------:R-:W-:Y:S05]  /*4640*/  BSYNC B1 ;  /* 0x0000000000017941 */ /* 0x000fea0003800000 */
.L_x_720:
[----:B------:R-:W-:Y:S01]  /*4650*/  LOP3.LUT R21, R21, 0x80000000, R25, 0xec, !PT ;  /* 0x8000000015157812 */ /* 0x000fe200078eec19 */
[----:B------:R-:W-:Y:S02]  /*4660*/  IMAD.MOV.U32 R20, RZ, RZ, R29 ;  /* 0x000000ffff147224 */ /* 0x000fe400078e001d */
[----:B------:R-:W-:Y:S02]  /*4670*/  VIADD R41, R39, 0x2 ;  /* 0x0000000227297836 */ /* 0x000fe40000000000 */
[----:B------:R-:W-:Y:S02]  /*4680*/  VIADD R16, R21, 0xffffffff ;  /* 0xffffffff15107836 */ /* 0x000fe40000000000 */
[C---:B------:R-:W-:Y:S02]  /*4690*/  VIADD R40, R39.reuse, 0x4 ;  /* 0x0000000427287836 */ /* 0x040fe40000000000 */
[----:B------:R-:W-:Y:S01]  /*46a0*/  VIADD R30, R39, 0x8 ;  /* 0x00000008271e7836 */ /* 0x000fe20000000000 */
[----:B------:R-:W-:Y:S01]  /*46b0*/  LOP3.LUT R48, R21, R16, RZ, 0xc, !PT ;  /* 0x0000001015307212 */ /* 0x000fe200078e0cff */
[----:B------:R-:W-:-:S02]  /*46c0*/  IMAD.MOV.U32 R16, RZ, RZ, 0x1 ;  /* 0x00000001ff107424 */ /* 0x000fc400078e00ff */
[----:B------:R-:W-:-:S03]  /*46d0*/  IMAD.MOV.U32 R21, RZ, RZ, -0x1 ;  /* 0xffffffffff157424 */ /* 0x000fc600078e00ff */
[----:B------:R-:W0:Y:S02]  /*46e0*/  POPC R48, R48 ;  /* 0x0000003000307309 */ /* 0x000e240000000000 */
[----:B0-----:R-:W-:Y:S01]  /*46f0*/  IMAD.MOV.U32 R17, RZ, RZ, R48 ;  /* 0x000000ffff117224 */ /* 0x001fe200078e0030 */
[----:B------:R-:W-:-:S13]  /*4700*/  ISETP.GE.AND P0, PT, R39, R48, PT ;  /* 0x000000302700720c */ /* 0x000fda0003f06270 */
[----:B------:R-:W-:Y:S05]  /*4710*/  WARPSYNC.COLLECTIVE R21, `(.L_x_722) ;  /* 0x0000000015087348 */ /* 0x000fea0003c00000 */
[----:B------:R0:W1:Y:S02]  /*4720*/  SHFL.DOWN P3, R22, R20, R16, R17 ;  /* 0x0800001014167389 */ /* 0x0000640000060011 */
[----:B01----:R-:W-:Y:S05]  /*4730*/  ENDCOLLECTIVE ;  /* 0x000000000000791b */ /* 0x003fea0003800000 */
.L_x_722:
        /* <DEDUP_REMOVED lines=8> */
.L_x_723:
[----:B------:R-:W-:Y:S01]  /*47c0*/  IMAD.MOV.U32 R16, RZ, RZ, 0x4 ;  /* 0x00000004ff107424 */ /* 0x000fe200078e00ff */
[----:B------:R-:W-:Y:S02]  /*47d0*/  SEL R22, R22, RZ, !P0 ;  /* 0x000000ff16167207 */ /* 0x000fe40004000000 */
[----:B------:R-:W-:-:S03]  /*47e0*/  ISETP.GT.AND P0, PT, R40, R48, PT ;  /* 0x000000302800720c */ /* 0x000fc60003f04270 */
[----:B------:R-:W-:Y:S02]  /*47f0*/  IMAD.IADD R45, R43, 0x1, R22 ;  /* 0x000000012b2d7824 */ /* 0x000fe400078e0216 */
[----:B------:R-:W-:Y:S02]  /*4800*/  VIADD R43, R39, 0x10 ;  /* 0x00000010272b7836 */ /* 0x000fe40000000000 */
[----:B------:R-:W-:-:S03]  /*4810*/  IMAD.MOV.U32 R20, RZ, RZ, R45 ;  /* 0x000000ffff147224 */ /* 0x000fc600078e002d */
[----:B------:R-:W-:-:S13]  /*4820*/  ISETP.GT.AND P2, PT, R43, R48, PT ;  /* 0x000000302b00720c */ /* 0x000fda0003f44270 */
[----:B------:R-:W-:Y:S05]  /*4830*/  WARPSYNC.COLLECTIVE R21, `(.L_x_724) ;  /* 0x0000000015087348 */ /* 0x000fea0003c00000 */
[----:B------:R0:W1:Y:S02]  /*4840*/  SHFL.DOWN P3, R22, R20, R16, R17 ;  /* 0x0800001014167389 */ /* 0x0000640000060011 */
[----:B01----:R-:W-:Y:S05]  /*4850*/  ENDCOLLECTIVE ;  /* 0x000000000000791b */ /* 0x003fea0003800000 */
.L_x_724:
        /* <DEDUP_REMOVED lines=8> */
.L_x_725:
[----:B------:R-:W-:Y:S01]  /*48e0*/  IMAD.MOV.U32 R16, RZ, RZ, 0x10 ;  /* 0x00000010ff107424 */ /* 0x000fe200078e00ff */
[----:B------:R-:W-:Y:S02]  /*48f0*/  SEL R22, R22, RZ, !P0 ;  /* 0x000000ff16167207 */ /* 0x000fe40004000000 */
[----:B------:R-:W-:-:S03]  /*4900*/  ISETP.NE.AND P0, PT, R28, 0x65, PT ;  /* 0x000000651c00780c */ /* 0x000fc60003f05270 */
[----:B------:R-:W-:Y:S02]  /*4910*/  IMAD.IADD R47, R29, 0x1, R22 ;  /* 0x000000011d2f7824 */ /* 0x000fe400078e0216 */
[----:B------:R-:W0:Y:S02]  /*4920*/  LDC.64 R28, c[0x0][0x390] ;  /* 0x0000e400ff1c7b82 */ /* 0x000e240000000a00 */
[----:B------:R-:W-:-:S07]  /*4930*/  IMAD.MOV.U32 R20, RZ, RZ, R47 ;  /* 0x000000ffff147224 */ /* 0x000fce00078e002f */
[----:B0-----:R-:W-:Y:S05]  /*4940*/  WARPSYNC.COLLECTIVE R21, `(.L_x_726) ;  /* 0x0000000015087348 */ /* 0x001fea0003c00000 */
[----:B------:R1:W2:Y:S02]  /*4950*/  SHFL.DOWN P3, R22, R20, R16, R17 ;  /* 0x0800001014167389 */ /* 0x0002a40000060011 */
[----:B012---:R-:W-:Y:S05]  /*4960*/  ENDCOLLECTIVE ;  /* 0x000000000000791b */ /* 0x007fea0003800000 */
.L_x_726:
[----:B------:R-:W-:Y:S05]  /*4970*/  WARPSYNC.COLLECTIVE R21, `(.L_x_727) ;  /* 0x0000000015087348 */ /* 0x000fea0003c00000 */
[----:B------:R-:W-:Y:S01]  /*4980*/  VOTE.ALL P0, P0 ;  /* 0x0000000000ff7806 */ /* 0x000fe20000000000 */
[----:B------:R-:W-:-:S12]  /*4990*/  ENDCOLLECTIVE ;  /* 0x000000000000791b */ /* 0x000fd80003800000 */
.L_x_727:
[----:B------:R-:W-:Y:S02]  /*49a0*/  IADD3 R44, P3, PT, R28, 0x100, RZ ;  /* 0x000001001c2c7810 */ /* 0x000fe40007f7e0ff */
[----:B------:R-:W-:-:S03]  /*49b0*/  SEL R22, R22, RZ, !P2 ;  /* 0x000000ff16167207 */ /* 0x000fc60005000000 */
[----:B------:R-:W-:Y:S02]  /*49c0*/  IMAD.X R45, RZ, RZ, R29, P3 ;  /* 0x000000ffff2d7224 */ /* 0x000fe400018e061d */
[----:B------:R-:W-:Y:S01]  /*49d0*/  IMAD.IADD R46, R47, 0x1, R22 ;  /* 0x000000012f2e7824 */ /* 0x000fe200078e0216 */
[----:B------:R-:W-:Y:S06]  /*49e0*/  BRA `(.L_x_728) ;  /* 0xffffffc8005c7947 */ /* 0x000fec000383ffff */
.L_x_693:
[----:B------:R-:W-:Y:S01]  /*49f0*/  BSSY B1, `(.L_x_729) ;  /* 0x0000006000017945 */ /* 0x000fe20003800000 */
[----:B------:R-:W-:Y:S01]  /*4a00*/  PLOP3.LUT P0, PT, P0, PT, PT, 0x8, 0x80 ;  /* 0x000000000080781c */ /* 0x000fe2000070e170 */
[----:B------:R-:W-:-:S12]  /*4a10*/  IMAD.MOV.U32 R21, RZ, RZ, -0x1 ;  /* 0xffffffffff157424 */ /* 0x000fd800078e00ff */
[----:B------:R-:W-:Y:S05]  /*4a20*/  WARPSYNC.COLLECTIVE R21, `(.L_x_730) ;  /* 0x0000000015087348 */ /* 0x000fea0003c00000 */
[----:B------:R-:W-:Y:S01]  /*4a30*/  VOTE.ANY P0, P0 ;  /* 0x0000000000ff7806 */ /* 0x000fe20000000100 */
[----:B------:R-:W-:-:S12]  /*4a40*/  ENDCOLLECTIVE ;  /* 0x000000000000791b */ /* 0x000fd80003800000 */
.L_x_730:
[----:B------:R-:W-:Y:S05]  /*4a50*/  BSYNC B1 ;  /* 0x0000000000017941 */ /* 0x000fea0003800000 */
.L_x_729:
[----:B------:R-:W-:Y:S05]  /*4a60*/  BRA `(.L_x_731) ;  /* 0xffffffc800647947 */ /* 0x000fea000383ffff */
.L_x_695:
[----:B------:R-:W-:Y:S01]  /*4a70*/  BSSY B1, `(.L_x_732) ;  /* 0x0000006000017945 */ /* 0x000fe20003800000 */
[----:B------:R-:W-:Y:S01]  /*4a80*/  PLOP3.LUT P0, PT, P0, PT, PT, 0x8, 0x80 ;  /* 0x000000000080781c */ /* 0x000fe2000070e170 */
[----:B------:R-:W-:-:S12]  /*4a90*/  IMAD.MOV.U32 R21, RZ, RZ, -0x1 ;  /* 0xffffffffff157424 */ /* 0x000fd800078e00ff */
[----:B------:R-:W-:Y:S05]  /*4aa0*/  WARPSYNC.COLLECTIVE R21, `(.L_x_733) ;  /* 0x0000000015087348 */ /* 0x000fea0003c00000 */
[----:B------:R-:W-:Y:S01]  /*4ab0*/  VOTE.ANY P0, P0 ;  /* 0x0000000000ff7806 */ /* 0x000fe20000000100 */
[----:B------:R-:W-:-:S12]  /*4ac0*/  ENDCOLLECTIVE ;  /* 0x000000000000791b */ /* 0x000fd80003800000 */
.L_x_733:
[----:B------:R-:W-:Y:S05]  /*4ad0*/  BSYNC B1 ;  /* 0x0000000000017941 */ /* 0x000fea0003800000 */
.L_x_732:
[----:B------:R-:W-:Y:S05]  /*4ae0*/  BRA `(.L_x_734) ;  /* 0xffffffc800b87947 */ /* 0x000fea000383ffff */
.L_x_697:
[----:B------:R-:W-:Y:S01]  /*4af0*/  BSSY B1, `(.L_x_735) ;  /* 0x0000006000017945 */ /* 0x000fe20003800000 */
[----:B------:R-:W-:Y:S01]  /*4b00*/  PLOP3.LUT P0, PT, P0, PT, PT, 0x8, 0x80 ;  /* 0x000000000080781c */ /* 0x000fe2000070e170 */
[----:B------:R-:W-:-:S12]  /*4b10*/  IMAD.MOV.U32 R21, RZ, RZ, -0x1 ;  /* 0xffffffffff157424 */ /* 0x000fd800078e00ff */
[----:B------:R-:W-:Y:S05]  /*4b20*/  WARPSYNC.COLLECTIVE R21, `(.L_x_736) ;  /* 0x0000000015087348 */ /* 0x000fea0003c00000 */
[----:B------:R-:W-:Y:S01]  /*4b30*/  VOTE.ANY R21, PT, P0 ;  /* 0x0000000000157806 */ /* 0x000fe200000e0100 */
[----:B------:R-:W-:Y:S06]  /*4b40*/  ENDCOLLECTIVE ;  /* 0x000000000000791b */ /* 0x000fec0003800000 */
.L_x_736:
[----:B------:R-:W-:Y:S05]  /*4b50*/  BSYNC B1 ;  /* 0x0000000000017941 */ /* 0x000fea0003800000 */
.L_x_735:
[----:B------:R-:W-:Y:S01]  /*4b60*/  LOP3.LUT R21, R21, 0x80000000, R25, 0xec, !PT ;  /* 0x8000000015157812 */ /* 0x000fe200078eec19 */
[----:B------:R-:W-:Y:S02]  /*4b70*/  IMAD.MOV.U32 R20, RZ, RZ, R29 ;  /* 0x000000ffff147224 */ /* 0x000fe400078e001d */
[----:B------:R-:W-:Y:S02]  /*4b80*/  VIADD R24, R24, 0xffffffe0 ;  /* 0xffffffe018187836 */ /* 0x000fe40000000000 */
[----:B------:R-:W-:-:S05]  /*4b90*/  VIADD R16, R21, 0xffffffff ;  /* 0xffffffff15107836 */ /* 0x000fca0000000000 */
[----:B------:R-:W-:Y:S01]  /*4ba0*/  LOP3.LUT R49, R21, R16, RZ, 0xc, !PT ;  /* 0x0000001015317212 */ /* 0x000fe200078e0cff */
[----:B------:R-:W-:Y:S02]  /*4bb0*/  IMAD.MOV.U32 R16, RZ, RZ, 0x1 ;  /* 0x00000001ff107424 */ /* 0x000fe400078e00ff */
[----:B------:R-:W-:Y:S01]  /*4bc0*/  IMAD.MOV.U32 R21, RZ, RZ, -0x1 ;  /* 0xffffffffff157424 */ /* 0x000fe200078e00ff */
[----:B------:R0:W1:Y:S06]  /*4bd0*/  POPC R17, R49 ;  /* 0x0000003100117309 */ /* 0x00006c0000000000 */
[----:B01----:R-:W-:Y:S05]  /*4be0*/  WARPSYNC.COLLECTIVE R21, `(.L_x_737) ;  /* 0x0000000015087348 */ /* 0x003fea0003c00000 */
[----:B-1----:R1:W2:Y:S02]  /*4bf0*/  SHFL.DOWN P3, R22, R20, R16, R17 ;  /* 0x0800001014167389 */ /* 0x0022a40000060011 */
[----:B012---:R-:W-:Y:S05]  /*4c00*/  ENDCOLLECTIVE ;  /* 0x000000000000791b */ /* 0x007fea0003800000 */
.L_x_737:
        /* <DEDUP_REMOVED lines=9> */
.L_x_738:
        /* <DEDUP_REMOVED lines=8> */
.L_x_739:
        /* <DEDUP_REMOVED lines=8> */
.L_x_740:
        /* <DEDUP_REMOVED lines=8> */
.L_x_741:
[----:B------:R-:W-:Y:S02]  /*4e20*/  SEL R22, R22, RZ, !P0 ;  /* 0x000000ff16167207 */ /* 0x000fe40004000000 */
[----:B------:R-:W-:Y:S02]  /*4e30*/  ISETP.NE.AND P0, PT, R28, 0x65, PT ;  /* 0x000000651c00780c */ /* 0x000fe40003f05270 */
[----:B------:R-:W-:-:S11]  /*4e40*/  IADD3 R46, PT, PT, R29, R22, R46 ;  /* 0x000000161d2e7210 */ /* 0x000fd60007ffe02e */
[----:B------:R-:W-:Y:S05]  /*4e50*/  WARPSYNC.COLLECTIVE R21, `(.L_x_742) ;  /* 0x0000000015087348 */ /* 0x000fea0003c00000 */
[----:B------:R-:W-:Y:S01]  /*4e60*/  VOTE.ALL P0, P0 ;  /* 0x0000000000ff7806 */ /* 0x000fe20000000000 */
[----:B------:R-:W-:-:S12]  /*4e70*/  ENDCOLLECTIVE ;  /* 0x000000000000791b */ /* 0x000fd80003800000 */
.L_x_742:
[----:B------:R-:W-:Y:S05]  /*4e80*/  BRA `(.L_x_743) ;  /* 0xffffffc800507947 */ /* 0x000fea000383ffff */
.L_x_702:
[----:B------:R-:W-:Y:S01]  /*4e90*/  BSSY B0, `(.L_x_744) ;  /* 0x0000006000007945 */ /* 0x000fe20003800000 */
[----:B------:R-:W-:Y:S01]  /*4ea0*/  PLOP3.LUT P0, PT, P0, PT, PT, 0x8, 0x80 ;  /* 0x000000000080781c */ /* 0x000fe2000070e170 */
[----:B------:R-:W-:-:S12]  /*4eb0*/  IMAD.MOV.U32 R21, RZ, RZ, -0x1 ;  /* 0xffffffffff157424 */ /* 0x000fd800078e00ff */
[----:B------:R-:W-:Y:S05]  /*4ec0*/  WARPSYNC.COLLECTIVE R21, `(.L_x_745) ;  /* 0x0000000015087348 */ /* 0x000fea0003c00000 */
[----:B------:R-:W-:Y:S01]  /*4ed0*/  VOTE.ANY P0, P0 ;  /* 0x0000000000ff7806 */ /* 0x000fe20000000100 */
[----:B------:R-:W-:-:S12]  /*4ee0*/  ENDCOLLECTIVE ;  /* 0x000000000000791b */ /* 0x000fd80003800000 */
.L_x_745:
[----:B------:R-:W-:Y:S05]  /*4ef0*/  BSYNC B0 ;  /* 0x0000000000007941 */ /* 0x000fea0003800000 */
.L_x_744:
[----:B------:R-:W-:Y:S05]  /*4f00*/  BRA `(.L_x_746) ;  /* 0xffffffe000907947 */ /* 0x000fea000383ffff */
.L_x_704:
[----:B------:R-:W-:Y:S01]  /*4f10*/  BSSY B0, `(.L_x_747) ;  /* 0x0000006000007945 */ /* 0x000fe20003800000 */
[----:B------:R-:W-:Y:S01]  /*4f20*/  PLOP3.LUT P0, PT, P0, PT, PT, 0x8, 0x80 ;  /* 0x000000000080781c */ /* 0x000fe2000070e170 */
[----:B------:R-:W-:-:S12]  /*4f30*/  IMAD.MOV.U32 R21, RZ, RZ, -0x1 ;  /* 0xffffffffff157424 */ /* 0x000fd800078e00ff */
[----:B------:R-:W-:Y:S05]  /*4f40*/  WARPSYNC.COLLECTIVE R21, `(.L_x_748) ;  /* 0x0000000015087348 */ /* 0x000fea0003c00000 */
[----:B------:R-:W-:Y:S01]  /*4f50*/  VOTE.ANY P0, P0 ;  /* 0x0000000000ff7806 */ /* 0x000fe20000000100 */
[----:B------:R-:W-:-:S12]  /*4f60*/  ENDCOLLECTIVE ;  /* 0x000000000000791b */ /* 0x000fd80003800000 */
.L_x_748:
[----:B------:R-:W-:Y:S05]  /*4f70*/  BSYNC B0 ;  /* 0x0000000000007941 */ /* 0x000fea0003800000 */
.L_x_747:
[----:B------:R-:W-:Y:S05]  /*4f80*/  BRA `(.L_x_749) ;  /* 0xffffffe000e47947 */ /* 0x000fea000383ffff */
.L_x_706:
[----:B------:R-:W0:Y:S01]  /*4f90*/  S2R R26, SR_GEMASK ;  /* 0x00000000001a7919 */ /* 0x000e220000003c00 */
[----:B------:R-:W-:Y:S01]  /*4fa0*/  BSSY B0, `(.L_x_750) ;  /* 0x0000006000007945 */ /* 0x000fe20003800000 */
[----:B------:R-:W-:Y:S01]  /*4fb0*/  PLOP3.LUT P0, PT, P0, PT, PT, 0x8, 0x80 ;  /* 0x000000000080781c */ /* 0x000fe2000070e170 */
[----:B------:R-:W-:-:S12]  /*4fc0*/  IMAD.MOV.U32 R21, RZ, RZ, -0x1 ;  /* 0xffffffffff157424 */ /* 0x000fd800078e00ff */
[----:B0-----:R-:W-:Y:S05]  /*4fd0*/  WARPSYNC.COLLECTIVE R21, `(.L_x_751) ;  /* 0x0000000015087348 */ /* 0x001fea0003c00000 */
[----:B------:R-:W-:Y:S01]  /*4fe0*/  VOTE.ANY R21, PT, P0 ;  /* 0x0000000000157806 */ /* 0x000fe200000e0100 */
[----:B0-----:R-:W-:Y:S06]  /*4ff0*/  ENDCOLLECTIVE ;  /* 0x000000000000791b */ /* 0x001fec0003800000 */
.L_x_751:
[----:B------:R-:W-:Y:S05]  /*5000*/  BSYNC B0 ;  /* 0x0000000000007941 */ /* 0x000fea0003800000 */
.L_x_750:
[----:B------:R-:W-:Y:S01]  /*5010*/  LOP3.LUT R21, R21, 0x80000000, R26, 0xec, !PT ;  /* 0x8000000015157812 */ /* 0x000fe200078eec1a */
[----:B------:R-:W-:-:S04]  /*5020*/  IMAD.MOV.U32 R20, RZ, RZ, R19 ;  /* 0x000000ffff147224 */ /* 0x000fc800078e0013 */
[----:B------:R-:W-:-:S05]  /*5030*/  VIADD R16, R21, 0xffffffff ;  /* 0xffffffff15107836 */ /* 0x000fca0000000000 */
[----:B------:R-:W-:Y:S01]  /*5040*/  LOP3.LUT R47, R21, R16, RZ, 0xc, !PT ;  /* 0x00000010152f7212 */ /* 0x000fe200078e0cff */
[----:B------:R-:W-:Y:S02]  /*5050*/  IMAD.MOV.U32 R16, RZ, RZ, 0x1 ;  /* 0x00000001ff107424 */ /* 0x000fe400078e00ff */
[----:B------:R-:W-:-:S03]  /*5060*/  IMAD.MOV.U32 R21, RZ, RZ, -0x1 ;  /* 0xffffffffff157424 */ /* 0x000fc600078e00ff */
[----:B------:R-:W0:Y:S02]  /*5070*/  POPC R47, R47 ;  /* 0x0000002f002f7309 */ /* 0x000e240000000000 */
[----:B0-----:R-:W-:Y:S01]  /*5080*/  IMAD.MOV.U32 R17, RZ, RZ, R47 ;  /* 0x000000ffff117224 */ /* 0x001fe200078e002f */
[----:B------:R-:W-:-:S13]  /*5090*/  ISETP.GE.AND P0, PT, R38, R47, PT ;  /* 0x0000002f2600720c */ /* 0x000fda0003f06270 */
[----:B------:R-:W-:Y:S05]  /*50a0*/  WARPSYNC.COLLECTIVE R21, `(.L_x_752) ;  /* 0x0000000015087348 */ /* 0x000fea0003c00000 */
[----:B------:R0:W1:Y:S02]  /*50b0*/  SHFL.DOWN P3, R22, R20, R16, R17 ;  /* 0x0800001014167389 */ /* 0x0000640000060011 */
[----:B01----:R-:W-:Y:S05]  /*50c0*/  ENDCOLLECTIVE ;  /* 0x000000000000791b */ /* 0x003fea0003800000 */
.L_x_752:
        /* <DEDUP_REMOVED lines=9> */
.L_x_753:
        /* <DEDUP_REMOVED lines=9> */
.L_x_754:
        /* <DEDUP_REMOVED lines=9> */
.L_x_755:
[----:B------:R-:W-:Y:S01]  /*5280*/  IMAD.MOV.U32 R16, RZ, RZ, 0x10 ;  /* 0x00000010ff107424 */ /* 0x000fe200078e00ff */
[----:B------:R-:W-:Y:S02]  /*5290*/  SEL R19, R22, RZ, !P0 ;  /* 0x000000ff16137207 */ /* 0x000fe40004000000 */
[----:B------:R-:W-:Y:S01]  /*52a0*/  ISETP.NE.AND P0, PT, R18, 0x65, PT ;  /* 0x000000651200780c */ /* 0x000fe20003f05270 */
[----:B------:R-:W-:Y:S02]  /*52b0*/  VIADD R18, R38, 0x10 ;  /* 0x0000001026127836 */ /* 0x000fe40000000000 */
[----:B------:R-:W-:-:S03]  /*52c0*/  IMAD.IADD R48, R50, 0x1, R19 ;  /* 0x0000000132307824 */ /* 0x000fc600078e0213 */
[----:B------:R-:W-:Y:S01]  /*52d0*/  ISETP.GT.AND P2, PT, R18, R47, PT ;  /* 0x0000002f1200720c */ /* 0x000fe20003f44270 */
[----:B------:R-:W-:Y:S01]  /*52e0*/  IMAD.MOV.U32 R20, RZ, RZ, R48 ;  /* 0x000000ffff147224 */ /* 0x000fe200078e0030 */
[----:B------:R-:W0:Y:S11]  /*52f0*/  LDC.64 R18, c[0x0][0x390] ;  /* 0x0000e400ff127b82 */ /* 0x000e360000000a00 */
[----:B0-----:R-:W-:Y:S05]  /*5300*/  WARPSYNC.COLLECTIVE R21, `(.L_x_756) ;  /* 0x0000000015087348 */ /* 0x001fea0003c00000 */
[----:B------:R1:W2:Y:S02]  /*5310*/  SHFL.DOWN P3, R22, R20, R16, R17 ;  /* 0x0800001014167389 */ /* 0x0002a40000060011 */
[----:B012---:R-:W-:Y:S05]  /*5320*/  ENDCOLLECTIVE ;  /* 0x000000000000791b */ /* 0x007fea0003800000 */
.L_x_756:
[----:B------:R-:W-:Y:S05]  /*5330*/  WARPSYNC.COLLECTIVE R21, `(.L_x_757) ;  /* 0x0000000015087348 */ /* 0x000fea0003c00000 */
[----:B------:R-:W-:Y:S01]  /*5340*/  VOTE.ALL P0, P0 ;  /* 0x0000000000ff7806 */ /* 0x000fe20000000000 */
[----:B------:R-:W-:-:S12]  /*5350*/  ENDCOLLECTIVE ;  /* 0x000000000000791b */ /* 0x000fd80003800000 */
.L_x_757:
[----:B------:R-:W-:Y:S02]  /*5360*/  SEL R45, R22, RZ, !P2 ;  /* 0x000000ff162d7207 */ /* 0x000fe40005000000 */
[----:B------:R-:W-:-:S03]  /*5370*/  IADD3 R44, P3, PT, R18, 0x100, RZ ;  /* 0x00000100122c7810 */ /* 0x000fc60007f7e0ff */
[----:B------:R-:W-:Y:S02]  /*5380*/  IMAD.IADD R46, R48, 0x1, R45 ;  /* 0x00000001302e7824 */ /* 0x000fe400078e022d */
[----:B------:R-:W-:Y:S01]  /*5390*/  IMAD.X R45, RZ, RZ, R19, P3 ;  /* 0x000000ffff2d7224 */ /* 0x000fe200018e0613 */
[----:B------:R-:W-:Y:S07]  /*53a0*/  BRA `(.L_x_758) ;  /* 0xffffffe000787947 */ /* 0x000fee000383ffff */
.L_x_708:
[----:B------:R-:W-:Y:S01]  /*53b0*/  BSSY B0, `(.L_x_759) ;  /* 0x0000006000007945 */ /* 0x000fe20003800000 */
[----:B------:R-:W-:Y:S01]  /*53c0*/  PLOP3.LUT P0, PT, P0, PT, PT, 0x8, 0x80 ;  /* 0x000000000080781c */ /* 0x000fe2000070e170 */
[----:B------:R-:W-:-:S12]  /*53d0*/  IMAD.MOV.U32 R21, RZ, RZ, -0x1 ;  /* 0xffffffffff157424 */ /* 0x000fd800078e00ff */
[----:B------:R-:W-:Y:S05]  /*53e0*/  WARPSYNC.COLLECTIVE R21, `(.L_x_760) ;  /* 0x0000000015087348 */ /* 0x000fea0003c00000 */
[----:B------:R-:W-:Y:S01]  /*53f0*/  VOTE.ANY P0, P0 ;  /* 0x0000000000ff7806 */ /* 0x000fe20000000100 */
[----:B------:R-:W-:-:S12]  /*5400*/  ENDCOLLECTIVE ;  /* 0x000000000000791b */ /* 0x000fd80003800000 */
.L_x_760:
[----:B------:R-:W-:Y:S05]  /*5410*/  BSYNC B0 ;  /* 0x0000000000007941 */ /* 0x000fea0003800000 */
.L_x_759:
[----:B------:R-:W-:Y:S05]  /*5420*/  BRA `(.L_x_761) ;  /* 0xffffffe000807947 */ /* 0x000fea000383ffff */
.L_x_710:
[----:B------:R-:W-:Y:S01]  /*5430*/  BSSY B0, `(.L_x_762) ;  /* 0x0000006000007945 */ /* 0x000fe20003800000 */
[----:B------:R-:W-:Y:S01]  /*5440*/  PLOP3.LUT P0, PT, P0, PT, PT, 0x8, 0x80 ;  /* 0x000000000080781c */ /* 0x000fe2000070e170 */
[----:B------:R-:W-:-:S12]  /*5450*/  IMAD.MOV.U32 R21, RZ, RZ, -0x1 ;  /* 0xffffffffff157424 */ /* 0x000fd800078e00ff */
[----:B------:R-:W-:Y:S05]  /*5460*/  WARPSYNC.COLLECTIVE R21, `(.L_x_763) ;  /* 0x0000000015087348 */ /* 0x000fea0003c00000 */
[----:B------:R-:W-:Y:S01]  /*5470*/  VOTE.ANY P0, P0 ;  /* 0x0000000000ff7806 */ /* 0x000fe20000000100 */
[----:B------:R-:W-:-:S12]  /*5480*/  ENDCOLLECTIVE ;  /* 0x000000000000791b */ /* 0x000fd80003800000 */
.L_x_763:
[----:B------:R-:W-:Y:S05]  /*5490*/  BSYNC B0 ;  /* 0x0000000000007941 */ /* 0x000fea0003800000 */
.L_x_762:
[----:B------:R-:W-:Y:S05]  /*54a0*/  BRA `(.L_x_764) ;  /* 0xffffffe000d47947 */ /* 0x000fea000383ffff */
.L_x_712:
[----:B------:R-:W-:Y:S01]  /*54b0*/  BSSY B0, `(.L_x_765) ;  /* 0x0000006000007945 */ /* 0x000fe20003800000 */
[----:B------:R-:W-:Y:S01]  /*54c0*/  PLOP3.LUT P0, PT, P0, PT, PT, 0x8, 0x80 ;  /* 0x000000000080781c */ /* 0x000fe2000070e170 */
[----:B------:R-:W-:-:S12]  /*54d0*/  IMAD.MOV.U32 R21, RZ, RZ, -0x1 ;  /* 0xffffffffff157424 */ /* 0x000fd800078e00ff */
[----:B------:R-:W-:Y:S05]  /*54e0*/  WARPSYNC.COLLECTIVE R21, `(.L_x_766) ;  /* 0x0000000015087348 */ /* 0x000fea0003c00000 */
[----:B------:R-:W-:Y:S01]  /*54f0*/  VOTE.ANY R21, PT, P0 ;  /* 0x0000000000157806 */ /* 0x000fe200000e0100 */
[----:B------:R-:W-:Y:S06]  /*5500*/  ENDCOLLECTIVE ;  /* 0x000000000000791b */ /* 0x000fec0003800000 */
.L_x_766:
[----:B------:R-:W-:Y:S05]  /*5510*/  BSYNC B0 ;  /* 0x0000000000007941 */ /* 0x000fea0003800000 */
.L_x_765:
        /* <DEDUP_REMOVED lines=11> */
.L_x_767:
        /* <DEDUP_REMOVED lines=10> */
.L_x_768:
[----:B------:R-:W-:Y:S01]  /*5670*/  IMAD.MOV.U32 R16, RZ, RZ, 0x4 ;  /* 0x00000004ff107424 */ /* 0x000fe200078e00ff */
[----:B------:R-:W-:Y:S01]  /*5680*/  SEL R19, R22, RZ, !P0 ;  /* 0x000000ff16137207 */ /* 0x000fe20004000000 */
[----:B------:R-:W-:-:S04]  /*5690*/  VIADD R22, R38, 0x4 ;  /* 0x0000000426167836 */ /* 0x000fc80000000000 */
[----:B------:R-:W-:Y:S01]  /*56a0*/  IMAD.IADD R50, R48, 0x1, R19 ;  /* 0x0000000130327824 */ /* 0x000fe200078e0213 */
[----:B------:R-:W-:Y:S01]  /*56b0*/  ISETP.GT.AND P0, PT, R22, R17, PT ;  /* 0x000000111600720c */ /* 0x000fe20003f04270 */
[----:B------:R-:W-:Y:S02]  /*56c0*/  VIADD R48, R38, 0x10 ;  /* 0x0000001026307836 */ /* 0x000fe40000000000 */
[----:B------:R-:W-:-:S10]  /*56d0*/  IMAD.MOV.U32 R20, RZ, RZ, R50 ;  /* 0x000000ffff147224 */ /* 0x000fd400078e0032 */
[----:B------:R-:W-:Y:S05]  /*56e0*/  WARPSYNC.COLLECTIVE R21, `(.L_x_769) ;  /* 0x0000000015087348 */ /* 0x000fea0003c00000 */
[----:B------:R0:W1:Y:S02]  /*56f0*/  SHFL.DOWN P3, R22, R20, R16, R17 ;  /* 0x0800001014167389 */ /* 0x0000640000060011 */
[----:B01----:R-:W-:Y:S05]  /*5700*/  ENDCOLLECTIVE ;  /* 0x000000000000791b */ /* 0x003fea0003800000 */
.L_x_769:
        /* <DEDUP_REMOVED lines=9> */
.L_x_770:
        /* <DEDUP_REMOVED lines=8> */
.L_x_771:
[----:B------:R-:W-:Y:S02]  /*5820*/  SEL R22, R22, RZ, !P0 ;  /* 0x000000ff16167207 */ /* 0x000fe40004000000 */
[----:B------:R-:W-:Y:S02]  /*5830*/  ISETP.NE.AND P0, PT, R18, 0x65, PT ;  /* 0x000000651200780c */ /* 0x000fe40003f05270 */
[----:B------:R-:W-:-:S11]  /*5840*/  IADD3 R46, PT, PT, R19, R22, R46 ;  /* 0x00000016132e7210 */ /* 0x000fd60007ffe02e */
[----:B------:R-:W-:Y:S05]  /*5850*/  WARPSYNC.COLLECTIVE R21, `(.L_x_772) ;  /* 0x0000000015087348 */ /* 0x000fea0003c00000 */
[----:B------:R-:W-:Y:S01]  /*5860*/  VOTE.ALL P0, P0 ;  /* 0x0000000000ff7806 */ /* 0x000fe20000000000 */
[----:B------:R-:W-:-:S12]  /*5870*/  ENDCOLLECTIVE ;  /* 0x000000000000791b */ /* 0x000fd80003800000 */
.L_x_772:
[----:B------:R-:W-:Y:S05]  /*5880*/  BRA `(.L_x_773) ;  /* 0xffffffe0006c7947 */ /* 0x000fea000383ffff */
.L_x_774:
        /* <DEDUP_REMOVED lines=15> */
.L_x_1440:


//--------------------- .text._ZN3cub18CUB_300001_SM_10006detail4scan20DeviceScanInitKernelINS0_13ScanTileStateIiLb1EEEEEvT_i --------------------------
	.section	.text._ZN3cub18CUB_300001_SM_10006detail4scan20DeviceScanInitKernelINS0_13ScanTileStateIiLb1EEEEEvT_i,"ax",@progbits
	.align	128
        .global         _ZN3cub18CUB_300001_SM_10006detail4scan20DeviceScanInitKernelINS0_13ScanTileStateIiLb1EEEEEvT_i
        .type           _ZN3cub18CUB_300001_SM_10006detail4scan20DeviceScanInitKernelINS0_13ScanTileStateIiLb1EEEEEvT_i,@function
        .size           _ZN3cub18CUB_300001_SM_10006detail4scan20DeviceScanInitKernelINS0_13ScanTileStateIiLb1EEEEEvT_i,(.L_x_1441 - _ZN3cub18CUB_300001_SM_10006detail4scan20DeviceScanInitKernelINS0_13ScanTileStateIiLb1EEEEEvT_i)
        .other          _ZN3cub18CUB_300001_SM_10006detail4scan20DeviceScanInitKernelINS0_13ScanTileStateIiLb1EEEEEvT_i,@"STO_CUDA_ENTRY STV_DEFAULT"
_ZN3cub18CUB_300001_SM_10006detail4scan20DeviceScanInitKernelINS0_13ScanTileStateIiLb1EEEEEvT_i:
.text._ZN3cub18CUB_300001_SM_10006detail4scan20DeviceScanInitKernelINS0_13ScanTileStateIiLb1EEEEEvT_i:
[----:B------:R-:W-:Y:S01]  /*0000*/  LDC R1, c[0x0][0x37c] ;  /* 0x0000df00ff017b82 */ /* 0x000fe20000000800 */
[----:B------:R-:W0:Y:S07]  /*0010*/  S2R R0, SR_TID.X ;  /* 0x0000000000007919 */ /* 0x000e2e0000002100 */
[----:B------:R-:W1:Y:S01]  /*0020*/  S2UR UR6, SR_CTAID.X ;  /* 0x00000000000679c3 */ /* 0x000e620000002500 */
[----:B------:R-:W2:Y:S07]  /*0030*/  LDCU UR4, c[0x0][0x388] ;  /* 0x00007100ff0477ac */ /* 0x000eae0008000800 */
[----:B------:R-:W1:Y:S01]  /*0040*/  LDC R5, c[0x0][0x360] ;  /* 0x0000d800ff057b82 */ /* 0x000e620000000800 */
[----:B0-----:R-:W-:Y:S01]  /*0050*/  ISETP.GT.U32.AND P0, PT, R0, 0x1f, PT ;  /* 0x0000001f0000780c */ /* 0x001fe20003f04070 */
[----:B-1----:R-:W-:-:S03]  /*0060*/  IMAD R5, R5, UR6, R0 ;  /* 0x0000000605057c24 */ /* 0x002fc6000f8e0200 */
[----:B------:R-:W-:Y:S02]  /*0070*/  ISETP.NE.OR P0, PT, RZ, UR6, P0 ;  /* 0x00000006ff007c0c */ /* 0x000fe40008705670 */
[----:B--2---:R-:W-:Y:S01]  /*0080*/  ISETP.GE.AND P1, PT, R5, UR4, PT ;  /* 0x0000000405007c0c */ /* 0x004fe2000bf26270 */
[----:B------:R-:W0:-:S12]  /*0090*/  LDCU.64 UR4, c[0x0][0x358] ;  /* 0x00006b00ff0477ac */ /* 0x000e180008000a00 */
[----:B------:R-:W1:Y:S01]  /*00a0*/  @!P1 LDC.64 R2, c[0x0][0x380] ;  /* 0x0000e000ff029b82 */ /* 0x000e620000000a00 */
[----:B------:R-:W-:Y:S01]  /*00b0*/  @!P1 MOV R4, 0x63 ;  /* 0x0000006300049802 */ /* 0x000fe20000000f00 */
[----:B-1----:R-:W-:-:S04]  /*00c0*/  @!P1 IMAD.WIDE R2, R5, 0x8, R2 ;  /* 0x0000000805029825 */ /* 0x002fc800078e0202 */
[----:B------:R-:W-:-:S05]  /*00d0*/  HFMA2 R5, -RZ, RZ, 0, 0 ;  /* 0x00000000ff057431 */ /* 0x000fca00000001ff */
[----:B0-----:R0:W-:Y:S01]  /*00e0*/  @!P1 STG.E.64 desc[UR4][R2.64+0x100], R4 ;  /* 0x0001000402009986 */ /* 0x0011e2000c101b04 */
[----:B------:R-:W-:Y:S05]  /*00f0*/  @P0 EXIT ;  /* 0x000000000000094d */ /* 0x000fea0003800000 */
[----:B0-----:R-:W0:Y:S02]  /*0100*/  LDC.64 R2, c[0x0][0x380] ;  /* 0x0000e000ff027b82 */ /* 0x001e240000000a00 */
[----:B0-----:R-:W-:-:S05]  /*0110*/  IMAD.WIDE.U32 R2, R0, 0x8, R2 ;  /* 0x0000000800027825 */ /* 0x001fca00078e0002 */
[----:B------:R-:W-:Y:S01]  /*0120*/  STG.E.64 desc[UR4][R2.64], RZ ;  /* 0x000000ff02007986 */ /* 0x000fe2000c101b04 */
[----:B------:R-:W-:Y:S05]  /*0130*/  EXIT ;  /* 0x000000000000794d */ /* 0x000fea0003800000 */
.L_x_775:
        /* <DEDUP_REMOVED lines=12> */
.L_x_1441:


//--------------------- .text._ZN3cub18CUB_300001_SM_10006detail10merge_sort26DeviceMergeSortMergeKernelINS2_10policy_hubIP9EdgeTupleE9Policy600ES6_PNS0_8NullTypeES6_SA_m14EdgeComparatorS5_S9_EEvbT2_T3_T4_PT6_PT7_T5_PSE_SE_NS1_7vsmem_tE --------------------------
	.section	.text._ZN3cub18CUB_300001_SM_10006detail10merge_sort26DeviceMergeSortMergeKernelINS2_10policy_hubIP9EdgeTupleE9Policy600ES6_PNS0_8NullTypeES6_SA_m14EdgeComparatorS5_S9_EEvbT2_T3_T4_PT6_PT7_T5_PSE_SE_NS1_7vsmem_tE,"ax",@progbits
	.align	128
        .global         _ZN3cub18CUB_300001_SM_10006detail10merge_sort26DeviceMergeSortMergeKernelINS2_10policy_hubIP9EdgeTupleE9Policy600ES6_PNS0_8NullTypeES6_SA_m14EdgeComparatorS5_S9_EEvbT2_T3_T4_PT6_PT7_T5_PSE_SE_NS1_7vsmem_tE
        .type           _ZN3cub18CUB_300001_SM_10006detail10merge_sort26DeviceMergeSortMergeKernelINS2_10policy_hubIP9EdgeTupleE9Policy600ES6_PNS0_8NullTypeES6_SA_m14EdgeComparatorS5_S9_EEvbT2_T3_T4_PT6_PT7_T5_PSE_SE_NS1_7vsmem_tE,@function
        .size           _ZN3cub18CUB_300001_SM_10006detail10merge_sort26DeviceMergeSortMergeKernelINS2_10policy_hubIP9EdgeTupleE9Policy600ES6_PNS0_8NullTypeES6_SA_m14EdgeComparatorS5_S9_EEvbT2_T3_T4_PT6_PT7_T5_PSE_SE_NS1_7vsmem_tE,(.L_x_1442 - _ZN3cub18CUB_300001_SM_10006detail10merge_sort26DeviceMergeSortMergeKernelINS2_10policy_hubIP9EdgeTupleE9Policy600ES6_PNS0_8NullTypeES6_SA_m14EdgeComparatorS5_S9_EEvbT2_T3_T4_PT6_PT7_T5_PSE_SE_NS1_7vsmem_tE)
        .other          _ZN3cub18CUB_300001_SM_10006detail10merge_sort26DeviceMergeSortMergeKernelINS2_10policy_hubIP9EdgeTupleE9Policy600ES6_PNS0_8NullTypeES6_SA_m14EdgeComparatorS5_S9_EEvbT2_T3_T4_PT6_PT7_T5_PSE_SE_NS1_7vsmem_tE,@"STO_CUDA_ENTRY STV_DEFAULT"
_ZN3cub18CUB_300001_SM_10006detail10merge_sort26DeviceMergeSortMergeKernelINS2_10policy_hubIP9EdgeTupleE9Policy600ES6_PNS0_8NullTypeES6_SA_m14EdgeComparatorS5_S9_EEvbT2_T3_T4_PT6_PT7_T5_PSE_SE_NS1_7vsmem_tE:
.text._ZN3cub18CUB_300001_SM_10006detail10merge_sort26DeviceMergeSortMergeKernelINS2_10policy_hubIP9EdgeTupleE9Policy600ES6_PNS0_8NullTypeES6_SA_m14EdgeComparatorS5_S9_EEvbT2_T3_T4_PT6_PT7_T5_PSE_SE_NS1_7vsmem_tE:
[----:B------:R-:W-:Y:S01]  /*0000*/  LDC R1, c[0x0][0x37c] ;  /* 0x0000df00ff017b82 */ /* 0x000fe20000000800 */
[----:B------:R-:W0:Y:S01]  /*0010*/  S2R R0, SR_CTAID.X ;  /* 0x0000000000007919 */ /* 0x000e220000002500 */
[----:B------:R-:W1:Y:S01]  /*0020*/  LDCU UR4, c[0x0][0x370] ;  /* 0x00006e00ff0477ac */ /* 0x000e620008000800 */
[----:B------:R-:W2:Y:S01]  /*0030*/  S2R R2, SR_TID.X ;  /* 0x0000000000027919 */ /* 0x000ea20000002100 */
[----:B------:R-:W3:Y:S01]  /*0040*/  LDCU.64 UR6, c[0x0][0x358] ;  /* 0x00006b00ff0677ac */ /* 0x000ee20008000a00 */
[----:B-1----:R-:W-:-:S06]  /*0050*/  UIADD3 UR4, UPT, UPT, UR4, -0x1, URZ ;  /* 0xffffffff04047890 */ /* 0x002fcc000fffe0ff */
[----:B0-----:R-:W-:-:S13]  /*0060*/  ISETP.GE.U32.AND P0, PT, R0, UR4, PT ;  /* 0x0000000400007c0c */ /* 0x001fda000bf06070 */
[----:B--23--:R-:W-:Y:S05]  /*0070*/  @P0 BRA `(.L_x_776) ;  /* 0x0000001c009c0947 */ /* 0x00cfea0003800000 */
[----:B------:R-:W0:Y:S01]  /*0080*/  LDC.64 R6, c[0x0][0x3b8] ;  /* 0x0000ee00ff067b82 */ /* 0x000e220000000a00 */
[----:B------:R-:W1:Y:S07]  /*0090*/  LDCU.U8 UR4, c[0x0][0x380] ;  /* 0x00007000ff0477ac */ /* 0x000e6e0008000000 */
[----:B------:R-:W2:Y:S08]  /*00a0*/  LDC.64 R4, c[0x0][0x3c0] ;  /* 0x0000f000ff047b82 */ /* 0x000eb00000000a00 */
[----:B------:R-:W3:Y:S01]  /*00b0*/  LDC.64 R12, c[0x0][0x398] ;  /* 0x0000e600ff0c7b82 */ /* 0x000ee20000000a00 */
[----:B0-----:R-:W-:-:S04]  /*00c0*/  LEA R6, P0, R0, R6, 0x3 ;  /* 0x0000000600067211 */ /* 0x001fc800078018ff */
[----:B------:R-:W-:-:S05]  /*00d0*/  LEA.HI.X R7, R0, R7, RZ, 0x3, P0 ;  /* 0x0000000700077211 */ /* 0x000fca00000f1cff */
[----:B------:R-:W4:Y:S04]  /*00e0*/  LDG.E.64 R16, desc[UR6][R6.64+0x8] ;  /* 0x0000080606107981 */ /* 0x000f28000c1e1b00 */
[----:B------:R0:W5:Y:S01]  /*00f0*/  LDG.E.64 R8, desc[UR6][R6.64] ;  /* 0x0000000606087981 */ /* 0x000162000c1e1b00 */
[----:B--2---:R-:W-:Y:S01]  /*0100*/  IADD3 R3, P1, PT, RZ, -R4, RZ ;  /* 0x80000004ff037210 */ /* 0x004fe20007f3e0ff */
[----:B-1----:R-:W-:Y:S01]  /*0110*/  UPRMT UR4, UR4, 0x8880, URZ ;  /* 0x0000888004047896 */ /* 0x002fe200080000ff */
[----:B------:R-:W-:Y:S02]  /*0120*/  ACQBULK ;  /* 0x000000000000782e */ /* 0x000fe40000000000 */
[----:B------:R-:W-:-:S04]  /*0130*/  LOP3.LUT R15, R3, R0, RZ, 0xc0, !PT ;  /* 0x00000000030f7212 */ /* 0x000fc800078ec0ff */
[----:B------:R-:W-:Y:S02]  /*0140*/  IADD3 R10, P0, PT, R0, -R15, RZ ;  /* 0x8000000f000a7210 */ /* 0x000fe40007f1e0ff */
[----:B------:R-:W-:-:S03]  /*0150*/  LOP3.LUT R3, R3, R0, RZ, 0xfc, !PT ;  /* 0x0000000003037212 */ /* 0x000fc600078efcff */
[----:B------:R-:W-:Y:S01]  /*0160*/  IMAD.X R14, RZ, RZ, -0x1, P0 ;  /* 0xffffffffff0e7424 */ /* 0x000fe200000e06ff */
[----:B------:R-:W-:Y:S01]  /*0170*/  ISETP.NE.U32.AND P0, PT, R3, -0x1, PT ;  /* 0xffffffff0300780c */ /* 0x000fe20003f05070 */
[----:B------:R-:W-:Y:S01]  /*0180*/  IMAD.WIDE.U32 R10, R10, 0x500, RZ ;  /* 0x000005000a0a7825 */ /* 0x000fe200078e00ff */
[--C-:B------:R-:W-:Y:S02]  /*0190*/  SHF.R.U32.HI R3, RZ, 0x1, R5.reuse ;  /* 0x00000001ff037819 */ /* 0x100fe40000011605 */
[----:B0-----:R-:W-:Y:S01]  /*01a0*/  SHF.R.U64 R6, R4, 0x1, R5 ;  /* 0x0000000104067819 */ /* 0x001fe20000001205 */
[----:B------:R-:W-:Y:S01]  /*01b0*/  IMAD R7, R14, 0x500, RZ ;  /* 0x000005000e077824 */ /* 0x000fe200078e02ff */
[----:B------:R-:W-:Y:S01]  /*01c0*/  ISETP.GT.U32.AND P2, PT, R10, -0x501, PT ;  /* 0xfffffaff0a00780c */ /* 0x000fe20003f44070 */
[----:B------:R-:W-:Y:S02]  /*01d0*/  IMAD R3, R3, 0x500, RZ ;  /* 0x0000050003037824 */ /* 0x000fe400078e02ff */
[----:B------:R-:W-:-:S02]  /*01e0*/  IMAD.IADD R14, R11, 0x1, R7 ;  /* 0x000000010b0e7824 */ /* 0x000fc400078e0207 */
[----:B------:R-:W-:-:S04]  /*01f0*/  IMAD.WIDE.U32 R6, R6, 0x500, RZ ;  /* 0x0000050006067825 */ /* 0x000fc800078e00ff */
[----:B---3--:R-:W-:Y:S01]  /*0200*/  IMAD.WIDE.U32 R12, R15, -0x500, R12 ;  /* 0xfffffb000f0c7825 */ /* 0x008fe200078e000c */
[----:B------:R-:W-:-:S03]  /*0210*/  ISETP.GT.U32.AND.EX P2, PT, R14, -0x1, PT, P2 ;  /* 0xffffffff0e00780c */ /* 0x000fc60003f44120 */
[----:B------:R-:W-:Y:S01]  /*0220*/  IMAD.X R5, RZ, RZ, ~R5, P1 ;  /* 0x000000ffff057224 */ /* 0x000fe200008e0e05 */
[----:B------:R-:W-:Y:S01]  /*0230*/  ISETP.GT.U32.AND P1, PT, R12, R6, PT ;  /* 0x000000060c00720c */ /* 0x000fe20003f24070 */
[----:B------:R-:W-:Y:S02]  /*0240*/  IMAD.IADD R11, R7, 0x1, R3 ;  /* 0x00000001070b7824 */ /* 0x000fe400078e0203 */
[----:B------:R-:W-:Y:S01]  /*0250*/  IMAD.IADD R13, R13, 0x1, -R15 ;  /* 0x000000010d0d7824 */ /* 0x000fe200078e0a0f */
[----:B------:R-:W-:Y:S02]  /*0260*/  SEL R19, R10, 0xfffffaff, P2 ;  /* 0xfffffaff0a137807 */ /* 0x000fe40001000000 */
[----:B------:R-:W-:Y:S02]  /*0270*/  ISETP.NE.AND.EX P0, PT, R5, -0x1, PT, P0 ;  /* 0xffffffff0500780c */ /* 0x000fe40003f05300 */
[----:B------:R-:W-:Y:S02]  /*0280*/  ISETP.GT.U32.AND.EX P1, PT, R13, R11, PT, P1 ;  /* 0x0000000b0d00720c */ /* 0x000fe40003f24110 */
[----:B------:R-:W-:-:S02]  /*0290*/  LOP3.LUT R19, RZ, R19, RZ, 0x33, !PT ;  /* 0x00000013ff137212 */ /* 0x000fc400078e33ff */
[----:B------:R-:W-:Y:S02]  /*02a0*/  SEL R18, R14, 0xffffffff, P2 ;  /* 0xffffffff0e127807 */ /* 0x000fe40001000000 */
[----:B------:R-:W-:Y:S02]  /*02b0*/  SEL R21, R12, R6, P1 ;  /* 0x000000060c157207 */ /* 0x000fe40000800000 */
[----:B------:R-:W-:Y:S02]  /*02c0*/  ISETP.LT.U32.AND P3, PT, R6, R12, PT ;  /* 0x0000000c0600720c */ /* 0x000fe40003f61070 */
[----:B------:R-:W-:Y:S02]  /*02d0*/  SEL R23, R13, R11, P1 ;  /* 0x0000000b0d177207 */ /* 0x000fe40000800000 */
[----:B------:R-:W-:Y:S01]  /*02e0*/  ISETP.LT.U32.AND.EX P3, PT, R11, R13, PT, P3 ;  /* 0x0000000d0b00720c */ /* 0x000fe20003f61130 */
[----:B------:R-:W-:Y:S01]  /*02f0*/  UISETP.NE.AND UP0, UPT, UR4, URZ, UPT ;  /* 0x000000ff0400728c */ /* 0x000fe2000bf05270 */
[----:B----4-:R-:W-:-:S04]  /*0300*/  IMAD.WIDE.U32 R16, R15, -0x500, R16 ;  /* 0xfffffb000f107825 */ /* 0x010fc800078e0010 */
[----:B-----5:R-:W-:Y:S01]  /*0310*/  IMAD.WIDE.U32 R4, R15, -0x500, R8 ;  /* 0xfffffb000f047825 */ /* 0x020fe200078e0008 */
[----:B------:R-:W-:-:S03]  /*0320*/  IADD3 R19, P5, P6, -R16, R10, R19 ;  /* 0x0000000a10137210 */ /* 0x000fc60007ebe113 */
[--C-:B------:R-:W-:Y:S01]  /*0330*/  IMAD.IADD R20, R17, 0x1, -R15.reuse ;  /* 0x0000000111147824 */ /* 0x100fe200078e0a0f */
[----:B------:R-:W-:Y:S01]  /*0340*/  LOP3.LUT R17, RZ, R18, RZ, 0x33, !PT ;  /* 0x00000012ff117212 */ /* 0x000fe200078e33ff */
[----:B------:R-:W-:Y:S01]  /*0350*/  IMAD.IADD R5, R5, 0x1, -R15 ;  /* 0x0000000105057824 */ /* 0x000fe200078e0a0f */
[----:B------:R-:W-:Y:S02]  /*0360*/  IADD3 R3, P4, PT, R10, -R4, RZ ;  /* 0x800000040a037210 */ /* 0x000fe40007f9e0ff */
[----:B------:R-:W-:Y:S02]  /*0370*/  IADD3 R18, P1, PT, R21, -R6, RZ ;  /* 0x8000000615127210 */ /* 0x000fe40007f3e0ff */
[----:B------:R-:W-:Y:S02]  /*0380*/  IADD3.X R17, PT, PT, ~R20, R14, R17, P5, P6 ;  /* 0x0000000e14117210 */ /* 0x000fe40002fec511 */
[----:B------:R-:W-:Y:S01]  /*0390*/  SEL R13, R6, R19, !P0 ;  /* 0x00000013060d7207 */ /* 0x000fe20004000000 */
[----:B------:R-:W-:-:S02]  /*03a0*/  IMAD.X R5, R14, 0x1, ~R5, P4 ;  /* 0x000000010e057824 */ /* 0x000fc400020e0e05 */
[----:B------:R-:W-:Y:S01]  /*03b0*/  IMAD.X R20, R23, 0x1, ~R11, P1 ;  /* 0x0000000117147824 */ /* 0x000fe200008e0e0b */
[-C--:B------:R-:W-:Y:S02]  /*03c0*/  ISETP.LT.U32.AND P1, PT, R3, R18.reuse, PT ;  /* 0x000000120300720c */ /* 0x080fe40003f21070 */
[----:B------:R-:W-:Y:S02]  /*03d0*/  SEL R14, R11, R17, !P0 ;  /* 0x000000110b0e7207 */ /* 0x000fe40004000000 */
[----:B------:R-:W-:Y:S02]  /*03e0*/  ISETP.LT.U32.AND P2, PT, R13, R18, PT ;  /* 0x000000120d00720c */ /* 0x000fe40003f41070 */
[----:B------:R-:W-:Y:S02]  /*03f0*/  SEL R17, R6, R12, P3 ;  /* 0x0000000c06117207 */ /* 0x000fe40001800000 */
[-C--:B------:R-:W-:Y:S02]  /*0400*/  ISETP.LT.U32.AND.EX P1, PT, R5, R20.reuse, PT, P1 ;  /* 0x000000140500720c */ /* 0x080fe40003f21110 */
[----:B------:R-:W-:-:S02]  /*0410*/  ISETP.LT.U32.AND.EX P2, PT, R14, R20, PT, P2 ;  /* 0x000000140e00720c */ /* 0x000fc40003f41120 */
[----:B------:R-:W-:Y:S02]  /*0420*/  SEL R17, R17, R16, !P0 ;  /* 0x0000001011117207 */ /* 0x000fe40004000000 */
[-C--:B------:R-:W-:Y:S02]  /*0430*/  SEL R16, R3, R18.reuse, P1 ;  /* 0x0000001203107207 */ /* 0x080fe40000800000 */
[----:B------:R-:W-:Y:S02]  /*0440*/  SEL R3, R13, R18, P2 ;  /* 0x000000120d037207 */ /* 0x000fe40001000000 */
[----:B------:R-:W-:Y:S01]  /*0450*/  SEL R14, R5, R20, P1 ;  /* 0x00000014050e7207 */ /* 0x000fe20000800000 */
[----:B------:R-:W-:Y:S02]  /*0460*/  IMAD.IADD R5, R17, 0x1, -R4 ;  /* 0x0000000111057824 */ /* 0x000fe400078e0a04 */
[----:B------:R-:W-:Y:S01]  /*0470*/  IMAD.IADD R3, R3, 0x1, -R16 ;  /* 0x0000000103037824 */ /* 0x000fe200078e0a10 */
[----:B------:R-:W-:Y:S06]  /*0480*/  BRA.U !UP0, `(.L_x_777) ;  /* 0x0000000108e47547 */ /* 0x000fec000b800000 */
[----:B------:R-:W0:Y:S01]  /*0490*/  LDC.64 R12, c[0x0][0x388] ;  /* 0x0000e200ff0c7b82 */ /* 0x000e220000000a00 */
[----:B------:R-:W-:Y:S01]  /*04a0*/  IMAD.MOV.U32 R10, RZ, RZ, R6 ;  /* 0x000000ffff0a7224 */ /* 0x000fe200078e0006 */
[----:B------:R-:W-:Y:S01]  /*04b0*/  UMOV UR4, URZ ;  /* 0x000000ff00047c82 */ /* 0x000fe20008000000 */
[----:B------:R-:W-:Y:S02]  /*04c0*/  IMAD.IADD R7, R2, 0x1, -R5 ;  /* 0x0000000102077824 */ /* 0x000fe400078e0a05 */
[----:B------:R-:W-:-:S04]  /*04d0*/  IMAD.WIDE.U32 R10, R15, 0x500, R10 ;  /* 0x000005000f0a7825 */ /* 0x000fc800078e000a */
[----:B------:R-:W-:Y:S01]  /*04e0*/  VIADD R4, R2, 0x100 ;  /* 0x0000010002047836 */ /* 0x000fe20000000000 */
[----:B------:R-:W-:Y:S01]  /*04f0*/  IADD3 R15, P2, P3, R7, R10, R16 ;  /* 0x0000000a070f7210 */ /* 0x000fe20007b5e010 */
[----:B------:R-:W-:Y:S01]  /*0500*/  VIADD R6, R11, UR4 ;  /* 0x000000040b067c36 */ /* 0x000fe20008000000 */
[----:B------:R-:W-:Y:S02]  /*0510*/  IADD3 R11, P0, PT, R8, R2, RZ ;  /* 0x00000002080b7210 */ /* 0x000fe40007f1e0ff */
[-C--:B------:R-:W-:Y:S01]  /*0520*/  ISETP.GE.AND P1, PT, R4, R5.reuse, PT ;  /* 0x000000050400720c */ /* 0x080fe20003f26270 */
[C---:B------:R-:W-:Y:S01]  /*0530*/  VIADD R4, R2.reuse, 0x200 ;  /* 0x0000020002047836 */ /* 0x040fe20000000000 */
[----:B------:R-:W-:Y:S01]  /*0540*/  SHF.R.S32.HI R7, RZ, 0x1f, R7 ;  /* 0x0000001fff077819 */ /* 0x000fe20000011407 */
[----:B------:R-:W-:Y:S01]  /*0550*/  IMAD.X R10, RZ, RZ, R9, P0 ;  /* 0x000000ffff0a7224 */ /* 0x000fe200000e0609 */
[----:B------:R-:W-:Y:S02]  /*0560*/  ISETP.GE.AND P0, PT, R2, R5, PT ;  /* 0x000000050200720c */ /* 0x000fe40003f06270 */
[----:B------:R-:W-:-:S02]  /*0570*/  IADD3.X R14, PT, PT, R7, R6, R14, P2, P3 ;  /* 0x00000006070e7210 */ /* 0x000fc400017e640e */
[----:B------:R-:W-:Y:S01]  /*0580*/  ISETP.GE.AND P2, PT, R4, R5, PT ;  /* 0x000000050400720c */ /* 0x000fe20003f46270 */
[----:B------:R-:W-:Y:S02]  /*0590*/  VIADD R4, R2, 0x300 ;  /* 0x0000030002047836 */ /* 0x000fe40000000000 */
[----:B0-----:R-:W-:-:S03]  /*05a0*/  IMAD.WIDE.U32 R6, R11, 0xc, R12 ;  /* 0x0000000c0b067825 */ /* 0x001fc600078e000c */
[----:B------:R-:W-:Y:S01]  /*05b0*/  ISETP.GE.AND P3, PT, R4, R5, PT ;  /* 0x000000050400720c */ /* 0x000fe20003f66270 */
[----:B------:R-:W-:Y:S01]  /*05c0*/  IMAD R11, R10, 0xc, RZ ;  /* 0x0000000c0a0b7824 */ /* 0x000fe200078e02ff */
[----:B------:R-:W-:Y:S01]  /*05d0*/  LOP3.LUT R10, R2, 0x400, RZ, 0xfc, !PT ;  /* 0x00000400020a7812 */ /* 0x000fe200078efcff */
[----:B------:R-:W-:-:S03]  /*05e0*/  IMAD.WIDE.U32 R8, R15, 0xc, R12 ;  /* 0x0000000c0f087825 */ /* 0x000fc600078e000c */
[----:B------:R-:W-:Y:S01]  /*05f0*/  ISETP.GE.AND P4, PT, R10, R5, PT ;  /* 0x000000050a00720c */ /* 0x000fe20003f86270 */
[----:B------:R-:W-:Y:S02]  /*0600*/  IMAD R13, R14, 0xc, RZ ;  /* 0x0000000c0e0d7824 */ /* 0x000fe400078e02ff */
[----:B------:R-:W-:Y:S02]  /*0610*/  IMAD.IADD R7, R7, 0x1, R11 ;  /* 0x0000000107077824 */ /* 0x000fe400078e020b */
[----:B------:R-:W-:-:S03]  /*0620*/  IMAD.IADD R9, R9, 0x1, R13 ;  /* 0x0000000109097824 */ /* 0x000fc600078e020d */
[----:B------:R0:W5:Y:S04]  /*0630*/  @!P0 LDG.E R23, desc[UR6][R6.64] ;  /* 0x0000000606178981 */ /* 0x000168000c1e1900 */
[----:B------:R0:W5:Y:S04]  /*0640*/  @!P0 LDG.E R22, desc[UR6][R6.64+0x4] ;  /* 0x0000040606168981 */ /* 0x000168000c1e1900 */
[----:B------:R0:W5:Y:S04]  /*0650*/  @!P0 LDG.E R21, desc[UR6][R6.64+0x8] ;  /* 0x0000080606158981 */ /* 0x000168000c1e1900 */
[----:B------:R0:W5:Y:S04]  /*0660*/  @P1 LDG.E R20, desc[UR6][R8.64+0xc00] ;  /* 0x000c000608141981 */ /* 0x000168000c1e1900 */
        /* <DEDUP_REMOVED lines=14> */
[----:B------:R0:W5:Y:S04]  /*0750*/  @!P1 LDG.E R20, desc[UR6][R6.64+0xc00] ;  /* 0x000c000606149981 */ /* 0x000168000c1e1900 */
        /* <DEDUP_REMOVED lines=10> */
[----:B------:R0:W5:Y:S01]  /*0800*/  @!P4 LDG.E R4, desc[UR6][R6.64+0x3008] ;  /* 0x003008060604c981 */ /* 0x000162000c1e1900 */
[----:B------:R-:W-:Y:S05]  /*0810*/  BRA `(.L_x_778) ;  /* 0x0000000000e07947 */ /* 0x000fea0003800000 */
.L_x_777:
[----:B------:R-:W0:Y:S01]  /*0820*/  LDC.64 R12, c[0x0][0x3a0] ;  /* 0x0000e800ff0c7b82 */ /* 0x000e220000000a00 */
[----:B------:R-:W-:Y:S01]  /*0830*/  IMAD.MOV.U32 R7, RZ, RZ, R11 ;  /* 0x000000ffff077224 */ /* 0x000fe200078e000b */
[----:B------:R-:W-:Y:S01]  /*0840*/  UMOV UR4, URZ ;  /* 0x000000ff00047c82 */ /* 0x000fe20008000000 */
[----:B------:R-:W-:Y:S01]  /*0850*/  IADD3 R11, P0, PT, R8, R2, RZ ;  /* 0x00000002080b7210 */ /* 0x000fe20007f1e0ff */
[----:B------:R-:W-:Y:S02]  /*0860*/  VIADD R10, R2, 0x200 ;  /* 0x00000200020a7836 */ /* 0x000fe40000000000 */
[----:B------:R-:W-:-:S04]  /*0870*/  IMAD.WIDE.U32 R6, R15, 0x500, R6 ;  /* 0x000005000f067825 */ /* 0x000fc800078e0006 */
[C---:B------:R-:W-:Y:S02]  /*0880*/  IMAD.IADD R15, R2.reuse, 0x1, -R5 ;  /* 0x00000001020f7824 */ /* 0x040fe400078e0a05 */
[----:B------:R-:W-:Y:S02]  /*0890*/  VIADD R7, R7, UR4 ;  /* 0x0000000407077c36 */ /* 0x000fe40008000000 */
[----:B------:R-:W-:Y:S01]  /*08a0*/  IMAD.X R4, RZ, RZ, R9, P0 ;  /* 0x000000ffff047224 */ /* 0x000fe200000e0609 */
[----:B------:R-:W-:Y:S01]  /*08b0*/  IADD3 R17, P1, P2, R15, R6, R16 ;  /* 0x000000060f117210 */ /* 0x000fe20007a3e010 */
[C---:B------:R-:W-:Y:S01]  /*08c0*/  VIADD R6, R2.reuse, 0x100 ;  /* 0x0000010002067836 */ /* 0x040fe20000000000 */
[----:B------:R-:W-:Y:S02]  /*08d0*/  SHF.R.S32.HI R15, RZ, 0x1f, R15 ;  /* 0x0000001fff0f7819 */ /* 0x000fe4000001140f */
[-C--:B------:R-:W-:Y:S02]  /*08e0*/  ISETP.GE.AND P0, PT, R2, R5.reuse, PT ;  /* 0x000000050200720c */ /* 0x080fe40003f06270 */
[----:B------:R-:W-:-:S02]  /*08f0*/  ISETP.GE.AND P3, PT, R6, R5, PT ;  /* 0x000000050600720c */ /* 0x000fc40003f66270 */
[----:B------:R-:W-:Y:S01]  /*0900*/  IADD3.X R15, PT, PT, R15, R7, R14, P1, P2 ;  /* 0x000000070f0f7210 */ /* 0x000fe20000fe440e */
[--C-:B0-----:R-:W-:Y:S01]  /*0910*/  IMAD.WIDE.U32 R6, R11, 0xc, R12.reuse ;  /* 0x0000000c0b067825 */ /* 0x101fe200078e000c */
[-C--:B------:R-:W-:Y:S02]  /*0920*/  ISETP.GE.AND P1, PT, R10, R5.reuse, PT ;  /* 0x000000050a00720c */ /* 0x080fe40003f26270 */
[----:B------:R-:W-:Y:S01]  /*0930*/  LOP3.LUT R10, R2, 0x400, RZ, 0xfc, !PT ;  /* 0x00000400020a7812 */ /* 0x000fe200078efcff */
[----:B------:R-:W-:Y:S02]  /*0940*/  IMAD R11, R4, 0xc, RZ ;  /* 0x0000000c040b7824 */ /* 0x000fe400078e02ff */
[----:B------:R-:W-:Y:S01]  /*0950*/  VIADD R4, R2, 0x300 ;  /* 0x0000030002047836 */ /* 0x000fe20000000000 */
[----:B------:R-:W-:Y:S01]  /*0960*/  ISETP.GE.AND P4, PT, R10, R5, PT ;  /* 0x000000050a00720c */ /* 0x000fe20003f86270 */
        /* <DEDUP_REMOVED lines=34> */
[----:B------:R1:W5:Y:S02]  /*0b90*/  @!P4 LDG.E R4, desc[UR6][R6.64+0x3008] ;  /* 0x003008060604c981 */ /* 0x000364000c1e1900 */
.L_x_778:
[----:B01----:R-:W0:Y:S01]  /*0ba0*/  S2R R6, SR_CgaCtaId ;  /* 0x0000000000067919 */ /* 0x003e220000008800 */
[----:B------:R-:W-:-:S04]  /*0bb0*/  MOV R7, 0x400 ;  /* 0x0000040000077802 */ /* 0x000fc80000000f00 */
[----:B0-----:R-:W-:-:S05]  /*0bc0*/  LEA R7, R6, R7, 0x18 ;  /* 0x0000000706077211 */ /* 0x001fca00078ec0ff */
[----:B------:R-:W-:-:S05]  /*0bd0*/  IMAD R9, R2, 0xc, R7 ;  /* 0x0000000c02097824 */ /* 0x000fca00078e0207 */
[----:B-----5:R-:W-:Y:S04]  /*0be0*/  STS [R9], R23 ;  /* 0x0000001709007388 */ /* 0x020fe80000000800 */
        /* <DEDUP_REMOVED lines=13> */
[----:B------:R0:W-:Y:S01]  /*0cc0*/  STS [R9+0x3008], R4 ;  /* 0x0030080409007388 */ /* 0x0001e20000000800 */
[----:B------:R-:W-:Y:S01]  /*0cd0*/  BAR.SYNC.DEFER_BLOCKING 0x0 ;  /* 0x0000000000007b1d */ /* 0x000fe20000010000 */
[----:B0-----:R-:W-:-:S07]  /*0ce0*/  IMAD R9, R2, 0x5, RZ ;  /* 0x0000000502097824 */ /* 0x001fce00078e02ff */
[----:B------:R-:W-:Y:S01]  /*0cf0*/  PREEXIT ;  /* 0x000000000000782d */ /* 0x000fe20000000000 */
[----:B------:R-:W-:Y:S01]  /*0d00*/  IMAD.IADD R2, R5, 0x1, R3 ;  /* 0x0000000105027824 */ /* 0x000fe200078e0203 */
[----:B------:R-:W-:Y:S04]  /*0d10*/  BSSY.RECONVERGENT B0, `(.L_x_779) ;  /* 0x000001c000007945 */ /* 0x000fe80003800200 */
[----:B------:R-:W-:-:S04]  /*0d20*/  VIMNMX R4, PT, PT, R2, R9, PT ;  /* 0x0000000902047248 */ /* 0x000fc80003fe0100 */
[C---:B------:R-:W-:Y:S01]  /*0d30*/  ISETP.GE.AND P0, PT, R4.reuse, R3, PT ;  /* 0x000000030400720c */ /* 0x040fe20003f06270 */
[----:B------:R-:W-:Y:S01]  /*0d40*/  IMAD.IADD R3, R4, 0x1, -R3 ;  /* 0x0000000104037824 */ /* 0x000fe200078e0a03 */
[----:B------:R-:W-:-:S04]  /*0d50*/  VIMNMX R9, PT, PT, R5, R4, PT ;  /* 0x0000000405097248 */ /* 0x000fc80003fe0100 */
[----:B------:R-:W-:-:S04]  /*0d60*/  SEL R12, R3, RZ, P0 ;  /* 0x000000ff030c7207 */ /* 0x000fc80000000000 */
[----:B------:R-:W-:-:S13]  /*0d70*/  ISETP.GE.AND P0, PT, R12, R9, PT ;  /* 0x000000090c00720c */ /* 0x000fda0003f06270 */
[----:B------:R-:W-:Y:S05]  /*0d80*/  @P0 BRA `(.L_x_780) ;  /* 0x0000000000500947 */ /* 0x000fea0003800000 */
[----:B------:R-:W-:-:S07]  /*0d90*/  IMAD.IADD R3, R5, 0x1, R4 ;  /* 0x0000000105037824 */ /* 0x000fce00078e0204 */
.L_x_781:
[----:B------:R-:W-:Y:S01]  /*0da0*/  IMAD.IADD R6, R9, 0x1, -R12 ;  /* 0x0000000109067824 */ /* 0x000fe200078e0a0c */
[----:B------:R-:W-:-:S04]  /*0db0*/  PLOP3.LUT P0, PT, PT, PT, PT, 0x8, 0x80 ;  /* 0x000000000080781c */ /* 0x000fc80003f0e170 */
[----:B------:R-:W-:-:S04]  /*0dc0*/  LEA.HI R11, R6, R6, RZ, 0x1 ;  /* 0x00000006060b7211 */ /* 0x000fc800078f08ff */
[----:B------:R-:W-:-:S04]  /*0dd0*/  LEA.HI.SX32 R8, R11, R12, 0x1f ;  /* 0x0000000c0b087211 */ /* 0x000fc800078ffaff */
[----:B------:R-:W-:Y:S01]  /*0de0*/  LOP3.LUT R6, RZ, R8, RZ, 0x33, !PT ;  /* 0x00000008ff067212 */ /* 0x000fe200078e33ff */
[----:B------:R-:W-:-:S04]  /*0df0*/  IMAD R10, R8, 0xc, R7 ;  /* 0x0000000c080a7824 */ /* 0x000fc800078e0207 */
[----:B------:R-:W-:Y:S01]  /*0e00*/  IMAD.IADD R6, R3, 0x1, R6 ;  /* 0x0000000103067824 */ /* 0x000fe200078e0206 */
[----:B------:R-:W-:Y:S03]  /*0e10*/  LDS R13, [R10] ;  /* 0x000000000a0d7984 */ /* 0x000fe60000000800 */
[----:B------:R-:W-:-:S05]  /*0e20*/  IMAD R14, R6, 0xc, R7 ;  /* 0x0000000c060e7824 */ /* 0x000fca00078e0207 */
[----:B------:R-:W0:Y:S02]  /*0e30*/  LDS R16, [R14] ;  /* 0x000000000e107984 */ /* 0x000e240000000800 */
[----:B0-----:R-:W-:-:S13]  /*0e40*/  ISETP.GE.AND P2, PT, R16, R13, PT ;  /* 0x0000000d1000720c */ /* 0x001fda0003f46270 */
[----:B------:R-:W-:Y:S04]  /*0e50*/  @P2 LDS R6, [R14+0x4] ;  /* 0x000004000e062984 */ /* 0x000fe80000000800 */
[----:B------:R-:W0:Y:S02]  /*0e60*/  @P2 LDS R11, [R10+0x4] ;  /* 0x000004000a0b2984 */ /* 0x000e240000000800 */
[----:B0-----:R-:W-:-:S04]  /*0e70*/  @P2 ISETP.GE.AND P1, PT, R6, R11, PT ;  /* 0x0000000b0600220c */ /* 0x001fc80003f26270 */
[----:B------:R-:W-:-:S04]  /*0e80*/  @P2 ISETP.NE.OR P0, PT, R16, R13, P1 ;  /* 0x0000000d1000220c */ /* 0x000fc80000f05670 */
[----:B------:R-:W-:-:S09]  /*0e90*/  SEL R9, R9, R8, P0 ;  /* 0x0000000809097207 */ /* 0x000fd20000000000 */
[----:B------:R-:W-:-:S05]  /*0ea0*/  @P0 VIADD R12, R8, 0x1 ;  /* 0x00000001080c0836 */ /* 0x000fca0000000000 */
[----:B------:R-:W-:-:S13]  /*0eb0*/  ISETP.GE.AND P0, PT, R12, R9, PT ;  /* 0x000000090c00720c */ /* 0x000fda0003f06270 */
[----:B------:R-:W-:Y:S05]  /*0ec0*/  @!P0 BRA `(.L_x_781) ;  /* 0xfffffffc00b48947 */ /* 0x000fea000383ffff */
.L_x_780:
[----:B------:R-:W-:Y:S05]  /*0ed0*/  BSYNC.RECONVERGENT B0 ;  /* 0x0000000000007941 */ /* 0x000fea0003800200 */
.L_x_779:
[----:B------:R-:W-:Y:S01]  /*0ee0*/  IADD3 R13, PT, PT, R5, R4, -R12 ;  /* 0x00000004050d7210 */ /* 0x000fe20007ffe80c */
[--C-:B------:R-:W-:Y:S01]  /*0ef0*/  IMAD R21, R12, 0xc, R7.reuse ;  /* 0x0000000c0c157824 */ /* 0x100fe200078e0207 */
[----:B------:R-:W-:Y:S01]  /*0f00*/  BSSY.RECONVERGENT B0, `(.L_x_782) ;  /* 0x0000010000007945 */ /* 0x000fe20003800200 */
[----:B------:R-:W-:Y:S02]  /*0f10*/  PLOP3.LUT P0, PT, PT, PT, PT, 0x8, 0x80 ;  /* 0x000000000080781c */ /* 0x000fe40003f0e170 */
[C---:B------:R-:W-:Y:S01]  /*0f20*/  IMAD R19, R13.reuse, 0xc, R7 ;  /* 0x0000000c0d137824 */ /* 0x040fe200078e0207 */
[----:B------:R0:W1:Y:S01]  /*0f30*/  LDS R9, [R21+0x8] ;  /* 0x0000080015097984 */ /* 0x0000620000000800 */
[----:B------:R-:W-:-:S03]  /*0f40*/  ISETP.GE.AND P1, PT, R13, R2, PT ;  /* 0x000000020d00720c */ /* 0x000fc60003f26270 */
[----:B------:R0:W2:Y:S04]  /*0f50*/  LDS R8, [R19+0x8] ;  /* 0x0000080013087984 */ /* 0x0000a80000000800 */
[----:B------:R0:W3:Y:S04]  /*0f60*/  LDS R14, [R21+0x4] ;  /* 0x00000400150e7984 */ /* 0x0000e80000000800 */
[----:B------:R0:W4:Y:S04]  /*0f70*/  LDS R10, [R21] ;  /* 0x00000000150a7984 */ /* 0x0001280000000800 */
[----:B------:R0:W0:Y:S04]  /*0f80*/  LDS R17, [R19+0x4] ;  /* 0x0000040013117984 */ /* 0x0000280000000800 */
[----:B------:R0:W0:Y:S01]  /*0f90*/  LDS R15, [R19] ;  /* 0x00000000130f7984 */ /* 0x0000220000000800 */
[----:B------:R-:W-:Y:S05]  /*0fa0*/  @P1 BRA `(.L_x_783) ;  /* 0x0000000000141947 */ /* 0x000fea0003800000 */
[----:B0---4-:R-:W-:Y:S02]  /*0fb0*/  ISETP.GE.AND P1, PT, R15, R10, PT ;  /* 0x0000000a0f00720c */ /* 0x011fe40003f26270 */
[----:B------:R-:W-:Y:S02]  /*0fc0*/  PLOP3.LUT P0, PT, PT, PT, PT, 0x80, 0x8 ;  /* 0x000000000008781c */ /* 0x000fe40003f0f070 */
[----:B------:R-:W-:-:S13]  /*0fd0*/  ISETP.GE.OR P1, PT, R12, R5, !P1 ;  /* 0x000000050c00720c */ /* 0x000fda0004f26670 */
[----:B---3--:R-:W-:-:S04]  /*0fe0*/  @!P1 ISETP.GE.AND P2, PT, R17, R14, PT ;  /* 0x0000000e1100920c */ /* 0x008fc80003f46270 */
[----:B------:R-:W-:-:S13]  /*0ff0*/  @!P1 ISETP.EQ.AND P0, PT, R15, R10, !P2 ;  /* 0x0000000a0f00920c */ /* 0x000fda0005702270 */
.L_x_783:
[----:B------:R-:W-:Y:S05]  /*1000*/  BSYNC.RECONVERGENT B0 ;  /* 0x0000000000007941 */ /* 0x000fea0003800200 */
.L_x_782:
[----:B------:R-:W-:Y:S01]  /*1010*/  VIADD R11, R13, 0x1 ;  /* 0x000000010d0b7836 */ /* 0x000fe20000000000 */
[----:B------:R-:W-:Y:S01]  /*1020*/  BSSY.RECONVERGENT B0, `(.L_x_784) ;  /* 0x0000017000007945 */ /* 0x000fe20003800200 */
[----:B------:R-:W-:Y:S01]  /*1030*/  @!P0 IMAD.MOV R11, RZ, RZ, R13 ;  /* 0x000000ffff0b8224 */ /* 0x000fe200078e020d */
[----:B-12---:R-:W-:Y:S01]  /*1040*/  FSEL R6, R8, R9, P0 ;  /* 0x0000000908067208 */ /* 0x006fe20000000000 */
[----:B------:R-:W-:Y:S01]  /*1050*/  VIADD R16, R12, 0x1 ;  /* 0x000000010c107836 */ /* 0x000fe20000000000 */
[----:B0--3--:R-:W-:Y:S01]  /*1060*/  SEL R4, R17, R14, P0 ;  /* 0x0000000e11047207 */ /* 0x009fe20000000000 */
[----:B------:R-:W-:Y:S01]  /*1070*/  @P0 IMAD.MOV R16, RZ, RZ, R12 ;  /* 0x000000ffff100224 */ /* 0x000fe200078e020c */
[----:B------:R-:W-:Y:S01]  /*1080*/  ISETP.GE.AND P1, PT, R11, R2, PT ;  /* 0x000000020b00720c */ /* 0x000fe20003f26270 */
[----:B------:R0:W1:Y:S01]  /*1090*/  @P0 LDS R8, [R19+0x14] ;  /* 0x0000140013080984 */ /* 0x0000620000000800 */
[----:B----4-:R-:W-:Y:S01]  /*10a0*/  SEL R3, R15, R10, P0 ;  /* 0x0000000a0f037207 */ /* 0x010fe20000000000 */
[----:B------:R-:W-:-:S02]  /*10b0*/  VIADD R18, R11, 0x1 ;  /* 0x000000010b127836 */ /* 0x000fc40000000000 */
[----:B------:R0:W2:Y:S01]  /*10c0*/  @!P0 LDS R9, [R21+0x14] ;  /* 0x0000140015098984 */ /* 0x0000a20000000800 */
[----:B------:R-:W-:-:S03]  /*10d0*/  VIADD R20, R16, 0x1 ;  /* 0x0000000110147836 */ /* 0x000fc60000000000 */
[----:B------:R0:W3:Y:S04]  /*10e0*/  @P0 LDS R17, [R19+0x10] ;  /* 0x0000100013110984 */ /* 0x0000e80000000800 */
[----:B------:R0:W4:Y:S04]  /*10f0*/  @P0 LDS R15, [R19+0xc] ;  /* 0x00000c00130f0984 */ /* 0x0001280000000800 */
[----:B------:R0:W0:Y:S04]  /*1100*/  @!P0 LDS R10, [R21+0xc] ;  /* 0x00000c00150a8984 */ /* 0x0000280000000800 */
[----:B------:R0:W0:Y:S01]  /*1110*/  @!P0 LDS R14, [R21+0x10] ;  /* 0x00001000150e8984 */ /* 0x0000220000000800 */
[----:B------:R-:W-:Y:S01]  /*1120*/  PLOP3.LUT P0, PT, PT, PT, PT, 0x8, 0x80 ;  /* 0x000000000080781c */ /* 0x000fe20003f0e170 */
[----:B------:R-:W-:-:S12]  /*1130*/  @P1 BRA `(.L_x_785) ;  /* 0x0000000000141947 */ /* 0x000fd80003800000 */
[----:B0---4-:R-:W-:Y:S02]  /*1140*/  ISETP.GE.AND P1, PT, R15, R10, PT ;  /* 0x0000000a0f00720c */ /* 0x011fe40003f26270 */
[----:B------:R-:W-:Y:S02]  /*1150*/  PLOP3.LUT P0, PT, PT, PT, PT, 0x80, 0x8 ;  /* 0x000000000008781c */ /* 0x000fe40003f0f070 */
[----:B------:R-:W-:-:S13]  /*1160*/  ISETP.GE.OR P1, PT, R16, R5, !P1 ;  /* 0x000000051000720c */ /* 0x000fda0004f26670 */
[----:B---3--:R-:W-:-:S04]  /*1170*/  @!P1 ISETP.GE.AND P2, PT, R17, R14, PT ;  /* 0x0000000e1100920c */ /* 0x008fc80003f46270 */
[----:B------:R-:W-:-:S13]  /*1180*/  @!P1 ISETP.EQ.AND P0, PT, R15, R10, !P2 ;  /* 0x0000000a0f00920c */ /* 0x000fda0005702270 */
.L_x_785:
[----:B------:R-:W-:Y:S05]  /*1190*/  BSYNC.RECONVERGENT B0 ;  /* 0x0000000000007941 */ /* 0x000fea0003800200 */
.L_x_784:
[----:B------:R-:W-:Y:S01]  /*11a0*/  @!P0 IMAD.MOV R18, RZ, RZ, R11 ;  /* 0x000000ffff128224 */ /* 0x000fe200078e020b */
[----:B------:R-:W-:Y:S01]  /*11b0*/  BSSY.RECONVERGENT B0, `(.L_x_786) ;  /* 0x0000017000007945 */ /* 0x000fe20003800200 */
[----:B------:R-:W-:Y:S01]  /*11c0*/  @P0 IMAD.MOV R20, RZ, RZ, R16 ;  /* 0x000000ffff140224 */ /* 0x000fe200078e0210 */
[----:B-12---:R-:W-:Y:S01]  /*11d0*/  FSEL R13, R8, R9, P0 ;  /* 0x00000009080d7208 */ /* 0x006fe20000000000 */
[C-C-:B0-----:R-:W-:Y:S01]  /*11e0*/  @P0 IMAD R19, R18.reuse, 0xc, R7.reuse ;  /* 0x0000000c12130824 */ /* 0x141fe200078e0207 */
[----:B------:R-:W-:Y:S01]  /*11f0*/  ISETP.GE.AND P1, PT, R18, R2, PT ;  /* 0x000000021200720c */ /* 0x000fe20003f26270 */
[----:B------:R-:W-:Y:S01]  /*1200*/  @!P0 IMAD R16, R20, 0xc, R7 ;  /* 0x0000000c14108824 */ /* 0x000fe200078e0207 */
[----:B----4-:R-:W-:Y:S01]  /*1210*/  SEL R12, R15, R10, P0 ;  /* 0x0000000a0f0c7207 */ /* 0x010fe20000000000 */
[----:B------:R-:W-:Y:S01]  /*1220*/  VIADD R21, R18, 0x1 ;  /* 0x0000000112157836 */ /* 0x000fe20000000000 */
[----:B---3--:R-:W-:Y:S01]  /*1230*/  SEL R11, R17, R14, P0 ;  /* 0x0000000e110b7207 */ /* 0x008fe20000000000 */
[----:B------:R0:W1:Y:S01]  /*1240*/  @P0 LDS R8, [R19+0x8] ;  /* 0x0000080013080984 */ /* 0x0000620000000800 */
[----:B------:R-:W-:-:S03]  /*1250*/  VIADD R22, R20, 0x1 ;  /* 0x0000000114167836 */ /* 0x000fc60000000000 */
[----:B------:R0:W2:Y:S04]  /*1260*/  @!P0 LDS R9, [R16+0x8] ;  /* 0x0000080010098984 */ /* 0x0000a80000000800 */
[----:B------:R0:W3:Y:S04]  /*1270*/  @!P0 LDS R10, [R16] ;  /* 0x00000000100a8984 */ /* 0x0000e80000000800 */
[----:B------:R0:W4:Y:S04]  /*1280*/  @!P0 LDS R14, [R16+0x4] ;  /* 0x00000400100e8984 */ /* 0x0001280000000800 */
[----:B------:R0:W0:Y:S04]  /*1290*/  @P0 LDS R15, [R19] ;  /* 0x00000000130f0984 */ /* 0x0000280000000800 */
[----:B------:R0:W0:Y:S01]  /*12a0*/  @P0 LDS R17, [R19+0x4] ;  /* 0x0000040013110984 */ /* 0x0000220000000800 */
[----:B------:R-:W-:Y:S01]  /*12b0*/  PLOP3.LUT P0, PT, PT, PT, PT, 0x8, 0x80 ;  /* 0x000000000080781c */ /* 0x000fe20003f0e170 */
[----:B------:R-:W-:-:S12]  /*12c0*/  @P1 BRA `(.L_x_787) ;  /* 0x0000000000141947 */ /* 0x000fd80003800000 */
[----:B0--3--:R-:W-:Y:S02]  /*12d0*/  ISETP.GE.AND P1, PT, R15, R10, PT ;  /* 0x0000000a0f00720c */ /* 0x009fe40003f26270 */
[----:B------:R-:W-:Y:S02]  /*12e0*/  PLOP3.LUT P0, PT, PT, PT, PT, 0x80, 0x8 ;  /* 0x000000000008781c */ /* 0x000fe40003f0f070 */
[----:B------:R-:W-:-:S13]  /*12f0*/  ISETP.GE.OR P1, PT, R20, R5, !P1 ;  /* 0x000000051400720c */ /* 0x000fda0004f26670 */
[----:B----4-:R-:W-:-:S04]  /*1300*/  @!P1 ISETP.GE.AND P2, PT, R17, R14, PT ;  /* 0x0000000e1100920c */ /* 0x010fc80003f46270 */
[----:B------:R-:W-:-:S13]  /*1310*/  @!P1 ISETP.EQ.AND P0, PT, R15, R10, !P2 ;  /* 0x0000000a0f00920c */ /* 0x000fda0005702270 */
.L_x_787:
[----:B------:R-:W-:Y:S05]  /*1320*/  BSYNC.RECONVERGENT B0 ;  /* 0x0000000000007941 */ /* 0x000fea0003800200 */
.L_x_786:
[----:B------:R-:W-:Y:S01]  /*1330*/  @!P0 IMAD.MOV R21, RZ, RZ, R18 ;  /* 0x000000ffff158224 */ /* 0x000fe200078e0212 */
[----:B0---4-:R-:W-:Y:S01]  /*1340*/  SEL R16, R17, R14, P0 ;  /* 0x0000000e11107207 */ /* 0x011fe20000000000 */
[----:B------:R-:W-:Y:S01]  /*1350*/  @P0 IMAD.MOV R22, RZ, RZ, R20 ;  /* 0x000000ffff160224 */ /* 0x000fe200078e0214 */
[----:B------:R-:W-:Y:S01]  /*1360*/  BSSY.RECONVERGENT B0, `(.L_x_788) ;  /* 0x0000010000007945 */ /* 0x000fe20003800200 */
[C-C-:B------:R-:W-:Y:S01]  /*1370*/  @P0 IMAD R23, R21.reuse, 0xc, R7.reuse ;  /* 0x0000000c15170824 */ /* 0x140fe200078e0207 */
[----:B------:R-:W-:Y:S01]  /*1380*/  ISETP.GE.AND P2, PT, R21, R2, PT ;  /* 0x000000021500720c */ /* 0x000fe20003f46270 */
[----:B------:R-:W-:Y:S01]  /*1390*/  @!P0 IMAD R20, R22, 0xc, R7 ;  /* 0x0000000c16148824 */ /* 0x000fe200078e0207 */
[----:B---3--:R-:W-:Y:S02]  /*13a0*/  SEL R7, R15, R10, P0 ;  /* 0x0000000a0f077207 */ /* 0x008fe40000000000 */
[----:B------:R0:W3:Y:S01]  /*13b0*/  @P0 LDS R15, [R23] ;  /* 0x00000000170f0984 */ /* 0x0000e20000000800 */
[----:B------:R-:W-:-:S03]  /*13c0*/  PLOP3.LUT P1, PT, PT, PT, PT, 0x8, 0x80 ;  /* 0x000000000080781c */ /* 0x000fc60003f2e170 */
[----:B------:R0:W4:Y:S04]  /*13d0*/  @!P0 LDS R10, [R20] ;  /* 0x00000000140a8984 */ /* 0x0001280000000800 */
[----:B------:R0:W0:Y:S04]  /*13e0*/  @!P0 LDS R14, [R20+0x4] ;  /* 0x00000400140e8984 */ /* 0x0000280000000800 */
[----:B------:R0:W0:Y:S01]  /*13f0*/  @P0 LDS R17, [R23+0x4] ;  /* 0x0000040017110984 */ /* 0x0000220000000800 */
[----:B------:R-:W-:Y:S05]  /*1400*/  @P2 BRA `(.L_x_789) ;  /* 0x0000000000142947 */ /* 0x000fea0003800000 */
[----:B---34-:R-:W-:Y:S02]  /*1410*/  ISETP.GE.AND P2, PT, R15, R10, PT ;  /* 0x0000000a0f00720c */ /* 0x018fe40003f46270 */
[----:B------:R-:W-:Y:S02]  /*1420*/  PLOP3.LUT P1, PT, PT, PT, PT, 0x80, 0x8 ;  /* 0x000000000008781c */ /* 0x000fe40003f2f070 */
[----:B------:R-:W-:-:S13]  /*1430*/  ISETP.GE.OR P2, PT, R22, R5, !P2 ;  /* 0x000000051600720c */ /* 0x000fda0005746670 */
[----:B0-----:R-:W-:-:S04]  /*1440*/  @!P2 ISETP.GE.AND P3, PT, R17, R14, PT ;  /* 0x0000000e1100a20c */ /* 0x001fc80003f66270 */
[----:B------:R-:W-:-:S13]  /*1450*/  @!P2 ISETP.EQ.AND P1, PT, R15, R10, !P3 ;  /* 0x0000000a0f00a20c */ /* 0x000fda0005f22270 */
.L_x_789:
[----:B------:R-:W-:Y:S05]  /*1460*/  BSYNC.RECONVERGENT B0 ;  /* 0x0000000000007941 */ /* 0x000fea0003800200 */
.L_x_788:
[----:B------:R-:W5:Y:S01]  /*1470*/  S2UR UR5, SR_CgaCtaId ;  /* 0x00000000000579c3 */ /* 0x000f620000008800 */
[----:B-12---:R-:W-:Y:S01]  /*1480*/  FSEL R18, R8, R9, P0 ;  /* 0x0000000908127208 */ /* 0x006fe20000000000 */
[----:B------:R-:W-:Y:S01]  /*1490*/  UMOV UR4, 0x400 ;  /* 0x0000040000047882 */ /* 0x000fe20000000000 */
[----:B------:R-:W-:Y:S01]  /*14a0*/  @!P0 LDS R9, [R20+0x8] ;  /* 0x0000080014098984 */ /* 0x000fe20000000800 */
[----:B------:R-:W-:Y:S01]  /*14b0*/  VIADD R24, R22, 0x1 ;  /* 0x0000000116187836 */ /* 0x000fe20000000000 */
[----:B------:R-:W-:Y:S01]  /*14c0*/  BSSY.RECONVERGENT B0, `(.L_x_790) ;  /* 0x000001b000007945 */ /* 0x000fe20003800200 */
[----:B------:R-:W-:Y:S01]  /*14d0*/  @P1 IMAD.MOV R24, RZ, RZ, R22 ;  /* 0x000000ffff181224 */ /* 0x000fe200078e0216 */
[----:B------:R-:W1:Y:S01]  /*14e0*/  @P0 LDS R8, [R23+0x8] ;  /* 0x0000080017080984 */ /* 0x000e620000000800 */
[----:B------:R-:W-:Y:S01]  /*14f0*/  VIADD R22, R21, 0x1 ;  /* 0x0000000115167836 */ /* 0x000fe20000000000 */
[----:B------:R-:W-:Y:S01]  /*1500*/  PLOP3.LUT P0, PT, PT, PT, PT, 0x8, 0x80 ;  /* 0x000000000080781c */ /* 0x000fe20003f0e170 */
[----:B------:R-:W-:Y:S01]  /*1510*/  @!P1 IMAD.MOV R22, RZ, RZ, R21 ;  /* 0x000000ffff169224 */ /* 0x000fe200078e0215 */
[----:B0-----:R-:W-:-:S04]  /*1520*/  SEL R21, R17, R14, P1 ;  /* 0x0000000e11157207 */ /* 0x001fc80000800000 */
[----:B------:R-:W-:Y:S01]  /*1530*/  ISETP.GE.AND P2, PT, R22, R2, PT ;  /* 0x000000021600720c */ /* 0x000fe20003f46270 */
[----:B-----5:R-:W-:-:S06]  /*1540*/  ULEA UR4, UR5, UR4, 0x18 ;  /* 0x0000000405047291 */ /* 0x020fcc000f8ec0ff */
[----:B------:R-:W-:-:S04]  /*1550*/  @!P1 IMAD.U32 R19, RZ, RZ, UR4 ;  /* 0x00000004ff139e24 */ /* 0x000fc8000f8e00ff */
[----:B------:R-:W-:Y:S02]  /*1560*/  @!P1 IMAD R25, R24, 0xc, R19 ;  /* 0x0000000c18199824 */ /* 0x000fe400078e0213 */
[----:B------:R-:W-:-:S03]  /*1570*/  @P1 IMAD.U32 R19, RZ, RZ, UR4 ;  /* 0x00000004ff131e24 */ /* 0x000fc6000f8e00ff */
[----:B------:R0:W2:Y:S01]  /*1580*/  @!P1 LDS R14, [R25+0x4] ;  /* 0x00000400190e9984 */ /* 0x0000a20000000800 */
[----:B------:R-:W-:Y:S01]  /*1590*/  @P1 IMAD R26, R22, 0xc, R19 ;  /* 0x0000000c161a1824 */ /* 0x000fe200078e0213 */
[----:B---34-:R-:W-:Y:S02]  /*15a0*/  SEL R22, R15, R10, P1 ;  /* 0x0000000a0f167207 */ /* 0x018fe40000800000 */
[----:B------:R0:W3:Y:S01]  /*15b0*/  @!P1 LDS R10, [R25] ;  /* 0x00000000190a9984 */ /* 0x0000e20000000800 */
[----:B-1----:R-:W-:-:S03]  /*15c0*/  FSEL R20, R8, R9, P1 ;  /* 0x0000000908147208 */ /* 0x002fc60000800000 */
[----:B------:R0:W1:Y:S04]  /*15d0*/  @P1 LDS R17, [R26+0x4] ;  /* 0x000004001a111984 */ /* 0x0000680000000800 */
[----:B------:R0:W4:Y:S04]  /*15e0*/  @!P1 LDS R9, [R25+0x8] ;  /* 0x0000080019099984 */ /* 0x0001280000000800 */
[----:B------:R0:W0:Y:S04]  /*15f0*/  @P1 LDS R8, [R26+0x8] ;  /* 0x000008001a081984 */ /* 0x0000280000000800 */
[----:B------:R0:W0:Y:S01]  /*1600*/  @P1 LDS R15, [R26] ;  /* 0x000000001a0f1984 */ /* 0x0000220000000800 */
[----:B------:R-:W-:Y:S05]  /*1610*/  @P2 BRA `(.L_x_791) ;  /* 0x0000000000142947 */ /* 0x000fea0003800000 */
[----:B0--3--:R-:W-:Y:S02]  /*1620*/  ISETP.GE.AND P1, PT, R15, R10, PT ;  /* 0x0000000a0f00720c */ /* 0x009fe40003f26270 */
[----:B------:R-:W-:Y:S02]  /*1630*/  PLOP3.LUT P0, PT, PT, PT, PT, 0x80, 0x8 ;  /* 0x000000000008781c */ /* 0x000fe40003f0f070 */
[----:B------:R-:W-:-:S13]  /*1640*/  ISETP.GE.OR P1, PT, R24, R5, !P1 ;  /* 0x000000051800720c */ /* 0x000fda0004f26670 */
[----:B-12---:R-:W-:-:S04]  /*1650*/  @!P1 ISETP.GE.AND P2, PT, R17, R14, PT ;  /* 0x0000000e1100920c */ /* 0x006fc80003f46270 */
[----:B------:R-:W-:-:S13]  /*1660*/  @!P1 ISETP.EQ.AND P0, PT, R15, R10, !P2 ;  /* 0x0000000a0f00920c */ /* 0x000fda0005702270 */
.L_x_791:
[----:B------:R-:W-:Y:S05]  /*1670*/  BSYNC.RECONVERGENT B0 ;  /* 0x0000000000007941 */ /* 0x000fea0003800200 */
.L_x_790:
[----:B------:R-:W5:Y:S01]  /*1680*/  LDCU.U8 UR4, c[0x0][0x380] ;  /* 0x00007000ff0477ac */ /* 0x000f620008000000 */
[----:B------:R-:W5:Y:S01]  /*1690*/  S2R R2, SR_TID.X ;  /* 0x0000000000027919 */ /* 0x000f620000002100 */
[----:B-12---:R-:W-:Y:S02]  /*16a0*/  SEL R14, R17, R14, P0 ;  /* 0x0000000e110e7207 */ /* 0x006fe40000000000 */
[----:B0--3--:R-:W-:Y:S02]  /*16b0*/  SEL R10, R15, R10, P0 ;  /* 0x0000000a0f0a7207 */ /* 0x009fe40000000000 */
[----:B----4-:R-:W-:Y:S01]  /*16c0*/  FSEL R9, R8, R9, P0 ;  /* 0x0000000908097208 */ /* 0x010fe20000000000 */
[----:B-----5:R-:W-:-:S04]  /*16d0*/  UPRMT UR4, UR4, 0x8880, URZ ;  /* 0x0000888004047896 */ /* 0x020fc800080000ff */
[----:B------:R-:W-:Y:S01]  /*16e0*/  UISETP.NE.AND UP0, UPT, UR4, URZ, UPT ;  /* 0x000000ff0400728c */ /* 0x000fe2000bf05270 */
[----:B------:R-:W-:Y:S08]  /*16f0*/  BAR.SYNC.DEFER_BLOCKING 0x0 ;  /* 0x0000000000007b1d */ /* 0x000ff00000010000 */
[----:B------:R-:W-:Y:S05]  /*1700*/  BRA.U !UP0, `(.L_x_792) ;  /* 0x0000000108fc7547 */ /* 0x000fea000b800000 */
[----:B------:R-:W0:Y:S01]  /*1710*/  S2R R15, SR_LANEID ;  /* 0x00000000000f7919 */ /* 0x000e220000000000 */
[----:B------:R-:W-:Y:S02]  /*1720*/  SHF.R.U32.HI R5, RZ, 0x5, R2 ;  /* 0x00000005ff057819 */ /* 0x000fe40000011602 */
[----:B------:R-:W-:-:S03]  /*1730*/  LOP3.LUT R24, R2, 0x3e0, RZ, 0xc0, !PT ;  /* 0x000003e002187812 */ /* 0x000fc600078ec0ff */
[----:B0-----:R-:W-:-:S04]  /*1740*/  IMAD R5, R5, 0x20, R15 ;  /* 0x0000002005057824 */ /* 0x001fc800078e020f */
[----:B------:R-:W-:-:S04]  /*1750*/  IMAD R8, R5, 0x5, RZ ;  /* 0x0000000505087824 */ /* 0x000fc800078e02ff */
[----:B------:R-:W-:Y:S02]  /*1760*/  IMAD R5, R8, 0xc, R19 ;  /* 0x0000000c08057824 */ /* 0x000fe400078e0213 */
[----:B------:R-:W-:-:S03]  /*1770*/  IMAD R8, R15, -0x4, R8 ;  /* 0xfffffffc0f087824 */ /* 0x000fc600078e0208 */
[----:B------:R0:W-:Y:S04]  /*1780*/  STS [R5+0xc], R12 ;  /* 0x00000c0c05007388 */ /* 0x0001e80000000800 */
[----:B------:R-:W-:Y:S04]  /*1790*/  STS [R5], R3 ;  /* 0x0000000305007388 */ /* 0x000fe80000000800 */
[----:B------:R1:W-:Y:S01]  /*17a0*/  STS [R5+0x4], R4 ;  /* 0x0000040405007388 */ /* 0x0003e20000000800 */
[----:B0-----:R-:W-:-:S03]  /*17b0*/  IMAD R12, R8, 0xc, R19 ;  /* 0x0000000c080c7824 */ /* 0x001fc600078e0213 */
[----:B------:R-:W-:Y:S04]  /*17c0*/  STS [R5+0x8], R6 ;  /* 0x0000080605007388 */ /* 0x000fe80000000800 */
[----:B------:R-:W-:Y:S01]  /*17d0*/  STS [R5+0x10], R11 ;  /* 0x0000100b05007388 */ /* 0x000fe20000000800 */
[----:B-1----:R-:W-:-:S03]  /*17e0*/  LOP3.LUT R4, R2, 0x1f, RZ, 0xc0, !PT ;  /* 0x0000001f02047812 */ /* 0x002fc600078ec0ff */
[----:B------:R-:W-:Y:S01]  /*17f0*/  STS [R5+0x14], R13 ;  /* 0x0000140d05007388 */ /* 0x000fe20000000800 */
[----:B------:R-:W0:Y:S01]  /*1800*/  LDC.64 R2, c[0x0][0x3a0] ;  /* 0x0000e800ff027b82 */ /* 0x000e220000000a00 */
[----:B------:R-:W-:Y:S02]  /*1810*/  IMAD R4, R24, 0x5, R4 ;  /* 0x0000000518047824 */ /* 0x000fe400078e0204 */
        /* <DEDUP_REMOVED lines=9> */
[----:B------:R-:W-:-:S03]  /*18b0*/  NOP ;  /* 0x0000000000007918 */ /* 0x000fc60000000000 */
[----:B------:R-:W2:Y:S01]  /*18c0*/  LDS R7, [R12] ;  /* 0x000000000c077984 */ /* 0x000ea20000000800 */
[----:B-1----:R-:W-:-:S03]  /*18d0*/  IMAD.MOV.U32 R5, RZ, RZ, RZ ;  /* 0x000000ffff057224 */ /* 0x002fc600078e00ff */
[----:B------:R-:W1:Y:S01]  /*18e0*/  LDS R8, [R12+0x4] ;  /* 0x000004000c087984 */ /* 0x000e620000000800 */
[----:B------:R-:W-:-:S03]  /*18f0*/  IMAD.WIDE.U32 R4, R0, 0x500, R4 ;  /* 0x0000050000047825 */ /* 0x000fc600078e0004 */
[----:B------:R-:W3:Y:S01]  /*1900*/  LDS R6, [R12+0x8] ;  /* 0x000008000c067984 */ /* 0x000ee20000000800 */
[----:B------:R-:W-:-:S03]  /*1910*/  IMAD R5, R5, 0xc, RZ ;  /* 0x0000000c05057824 */ /* 0x000fc600078e02ff */
[----:B------:R-:W4:Y:S01]  /*1920*/  LDS R29, [R12+0x180] ;  /* 0x000180000c1d7984 */ /* 0x000f220000000800 */
[----:B0-----:R-:W-:-:S03]  /*1930*/  IMAD.WIDE.U32 R2, R4, 0xc, R2 ;  /* 0x0000000c04027825 */ /* 0x001fc600078e0002 */
[----:B------:R-:W0:Y:S01]  /*1940*/  LDS R27, [R12+0x184] ;  /* 0x000184000c1b7984 */ /* 0x000e220000000800 */
[----:B------:R-:W-:-:S03]  /*1950*/  IMAD.IADD R3, R3, 0x1, R5 ;  /* 0x0000000103037824 */ /* 0x000fc600078e0205 */
        /* <DEDUP_REMOVED lines=10> */
[----:B--2---:R-:W-:Y:S04]  /*1a00*/  STG.E desc[UR6][R2.64], R7 ;  /* 0x0000000702007986 */ /* 0x004fe8000c101906 */
[----:B-1----:R-:W-:Y:S04]  /*1a10*/  STG.E desc[UR6][R2.64+0x4], R8 ;  /* 0x0000040802007986 */ /* 0x002fe8000c101906 */
[----:B---3--:R-:W-:Y:S04]  /*1a20*/  STG.E desc[UR6][R2.64+0x8], R6 ;  /* 0x0000080602007986 */ /* 0x008fe8000c101906 */
[----:B----4-:R-:W-:Y:S04]  /*1a30*/  STG.E desc[UR6][R2.64+0x180], R29 ;  /* 0x0001801d02007986 */ /* 0x010fe8000c101906 */
[----:B0-----:R-:W-:Y:S04]  /*1a40*/  STG.E desc[UR6][R2.64+0x184], R27 ;  /* 0x0001841b02007986 */ /* 0x001fe8000c101906 */
        /* <DEDUP_REMOVED lines=11> */
.L_x_792:
[----:B------:R-:W0:Y:S01]  /*1b00*/  S2R R5, SR_LANEID ;  /* 0x0000000000057919 */ /* 0x000e220000000000 */
[----:B------:R-:W-:-:S05]  /*1b10*/  SHF.R.U32.HI R8, RZ, 0x5, R2 ;  /* 0x00000005ff087819 */ /* 0x000fca0000011602 */
[----:B0-----:R-:W-:-:S04]  /*1b20*/  IMAD R8, R8, 0x20, R5 ;  /* 0x0000002008087824 */ /* 0x001fc800078e0205 */
[----:B------:R-:W-:-:S04]  /*1b30*/  IMAD R8, R8, 0x5, RZ ;  /* 0x0000000508087824 */ /* 0x000fc800078e02ff */
[--C-:B------:R-:W-:Y:S02]  /*1b40*/  IMAD R15, R8, 0xc, R19.reuse ;  /* 0x0000000c080f7824 */ /* 0x100fe400078e0213 */
[----:B------:R-:W-:Y:S01]  /*1b50*/  IMAD R8, R5, -0x4, R8 ;  /* 0xfffffffc05087824 */ /* 0x000fe200078e0208 */
[----:B------:R-:W-:Y:S02]  /*1b60*/  LOP3.LUT R5, R2, 0x3e0, RZ, 0xc0, !PT ;  /* 0x000003e002057812 */ /* 0x000fe400078ec0ff */
        /* <DEDUP_REMOVED lines=10> */
[----:B------:R-:W-:Y:S01]  /*1c10*/  STS [R15+0x18], R7 ;  /* 0x000018070f007388 */ /* 0x000fe20000000800 */
[----:B------:R-:W-:-:S03]  /*1c20*/  IMAD.MOV.U32 R5, RZ, RZ, RZ ;  /* 0x000000ffff057224 */ /* 0x000fc600078e00ff */
[----:B------:R-:W-:Y:S01]  /*1c30*/  STS [R15+0x1c], R16 ;  /* 0x00001c100f007388 */ /* 0x000fe20000000800 */
[----:B------:R-:W-:-:S03]  /*1c40*/  IMAD.WIDE.U32 R4, R0, 0x500, R4 ;  /* 0x0000050000047825 */ /* 0x000fc600078e0004 */
[----:B------:R-:W-:Y:S01]  /*1c50*/  STS [R15+0x20], R18 ;  /* 0x000020120f007388 */ /* 0x000fe20000000800 */
[----:B------:R-:W-:-:S03]  /*1c60*/  IMAD R5, R5, 0xc, RZ ;  /* 0x0000000c05057824 */ /* 0x000fc600078e02ff */
[----:B------:R-:W-:Y:S04]  /*1c70*/  STS [R15+0x24], R22 ;  /* 0x000024160f007388 */ /* 0x000fe80000000800 */
[----:B------:R-:W-:Y:S04]  /*1c80*/  STS [R15+0x28], R21 ;  /* 0x000028150f007388 */ /* 0x000fe80000000800 */
[----:B------:R-:W-:Y:S01]  /*1c90*/  STS [R15+0x2c], R20 ;  /* 0x00002c140f007388 */ /* 0x000fe20000000800 */
[----:B0-----:R-:W-:-:S03]  /*1ca0*/  IMAD.WIDE.U32 R2, R4, 0xc, R2 ;  /* 0x0000000c04027825 */ /* 0x001fc600078e0002 */
[----:B------:R-:W-:Y:S01]  /*1cb0*/  STS [R15+0x30], R10 ;  /* 0x0000300a0f007388 */ /* 0x000fe20000000800 */
[----:B------:R-:W-:-:S03]  /*1cc0*/  IMAD.IADD R3, R5, 0x1, R3 ;  /* 0x0000000105037824 */ /* 0x000fc600078e0203 */
        /* <DEDUP_REMOVED lines=34> */
.L_x_776:
        /* <DEDUP_REMOVED lines=10> */
[----:B------:R-:W-:Y:S01]  /*1f90*/  BSSY.RECONVERGENT B0, `(.L_x_793) ;  /* 0x00000d0000007945 */ /* 0x000fe20003800200 */
[----:B------:R-:W-:Y:S01]  /*1fa0*/  ACQBULK ;  /* 0x000000000000782e */ /* 0x000fe20000000000 */
[CC--:B------:R-:W-:Y:S01]  /*1fb0*/  LOP3.LUT R13, R9.reuse, R0.reuse, RZ, 0xc0, !PT ;  /* 0x00000000090d7212 */ /* 0x0c0fe200078ec0ff */
[----:B------:R-:W-:Y:S01]  /*1fc0*/  UISETP.NE.AND UP0, UPT, UR4, URZ, UPT ;  /* 0x000000ff0400728c */ /* 0x000fe2000bf05270 */
[----:B------:R-:W-:-:S02]  /*1fd0*/  LOP3.LUT R9, R9, R0, RZ, 0xfc, !PT ;  /* 0x0000000009097212 */ /* 0x000fc400078efcff */
[----:B------:R-:W-:Y:S01]  /*1fe0*/  IADD3 R8, P1, PT, R0, -R13, RZ ;  /* 0x8000000d00087210 */ /* 0x000fe20007f3e0ff */
[----:B---3--:R-:W-:Y:S01]  /*1ff0*/  IMAD.WIDE.U32 R2, R13, -0x500, R2 ;  /* 0xfffffb000d027825 */ /* 0x008fe200078e0002 */
[--C-:B0-----:R-:W-:Y:S02]  /*2000*/  SHF.R.U32.HI R5, RZ, 0x1, R11.reuse ;  /* 0x00000001ff057819 */ /* 0x101fe4000001160b */
[----:B------:R-:W-:Y:S01]  /*2010*/  SHF.R.U64 R4, R10, 0x1, R11 ;  /* 0x000000010a047819 */ /* 0x000fe2000000120b */
[----:B------:R-:W-:Y:S01]  /*2020*/  IMAD.X R12, RZ, RZ, -0x1, P1 ;  /* 0xffffffffff0c7424 */ /* 0x000fe200008e06ff */
[----:B------:R-:W-:Y:S01]  /*2030*/  ISETP.NE.U32.AND P1, PT, R9, -0x1, PT ;  /* 0xffffffff0900780c */ /* 0x000fe20003f25070 */
[----:B------:R-:W-:-:S04]  /*2040*/  IMAD.WIDE.U32 R8, R8, 0x500, RZ ;  /* 0x0000050008087825 */ /* 0x000fc800078e00ff */
[----:B------:R-:W-:Y:S02]  /*2050*/  IMAD R17, R12, 0x500, RZ ;  /* 0x000005000c117824 */ /* 0x000fe400078e02ff */
[----:B------:R-:W-:Y:S01]  /*2060*/  IMAD.X R11, RZ, RZ, ~R11, P0 ;  /* 0x000000ffff0b7224 */ /* 0x000fe200000e0e0b */
[----:B------:R-:W-:Y:S01]  /*2070*/  ISETP.GT.U32.AND P0, PT, R8, -0x501, PT ;  /* 0xfffffaff0800780c */ /* 0x000fe20003f04070 */
[----:B------:R-:W-:Y:S02]  /*2080*/  IMAD.IADD R12, R9, 0x1, R17 ;  /* 0x00000001090c7824 */ /* 0x000fe400078e0211 */
[----:B------:R-:W-:Y:S01]  /*2090*/  IMAD R9, R5, 0x500, RZ ;  /* 0x0000050005097824 */ /* 0x000fe200078e02ff */
[----:B------:R-:W-:Y:S01]  /*20a0*/  ISETP.NE.AND.EX P1, PT, R11, -0x1, PT, P1 ;  /* 0xffffffff0b00780c */ /* 0x000fe20003f25310 */
[----:B------:R-:W-:Y:S01]  /*20b0*/  IMAD.WIDE.U32 R4, R4, 0x500, RZ ;  /* 0x0000050004047825 */ /* 0x000fe200078e00ff */
[----:B------:R-:W-:-:S03]  /*20c0*/  ISETP.GT.U32.AND.EX P0, PT, R12, -0x1, PT, P0 ;  /* 0xffffffff0c00780c */ /* 0x000fc60003f04100 */
[----:B------:R-:W-:Y:S01]  /*20d0*/  IMAD.IADD R9, R5, 0x1, R9 ;  /* 0x0000000105097824 */ /* 0x000fe200078e0209 */
[----:B------:R-:W-:Y:S01]  /*20e0*/  ISETP.GT.U32.AND P2, PT, R2, R4, PT ;  /* 0x000000040200720c */ /* 0x000fe20003f44070 */
[----:B------:R-:W-:Y:S01]  /*20f0*/  IMAD.IADD R23, R3, 0x1, -R13 ;  /* 0x0000000103177824 */ /* 0x000fe200078e0a0d */
[----:B------:R-:W-:Y:S01]  /*2100*/  SEL R16, R8, 0xfffffaff, P0 ;  /* 0xfffffaff08107807 */ /* 0x000fe20000000000 */
[----:B------:R-:W0:Y:S01]  /*2110*/  S2R R3, SR_TID.X ;  /* 0x0000000000037919 */ /* 0x000e220000002100 */
[----:B------:R-:W-:Y:S02]  /*2120*/  SEL R18, R12, 0xffffffff, P0 ;  /* 0xffffffff0c127807 */ /* 0x000fe40000000000 */
[----:B------:R-:W-:Y:S02]  /*2130*/  ISETP.GT.U32.AND.EX P2, PT, R23, R9, PT, P2 ;  /* 0x000000091700720c */ /* 0x000fe40003f44120 */
[----:B------:R-:W-:Y:S02]  /*2140*/  LOP3.LUT R17, RZ, R16, RZ, 0x33, !PT ;  /* 0x00000010ff117212 */ /* 0x000fe400078e33ff */
[----:B------:R-:W-:-:S02]  /*2150*/  ISETP.LT.U32.AND P3, PT, R4, R2, PT ;  /* 0x000000020400720c */ /* 0x000fc40003f61070 */
[----:B------:R-:W-:Y:S02]  /*2160*/  SEL R25, R2, R4, P2 ;  /* 0x0000000402197207 */ /* 0x000fe40001000000 */
[----:B------:R-:W-:Y:S02]  /*2170*/  LOP3.LUT R18, RZ, R18, RZ, 0x33, !PT ;  /* 0x00000012ff127212 */ /* 0x000fe400078e33ff */
[----:B------:R-:W-:Y:S02]  /*2180*/  ISETP.LT.U32.AND.EX P3, PT, R9, R23, PT, P3 ;  /* 0x000000170900720c */ /* 0x000fe40003f61130 */
[----:B------:R-:W-:Y:S01]  /*2190*/  SEL R23, R23, R9, P2 ;  /* 0x0000000917177207 */ /* 0x000fe20001000000 */
[----:B----4-:R-:W-:-:S04]  /*21a0*/  IMAD.WIDE.U32 R10, R13, -0x500, R6 ;  /* 0xfffffb000d0a7825 */ /* 0x010fc800078e0006 */
[----:B-----5:R-:W-:Y:S01]  /*21b0*/  IMAD.WIDE.U32 R14, R13, -0x500, R14 ;  /* 0xfffffb000d0e7825 */ /* 0x020fe200078e000e */
[----:B------:R-:W-:-:S03]  /*21c0*/  IADD3 R16, P4, PT, R8, -R10, RZ ;  /* 0x8000000a08107210 */ /* 0x000fc60007f9e0ff */
[----:B------:R-:W-:Y:S01]  /*21d0*/  IMAD.IADD R19, R15, 0x1, -R13 ;  /* 0x000000010f137824 */ /* 0x000fe200078e0a0d */
[----:B------:R-:W-:Y:S01]  /*21e0*/  IADD3 R17, P5, P6, -R14, R8, R17 ;  /* 0x000000080e117210 */ /* 0x000fe20007ebe111 */
[----:B------:R-:W-:Y:S01]  /*21f0*/  IMAD.IADD R21, R11, 0x1, -R13 ;  /* 0x000000010b157824 */ /* 0x000fe200078e0a0d */
[----:B------:R-:W-:Y:S02]  /*2200*/  IADD3 R11, P0, PT, R25, -R4, RZ ;  /* 0x80000004190b7210 */ /* 0x000fe40007f1e0ff */
[----:B------:R-:W-:Y:S01]  /*2210*/  IADD3.X R19, PT, PT, ~R19, R12, R18, P5, P6 ;  /* 0x0000000c13137210 */ /* 0x000fe20002fec512 */
[----:B------:R-:W-:Y:S01]  /*2220*/  IMAD.X R15, R12, 0x1, ~R21, P4 ;  /* 0x000000010c0f7824 */ /* 0x000fe200020e0e15 */
[----:B------:R-:W-:Y:S01]  /*2230*/  SEL R12, R4, R17, !P1 ;  /* 0x00000011040c7207 */ /* 0x000fe20004800000 */
[----:B------:R-:W-:Y:S01]  /*2240*/  IMAD.X R18, R23, 0x1, ~R9, P0 ;  /* 0x0000000117127824 */ /* 0x000fe200000e0e09 */
[----:B------:R-:W-:Y:S02]  /*2250*/  ISETP.LT.U32.AND P0, PT, R16, R11, PT ;  /* 0x0000000b1000720c */ /* 0x000fe40003f01070 */
[----:B------:R-:W-:-:S02]  /*2260*/  SEL R17, R9, R19, !P1 ;  /* 0x0000001309117207 */ /* 0x000fc40004800000 */
[-C--:B------:R-:W-:Y:S02]  /*2270*/  ISETP.LT.U32.AND P2, PT, R12, R11.reuse, PT ;  /* 0x0000000b0c00720c */ /* 0x080fe40003f41070 */
[----:B------:R-:W-:Y:S02]  /*2280*/  ISETP.LT.U32.AND.EX P0, PT, R15, R18, PT, P0 ;  /* 0x000000120f00720c */ /* 0x000fe40003f01100 */
[----:B------:R-:W-:Y:S02]  /*2290*/  SEL R19, R4, R2, P3 ;  /* 0x0000000204137207 */ /* 0x000fe40001800000 */
[----:B------:R-:W-:Y:S02]  /*22a0*/  ISETP.LT.U32.AND.EX P2, PT, R17, R18, PT, P2 ;  /* 0x000000121100720c */ /* 0x000fe40003f41120 */
[----:B------:R-:W-:Y:S02]  /*22b0*/  SEL R16, R16, R11, P0 ;  /* 0x0000000b10107207 */ /* 0x000fe40000000000 */
[----:B------:R-:W-:-:S02]  /*22c0*/  SEL R17, R19, R14, !P1 ;  /* 0x0000000e13117207 */ /* 0x000fc40004800000 */
[----:B------:R-:W-:Y:S02]  /*22d0*/  SEL R11, R12, R11, P2 ;  /* 0x0000000b0c0b7207 */ /* 0x000fe40001000000 */
[----:B------:R-:W-:Y:S01]  /*22e0*/  SEL R12, R15, R18, P0 ;  /* 0x000000120f0c7207 */ /* 0x000fe20000000000 */
[----:B------:R-:W-:Y:S02]  /*22f0*/  IMAD.IADD R2, R17, 0x1, -R10 ;  /* 0x0000000111027824 */ /* 0x000fe400078e0a0a */
[----:B------:R-:W-:Y:S01]  /*2300*/  IMAD.IADD R11, R11, 0x1, -R16 ;  /* 0x000000010b0b7824 */ /* 0x000fe200078e0a10 */
[----:B0-----:R-:W-:Y:S06]  /*2310*/  BRA.U !UP0, `(.L_x_794) ;  /* 0x0000000508307547 */ /* 0x001fec000b800000 */
[----:B------:R-:W-:Y:S01]  /*2320*/  IMAD.MOV.U32 R8, RZ, RZ, R4 ;  /* 0x000000ffff087224 */ /* 0x000fe200078e0004 */
[----:B------:R-:W0:Y:S01]  /*2330*/  LDC.64 R14, c[0x0][0x388] ;  /* 0x0000e200ff0e7b82 */ /* 0x000e220000000a00 */
[----:B------:R-:W-:Y:S01]  /*2340*/  IMAD.IADD R5, R3, 0x1, -R2 ;  /* 0x0000000103057824 */ /* 0x000fe200078e0a02 */
[----:B------:R-:W-:Y:S01]  /*2350*/  UMOV UR4, URZ ;  /* 0x000000ff00047c82 */ /* 0x000fe20008000000 */
[----:B------:R-:W-:Y:S01]  /*2360*/  IMAD.WIDE.U32 R8, R13, 0x500, R8 ;  /* 0x000005000d087825 */ /* 0x000fe200078e0008 */
[----:B------:R-:W-:Y:S02]  /*2370*/  BSSY.RECONVERGENT B1, `(.L_x_795) ;  /* 0x0000017000017945 */ /* 0x000fe40003800200 */
[----:B------:R-:W-:Y:S01]  /*2380*/  IADD3 R13, P1, P2, R5, R8, R16 ;  /* 0x00000008050d7210 */ /* 0x000fe20007a3e010 */
[----:B------:R-:W-:Y:S01]  /*2390*/  VIADD R8, R9, UR4 ;  /* 0x0000000409087c36 */ /* 0x000fe20008000000 */
[----:B------:R-:W-:Y:S02]  /*23a0*/  SHF.R.S32.HI R5, RZ, 0x1f, R5 ;  /* 0x0000001fff057819 */ /* 0x000fe40000011405 */
[----:B------:R-:W-:-:S02]  /*23b0*/  IADD3 R9, P0, PT, R6, R3, RZ ;  /* 0x0000000306097210 */ /* 0x000fc40007f1e0ff */
[----:B------:R-:W-:Y:S01]  /*23c0*/  IADD3.X R12, PT, PT, R5, R8, R12, P1, P2 ;  /* 0x00000008050c7210 */ /* 0x000fe20000fe440c */
[----:B------:R-:W-:Y:S02]  /*23d0*/  IMAD.IADD R8, R2, 0x1, R11 ;  /* 0x0000000102087824 */ /* 0x000fe400078e020b */
[----:B------:R-:W-:-:S03]  /*23e0*/  IMAD.X R10, RZ, RZ, R7, P0 ;  /* 0x000000ffff0a7224 */ /* 0x000fc600000e0607 */
[----:B------:R-:W-:Y:S01]  /*23f0*/  ISETP.GE.AND P0, PT, R3, R8, PT ;  /* 0x000000080300720c */ /* 0x000fe20003f06270 */
[----:B0-----:R-:W-:-:S04]  /*2400*/  IMAD.WIDE.U32 R6, R9, 0xc, R14 ;  /* 0x0000000c09067825 */ /* 0x001fc800078e000e */
[----:B------:R-:W-:-:S04]  /*2410*/  IMAD.WIDE.U32 R4, R13, 0xc, R14 ;  /* 0x0000000c0d047825 */ /* 0x000fc800078e000e */
[----:B------:R-:W-:Y:S02]  /*2420*/  IMAD R9, R10, 0xc, RZ ;  /* 0x0000000c0a097824 */ /* 0x000fe400078e02ff */
[----:B------:R-:W-:Y:S02]  /*2430*/  IMAD R13, R12, 0xc, RZ ;  /* 0x0000000c0c0d7824 */ /* 0x000fe400078e02ff */
[----:B------:R-:W-:Y:S02]  /*2440*/  IMAD.IADD R7, R7, 0x1, R9 ;  /* 0x0000000107077824 */ /* 0x000fe400078e0209 */
[----:B------:R-:W-:Y:S01]  /*2450*/  IMAD.IADD R5, R5, 0x1, R13 ;  /* 0x0000000105057824 */ /* 0x000fe200078e020d */
[----:B------:R-:W-:Y:S06]  /*2460*/  @P0 BRA `(.L_x_796) ;  /* 0x00000000001c0947 */ /* 0x000fec0003800000 */
[----:B------:R-:W-:-:S13]  /*2470*/  ISETP.GE.AND P0, PT, R3, R2, PT ;  /* 0x000000020300720c */ /* 0x000fda0003f06270 */
[----:B------:R0:W5:Y:S04]  /*2480*/  @!P0 LDG.E R12, desc[UR6][R6.64] ;  /* 0x00000006060c8981 */ /* 0x000168000c1e1900 */
[----:B------:R0:W5:Y:S04]  /*2490*/  @!P0 LDG.E R10, desc[UR6][R6.64+0x4] ;  /* 0x00000406060a8981 */ /* 0x000168000c1e1900 */
[----:B------:R0:W5:Y:S04]  /*24a0*/  @!P0 LDG.E R9, desc[UR6][R6.64+0x8] ;  /* 0x0000080606098981 */ /* 0x000168000c1e1900 */
[----:B------:R0:W5:Y:S04]  /*24b0*/  @P0 LDG.E R12, desc[UR6][R4.64] ;  /* 0x00000006040c0981 */ /* 0x000168000c1e1900 */
[----:B------:R0:W5:Y:S04]  /*24c0*/  @P0 LDG.E R10, desc[UR6][R4.64+0x4] ;  /* 0x00000406040a0981 */ /* 0x000168000c1e1900 */
[----:B------:R0:W5:Y:S02]  /*24d0*/  @P0 LDG.E R9, desc[UR6][R4.64+0x8] ;  /* 0x0000080604090981 */ /* 0x000164000c1e1900 */
.L_x_796:
[----:B------:R-:W-:Y:S05]  /*24e0*/  BSYNC.RECONVERGENT B1 ;  /* 0x0000000000017941 */ /* 0x000fea0003800200 */
.L_x_795:
[----:B------:R-:W-:Y:S01]  /*24f0*/  VIADD R13, R3, 0x100 ;  /* 0x00000100030d7836 */ /* 0x000fe20000000000 */
[----:B------:R-:W-:Y:S04]  /*2500*/  BSSY.RECONVERGENT B1, `(.L_x_797) ;  /* 0x000000a000017945 */ /* 0x000fe80003800200 */
[----:B------:R-:W-:-:S13]  /*2510*/  ISETP.GE.AND P0, PT, R13, R8, PT ;  /* 0x000000080d00720c */ /* 0x000fda0003f06270 */
[----:B------:R-:W-:Y:S05]  /*2520*/  @P0 BRA `(.L_x_798) ;  /* 0x00000000001c0947 */ /* 0x000fea0003800000 */
[----:B------:R-:W-:-:S13]  /*2530*/  ISETP.GE.AND P0, PT, R13, R2, PT ;  /* 0x000000020d00720c */ /* 0x000fda0003f06270 */
[----:B------:R1:W5:Y:S04]  /*2540*/  @P0 LDG.E R15, desc[UR6][R4.64+0xc00] ;  /* 0x000c0006040f0981 */ /* 0x000368000c1e1900 */
[----:B------:R1:W5:Y:S04]  /*2550*/  @P0 LDG.E R14, desc[UR6][R4.64+0xc04] ;  /* 0x000c0406040e0981 */ /* 0x000368000c1e1900 */
[----:B------:R1:W5:Y:S04]  /*2560*/  @P0 LDG.E R13, desc[UR6][R4.64+0xc08] ;  /* 0x000c0806040d0981 */ /* 0x000368000c1e1900 */
[----:B------:R1:W5:Y:S04]  /*2570*/  @!P0 LDG.E R15, desc[UR6][R6.64+0xc00] ;  /* 0x000c0006060f8981 */ /* 0x000368000c1e1900 */
[----:B------:R1:W5:Y:S04]  /*2580*/  @!P0 LDG.E R14, desc[UR6][R6.64+0xc04] ;  /* 0x000c0406060e8981 */ /* 0x000368000c1e1900 */
[----:B------:R1:W5:Y:S02]  /*2590*/  @!P0 LDG.E R13, desc[UR6][R6.64+0xc08] ;  /* 0x000c0806060d8981 */ /* 0x000364000c1e1900 */
.L_x_798:
[----:B------:R-:W-:Y:S05]  /*25a0*/  BSYNC.RECONVERGENT B1 ;  /* 0x0000000000017941 */ /* 0x000fea0003800200 */
.L_x_797:
        /* <DEDUP_REMOVED lines=11> */
.L_x_800:
[----:B------:R-:W-:Y:S05]  /*2660*/  BSYNC.RECONVERGENT B1 ;  /* 0x0000000000017941 */ /* 0x000fea0003800200 */
.L_x_799:
        /* <DEDUP_REMOVED lines=11> */
.L_x_802:
[----:B------:R-:W-:Y:S05]  /*2720*/  BSYNC.RECONVERGENT B1 ;  /* 0x0000000000017941 */ /* 0x000fea0003800200 */
.L_x_801:
[----:B------:R-:W-:-:S04]  /*2730*/  LOP3.LUT R23, R3, 0x400, RZ, 0xfc, !PT ;  /* 0x0000040003177812 */ /* 0x000fc800078efcff */
        /* <DEDUP_REMOVED lines=8> */
[----:B------:R4:W5:Y:S01]  /*27c0*/  @!P0 LDG.E R24, desc[UR6][R6.64+0x3008] ;  /* 0x0030080606188981 */ /* 0x000962000c1e1900 */
[----:B------:R-:W-:Y:S05]  /*27d0*/  BRA `(.L_x_803) ;  /* 0x00000004002c7947 */ /* 0x000fea0003800000 */
.L_x_794:
[----:B------:R-:W0:Y:S01]  /*27e0*/  LDC.64 R14, c[0x0][0x3a0] ;  /* 0x0000e800ff0e7b82 */ /* 0x000e220000000a00 */
[----:B------:R-:W-:Y:S01]  /*27f0*/  IMAD.MOV.U32 R5, RZ, RZ, R9 ;  /* 0x000000ffff057224 */ /* 0x000fe200078e0009 */
[----:B------:R-:W-:Y:S01]  /*2800*/  IADD3 R9, P0, PT, R6, R3, RZ ;  /* 0x0000000306097210 */ /* 0x000fe20007f1e0ff */
[----:B------:R-:W-:Y:S01]  /*2810*/  IMAD.IADD R8, R2, 0x1, R11 ;  /* 0x0000000102087824 */ /* 0x000fe200078e020b */
[----:B------:R-:W-:Y:S01]  /*2820*/  UMOV UR4, URZ ;  /* 0x000000ff00047c82 */ /* 0x000fe20008000000 */
[----:B------:R-:W-:Y:S01]  /*2830*/  IMAD.WIDE.U32 R4, R13, 0x500, R4 ;  /* 0x000005000d047825 */ /* 0x000fe200078e0004 */
[----:B------:R-:W-:Y:S03]  /*2840*/  BSSY.RECONVERGENT B1, `(.L_x_804) ;  /* 0x0000016000017945 */ /* 0x000fe60003800200 */
[C---:B------:R-:W-:Y:S02]  /*2850*/  IMAD.IADD R13, R3.reuse, 0x1, -R2 ;  /* 0x00000001030d7824 */ /* 0x040fe400078e0a02 */
[----:B------:R-:W-:Y:S01]  /*2860*/  IMAD.X R10, RZ, RZ, R7, P0 ;  /* 0x000000ffff0a7224 */ /* 0x000fe200000e0607 */
[----:B------:R-:W-:Y:S01]  /*2870*/  ISETP.GE.AND P0, PT, R3, R8, PT ;  /* 0x000000080300720c */ /* 0x000fe20003f06270 */
[----:B------:R-:W-:Y:S01]  /*2880*/  VIADD R5, R5, UR4 ;  /* 0x0000000405057c36 */ /* 0x000fe20008000000 */
[----:B------:R-:W-:-:S02]  /*2890*/  IADD3 R17, P1, P2, R13, R4, R16 ;  /* 0x000000040d117210 */ /* 0x000fc40007a3e010 */
[----:B------:R-:W-:-:S04]  /*28a0*/  SHF.R.S32.HI R13, RZ, 0x1f, R13 ;  /* 0x0000001fff0d7819 */ /* 0x000fc8000001140d */
[----:B------:R-:W-:Y:S01]  /*28b0*/  IADD3.X R13, PT, PT, R13, R5, R12, P1, P2 ;  /* 0x000000050d0d7210 */ /* 0x000fe20000fe440c */
        /* <DEDUP_REMOVED lines=14> */
.L_x_805:
[----:B------:R-:W-:Y:S05]  /*29a0*/  BSYNC.RECONVERGENT B1 ;  /* 0x0000000000017941 */ /* 0x000fea0003800200 */
.L_x_804:
        /* <DEDUP_REMOVED lines=11> */
.L_x_807:
[----:B------:R-:W-:Y:S05]  /*2a60*/  BSYNC.RECONVERGENT B1 ;  /* 0x0000000000017941 */ /* 0x000fea0003800200 */
.L_x_806:
        /* <DEDUP_REMOVED lines=11> */
.L_x_809:
[----:B------:R-:W-:Y:S05]  /*2b20*/  BSYNC.RECONVERGENT B1 ;  /* 0x0000000000017941 */ /* 0x000fea0003800200 */
.L_x_808:
        /* <DEDUP_REMOVED lines=11> */
.L_x_811:
[----:B------:R-:W-:Y:S05]  /*2be0*/  BSYNC.RECONVERGENT B1 ;  /* 0x0000000000017941 */ /* 0x000fea0003800200 */
.L_x_810:
        /* <DEDUP_REMOVED lines=10> */
.L_x_803:
[----:B------:R-:W-:Y:S05]  /*2c90*/  BSYNC.RECONVERGENT B0 ;  /* 0x0000000000007941 */ /* 0x000fea0003800200 */
.L_x_793:
[----:B01234-:R-:W0:Y:S01]  /*2ca0*/  S2R R5, SR_CgaCtaId ;  /* 0x0000000000057919 */ /* 0x01fe220000008800 */
[----:B------:R-:W-:-:S04]  /*2cb0*/  MOV R4, 0x400 ;  /* 0x0000040000047802 */ /* 0x000fc80000000f00 */
[----:B0-----:R-:W-:-:S05]  /*2cc0*/  LEA R4, R5, R4, 0x18 ;  /* 0x0000000405047211 */ /* 0x001fca00078ec0ff */
[----:B------:R-:W-:-:S05]  /*2cd0*/  IMAD R5, R3, 0xc, R4 ;  /* 0x0000000c03057824 */ /* 0x000fca00078e0204 */
[----:B-----5:R-:W-:Y:S04]  /*2ce0*/  STS [R5], R12 ;  /* 0x0000000c05007388 */ /* 0x020fe80000000800 */
[----:B------:R-:W-:Y:S04]  /*2cf0*/  STS [R5+0x4], R10 ;  /* 0x0000040a05007388 */ /* 0x000fe80000000800 */
        /* <DEDUP_REMOVED lines=13> */
[----:B------:R-:W-:Y:S01]  /*2dd0*/  BAR.SYNC.DEFER_BLOCKING 0x0 ;  /* 0x0000000000007b1d */ /* 0x000fe20000010000 */
[----:B------:R-:W-:-:S07]  /*2de0*/  IMAD R3, R3, 0x5, RZ ;  /* 0x0000000503037824 */ /* 0x000fce00078e02ff */
[----:B------:R-:W-:Y:S01]  /*2df0*/  PREEXIT ;  /* 0x000000000000782d */ /* 0x000fe20000000000 */
[----:B------:R-:W-:Y:S01]  /*2e00*/  BSSY.RECONVERGENT B0, `(.L_x_812) ;  /* 0x000001c000007945 */ /* 0x000fe20003800200 */
[----:B------:R-:W-:-:S04]  /*2e10*/  VIMNMX R3, PT, PT, R3, R8, PT ;  /* 0x0000000803037248 */ /* 0x000fc80003fe0100 */
[C---:B------:R-:W-:Y:S01]  /*2e20*/  ISETP.GE.AND P0, PT, R3.reuse, R11, PT ;  /* 0x0000000b0300720c */ /* 0x040fe20003f06270 */
[----:B0-----:R-:W-:Y:S01]  /*2e30*/  IMAD.IADD R9, R3, 0x1, -R11 ;  /* 0x0000000103097824 */ /* 0x001fe200078e0a0b */
[----:B------:R-:W-:-:S04]  /*2e40*/  VIMNMX R6, PT, PT, R2, R3, PT ;  /* 0x0000000302067248 */ /* 0x000fc80003fe0100 */
[----:B------:R-:W-:-:S04]  /*2e50*/  SEL R9, R9, RZ, P0 ;  /* 0x000000ff09097207 */ /* 0x000fc80000000000 */
[----:B------:R-:W-:-:S13]  /*2e60*/  ISETP.GE.AND P0, PT, R9, R6, PT ;  /* 0x000000060900720c */ /* 0x000fda0003f06270 */
[----:B-1----:R-:W-:Y:S05]  /*2e70*/  @P0 BRA `(.L_x_813) ;  /* 0x0000000000500947 */ /* 0x002fea0003800000 */
[----:B------:R-:W-:-:S07]  /*2e80*/  IMAD.IADD R5, R2, 0x1, R3 ;  /* 0x0000000102057824 */ /* 0x000fce00078e0203 */
.L_x_814:
        /* <DEDUP_REMOVED lines=19> */
.L_x_813:
[----:B------:R-:W-:Y:S05]  /*2fc0*/  BSYNC.RECONVERGENT B0 ;  /* 0x0000000000007941 */ /* 0x000fea0003800200 */
.L_x_812:
        /* <DEDUP_REMOVED lines=18> */
.L_x_816:
[----:B------:R-:W-:Y:S05]  /*30f0*/  BSYNC.RECONVERGENT B0 ;  /* 0x0000000000007941 */ /* 0x000fea0003800200 */
.L_x_815:
[----:B------:R-:W-:Y:S01]  /*3100*/  VIADD R13, R17, 0x1 ;  /* 0x00000001110d7836 */ /* 0x000fe20000000000 */
[----:B------:R-:W-:Y:S01]  /*3110*/  BSSY.RECONVERGENT B0, `(.L_x_817) ;  /* 0x0000017000007945 */ /* 0x000fe20003800200 */
[----:B------:R-:W-:Y:S01]  /*3120*/  @!P0 IMAD.MOV R13, RZ, RZ, R17 ;  /* 0x000000ffff0d8224 */ /* 0x000fe200078e0211 */
[----:B-12---:R-:W-:Y:S01]  /*3130*/  FSEL R6, R7, R10, P0 ;  /* 0x0000000a07067208 */ /* 0x006fe20000000000 */
[----:B------:R-:W-:Y:S01]  /*3140*/  VIADD R17, R9, 0x1 ;  /* 0x0000000109117836 */ /* 0x000fe20000000000 */
[----:B0--3--:R-:W-:Y:S01]  /*3150*/  SEL R5, R18, R15, P0 ;  /* 0x0000000f12057207 */ /* 0x009fe20000000000 */
[----:B------:R-:W-:Y:S01]  /*3160*/  @P0 IMAD.MOV R17, RZ, RZ, R9 ;  /* 0x000000ffff110224 */ /* 0x000fe200078e0209 */
[C---:B------:R-:W-:Y:S01]  /*3170*/  ISETP.GE.AND P1, PT, R13.reuse, R8, PT ;  /* 0x000000080d00720c */ /* 0x040fe20003f26270 */
        /* <DEDUP_REMOVED lines=16> */
.L_x_818:
[----:B------:R-:W-:Y:S05]  /*3280*/  BSYNC.RECONVERGENT B0 ;  /* 0x0000000000007941 */ /* 0x000fea0003800200 */
.L_x_817:
[----:B------:R-:W-:Y:S01]  /*3290*/  @!P0 IMAD.MOV R9, RZ, RZ, R13 ;  /* 0x000000ffff098224 */ /* 0x000fe200078e020d */
[----:B------:R-:W-:Y:S01]  /*32a0*/  BSSY.RECONVERGENT B0, `(.L_x_819) ;  /* 0x0000017000007945 */ /* 0x000fe20003800200 */
[----:B------:R-:W-:Y:S01]  /*32b0*/  @P0 IMAD.MOV R19, RZ, RZ, R17 ;  /* 0x000000ffff130224 */ /* 0x000fe200078e0211 */
[----:B012---:R-:W-:Y:S01]  /*32c0*/  FSEL R14, R7, R10, P0 ;  /* 0x0000000a070e7208 */ /* 0x007fe20000000000 */
[C-C-:B------:R-:W-:Y:S01]  /*32d0*/  @P0 IMAD R20, R9.reuse, 0xc, R4.reuse ;  /* 0x0000000c09140824 */ /* 0x140fe200078e0204 */
        /* <DEDUP_REMOVED lines=19> */
.L_x_820:
[----:B------:R-:W-:Y:S05]  /*3410*/  BSYNC.RECONVERGENT B0 ;  /* 0x0000000000007941 */ /* 0x000fea0003800200 */
.L_x_819:
        /* <DEDUP_REMOVED lines=19> */
.L_x_822:
[----:B------:R-:W-:Y:S05]  /*3550*/  BSYNC.RECONVERGENT B0 ;  /* 0x0000000000007941 */ /* 0x000fea0003800200 */
.L_x_821:
[----:B------:R-:W5:Y:S01]  /*3560*/  S2UR UR5, SR_CgaCtaId ;  /* 0x00000000000579c3 */ /* 0x000f620000008800 */
[----:B-12---:R-:W-:Y:S01]  /*3570*/  FSEL R19, R7, R10, P0 ;  /* 0x0000000a07137208 */ /* 0x006fe20000000000 */
[----:B------:R-:W-:Y:S01]  /*3580*/  UMOV UR4, 0x400 ;  /* 0x0000040000047882 */ /* 0x000fe20000000000 */
[----:B------:R-:W-:Y:S01]  /*3590*/  @!P0 LDS R10, [R20+0x8] ;  /* 0x00000800140a8984 */ /* 0x000fe20000000800 */
[----:B------:R-:W-:Y:S01]  /*35a0*/  VIADD R24, R23, 0x1 ;  /* 0x0000000117187836 */ /* 0x000fe20000000000 */
[----:B------:R-:W-:Y:S01]  /*35b0*/  BSSY.RECONVERGENT B0, `(.L_x_823) ;  /* 0x000001b000007945 */ /* 0x000fe20003800200 */
[----:B------:R-:W-:Y:S01]  /*35c0*/  @P1 IMAD.MOV R24, RZ, RZ, R23 ;  /* 0x000000ffff181224 */ /* 0x000fe200078e0217 */
[----:B------:R3:W1:Y:S01]  /*35d0*/  @P0 LDS R7, [R22+0x8] ;  /* 0x0000080016070984 */ /* 0x0006620000000800 */
[----:B------:R-:W-:Y:S01]  /*35e0*/  VIADD R23, R21, 0x1 ;  /* 0x0000000115177836 */ /* 0x000fe20000000000 */
[----:B------:R-:W-:Y:S01]  /*35f0*/  PLOP3.LUT P0, PT, PT, PT, PT, 0x8, 0x80 ;  /* 0x000000000080781c */ /* 0x000fe20003f0e170 */
[----:B------:R-:W-:Y:S01]  /*3600*/  @!P1 IMAD.MOV R23, RZ, RZ, R21 ;  /* 0x000000ffff179224 */ /* 0x000fe200078e0215 */
[----:B0-----:R-:W-:-:S02]  /*3610*/  SEL R21, R18, R15, P1 ;  /* 0x0000000f12157207 */ /* 0x001fc40000800000 */
[----:B---34-:R-:W-:Y:S02]  /*3620*/  SEL R22, R16, R11, P1 ;  /* 0x0000000b10167207 */ /* 0x018fe40000800000 */
[----:B------:R-:W-:Y:S01]  /*3630*/  ISETP.GE.AND P2, PT, R23, R8, PT ;  /* 0x000000081700720c */ /* 0x000fe20003f46270 */
[----:B-----5:R-:W-:-:S06]  /*3640*/  ULEA UR4, UR5, UR4, 0x18 ;  /* 0x0000000405047291 */ /* 0x020fcc000f8ec0ff */
[----:B------:R-:W-:-:S04]  /*3650*/  @!P1 IMAD.U32 R9, RZ, RZ, UR4 ;  /* 0x00000004ff099e24 */ /* 0x000fc8000f8e00ff */
[----:B------:R-:W-:Y:S02]  /*3660*/  @!P1 IMAD R25, R24, 0xc, R9 ;  /* 0x0000000c18199824 */ /* 0x000fe400078e0209 */
[----:B------:R-:W-:-:S03]  /*3670*/  @P1 IMAD.U32 R9, RZ, RZ, UR4 ;  /* 0x00000004ff091e24 */ /* 0x000fc6000f8e00ff */
[----:B------:R0:W2:Y:S01]  /*3680*/  @!P1 LDS R11, [R25] ;  /* 0x00000000190b9984 */ /* 0x0000a20000000800 */
[----:B------:R-:W-:-:S03]  /*3690*/  @P1 IMAD R26, R23, 0xc, R9 ;  /* 0x0000000c171a1824 */ /* 0x000fc600078e0209 */
[----:B------:R0:W3:Y:S01]  /*36a0*/  @!P1 LDS R15, [R25+0x4] ;  /* 0x00000400190f9984 */ /* 0x0000e20000000800 */
[----:B-1----:R-:W-:-:S03]  /*36b0*/  FSEL R20, R7, R10, P1 ;  /* 0x0000000a07147208 */ /* 0x002fc60000800000 */
[----:B------:R0:W1:Y:S04]  /*36c0*/  @P1 LDS R18, [R26+0x4] ;  /* 0x000004001a121984 */ /* 0x0000680000000800 */
[----:B------:R0:W4:Y:S04]  /*36d0*/  @!P1 LDS R10, [R25+0x8] ;  /* 0x00000800190a9984 */ /* 0x0001280000000800 */
[----:B------:R0:W0:Y:S04]  /*36e0*/  @P1 LDS R7, [R26+0x8] ;  /* 0x000008001a071984 */ /* 0x0000280000000800 */
[----:B------:R0:W0:Y:S01]  /*36f0*/  @P1 LDS R16, [R26] ;  /* 0x000000001a101984 */ /* 0x0000220000000800 */
[----:B------:R-:W-:Y:S05]  /*3700*/  @P2 BRA `(.L_x_824) ;  /* 0x0000000000142947 */ /* 0x000fea0003800000 */
[----:B0-2---:R-:W-:Y:S02]  /*3710*/  ISETP.GE.AND P1, PT, R16, R11, PT ;  /* 0x0000000b1000720c */ /* 0x005fe40003f26270 */
[----:B------:R-:W-:Y:S02]  /*3720*/  PLOP3.LUT P0, PT, PT, PT, PT, 0x80, 0x8 ;  /* 0x000000000008781c */ /* 0x000fe40003f0f070 */
[----:B------:R-:W-:-:S13]  /*3730*/  ISETP.GE.OR P1, PT, R24, R2, !P1 ;  /* 0x000000021800720c */ /* 0x000fda0004f26670 */
[----:B-1-3--:R-:W-:-:S04]  /*3740*/  @!P1 ISETP.GE.AND P2, PT, R18, R15, PT ;  /* 0x0000000f1200920c */ /* 0x00afc80003f46270 */
[----:B------:R-:W-:-:S13]  /*3750*/  @!P1 ISETP.EQ.AND P0, PT, R16, R11, !P2 ;  /* 0x0000000b1000920c */ /* 0x000fda0005702270 */
.L_x_824:
[----:B------:R-:W-:Y:S05]  /*3760*/  BSYNC.RECONVERGENT B0 ;  /* 0x0000000000007941 */ /* 0x000fea0003800200 */
.L_x_823:
[----:B------:R-:W5:Y:S01]  /*3770*/  LDCU.U8 UR4, c[0x0][0x380] ;  /* 0x00007000ff0477ac */ /* 0x000f620008000000 */
[----:B------:R-:W5:Y:S01]  /*3780*/  S2R R2, SR_TID.X ;  /* 0x0000000000027919 */ /* 0x000f620000002100 */
[----:B-1-3--:R-:W-:Y:S02]  /*3790*/  SEL R15, R18, R15, P0 ;  /* 0x0000000f120f7207 */ /* 0x00afe40000000000 */
[----:B0-2---:R-:W-:Y:S02]  /*37a0*/  SEL R11, R16, R11, P0 ;  /* 0x0000000b100b7207 */ /* 0x005fe40000000000 */
[----:B----4-:R-:W-:Y:S01]  /*37b0*/  FSEL R7, R7, R10, P0 ;  /* 0x0000000a07077208 */ /* 0x010fe20000000000 */
[----:B-----5:R-:W-:-:S04]  /*37c0*/  UPRMT UR4, UR4, 0x8880, URZ ;  /* 0x0000888004047896 */ /* 0x020fc800080000ff */
[----:B------:R-:W-:Y:S01]  /*37d0*/  UISETP.NE.AND UP0, UPT, UR4, URZ, UPT ;  /* 0x000000ff0400728c */ /* 0x000fe2000bf05270 */
[----:B------:R-:W-:Y:S08]  /*37e0*/  BAR.SYNC.DEFER_BLOCKING 0x0 ;  /* 0x0000000000007b1d */ /* 0x000ff00000010000 */
[----:B------:R-:W-:Y:S05]  /*37f0*/  BRA.U !UP0, `(.L_x_825) ;  /* 0x0000000508347547 */ /* 0x000fea000b800000 */
[----:B------:R-:W0:Y:S01]  /*3800*/  S2R R10, SR_LANEID ;  /* 0x00000000000a7919 */ /* 0x000e220000000000 */
[----:B------:R-:W-:Y:S02]  /*3810*/  SHF.R.U32.HI R23, RZ, 0x5, R2 ;  /* 0x00000005ff177819 */ /* 0x000fe40000011602 */
[----:B------:R-:W-:-:S03]  /*3820*/  ISETP.NE.AND P0, PT, R2, RZ, PT ;  /* 0x000000ff0200720c */ /* 0x000fc60003f05270 */
[----:B0-----:R-:W-:-:S04]  /*3830*/  IMAD R23, R23, 0x20, R10 ;  /* 0x0000002017177824 */ /* 0x001fc800078e020a */
[----:B------:R-:W-:-:S04]  /*3840*/  IMAD R23, R23, 0x5, RZ ;  /* 0x0000000517177824 */ /* 0x000fc800078e02ff */
[----:B------:R-:W-:Y:S02]  /*3850*/  IMAD R10, R10, -0x4, R23 ;  /* 0xfffffffc0a0a7824 */ /* 0x000fe400078e0217 */
[--C-:B------:R-:W-:Y:S02]  /*3860*/  IMAD R24, R23, 0xc, R9.reuse ;  /* 0x0000000c17187824 */ /* 0x100fe400078e0209 */
[----:B------:R-:W-:-:S03]  /*3870*/  IMAD R26, R10, 0xc, R9 ;  /* 0x0000000c0a1a7824 */ /* 0x000fc600078e0209 */
[----:B------:R0:W-:Y:S04]  /*3880*/  STS [R24], R3 ;  /* 0x0000000318007388 */ /* 0x0001e80000000800 */
[----:B------:R-:W-:Y:S04]  /*3890*/  STS [R24+0x4], R5 ;  /* 0x0000040518007388 */ /* 0x000fe80000000800 */
[----:B------:R-:W-:Y:S01]  /*38a0*/  STS [R24+0x8], R6 ;  /* 0x0000080618007388 */ /* 0x000fe20000000800 */
[----:B0-----:R-:W-:-:S03]  /*38b0*/  LOP3.LUT R3, R2, 0x1f, RZ, 0xc0, !PT ;  /* 0x0000001f02037812 */ /* 0x001fc600078ec0ff */
[----:B------:R-:W-:Y:S01]  /*38c0*/  STS [R24+0xc], R13 ;  /* 0x00000c0d18007388 */ /* 0x000fe20000000800 */
[----:B------:R-:W-:-:S03]  /*38d0*/  LOP3.LUT R2, R2, 0x3e0, RZ, 0xc0, !PT ;  /* 0x000003e002027812 */ /* 0x000fc600078ec0ff */
[----:B------:R-:W-:Y:S02]  /*38e0*/  STS [R24+0x10], R12 ;  /* 0x0000100c18007388 */ /* 0x000fe40000000800 */
[----:B------:R-:W-:Y:S02]  /*38f0*/  IMAD R2, R2, 0x5, R3 ;  /* 0x0000000502027824 */ /* 0x000fe400078e0203 */
[----:B------:R-:W-:Y:S01]  /*3900*/  STS [R24+0x14], R14 ;  /* 0x0000140e18007388 */ /* 0x000fe20000000800 */
[----:B------:R-:W-:-:S03]  /*3910*/  IMAD.MOV.U32 R3, RZ, RZ, RZ ;  /* 0x000000ffff037224 */ /* 0x000fc600078e00ff */
[----:B------:R0:W-:Y:S04]  /*3920*/  STS [R24+0x18], R4 ;  /* 0x0000180418007388 */ /* 0x0001e80000000800 */
[----:B------:R-:W-:Y:S04]  /*3930*/  STS [R24+0x1c], R17 ;  /* 0x00001c1118007388 */ /* 0x000fe80000000800 */
[----:B------:R-:W-:Y:S01]  /*3940*/  STS [R24+0x20], R19 ;  /* 0x0000201318007388 */ /* 0x000fe20000000800 */
[----:B0-----:R-:W0:Y:S03]  /*3950*/  LDC.64 R4, c[0x0][0x3a0] ;  /* 0x0000e800ff047b82 */ /* 0x001e260000000a00 */
[----:B------:R-:W-:Y:S04]  /*3960*/  STS [R24+0x24], R22 ;  /* 0x0000241618007388 */ /* 0x000fe80000000800 */
[----:B------:R-:W-:Y:S04]  /*3970*/  STS [R24+0x28], R21 ;  /* 0x0000281518007388 */ /* 0x000fe80000000800 */
[----:B------:R-:W-:Y:S04]  /*3980*/  STS [R24+0x2c], R20 ;  /* 0x00002c1418007388 */ /* 0x000fe80000000800 */
[----:B------:R-:W-:Y:S04]  /*3990*/  STS [R24+0x30], R11 ;  /* 0x0000300b18007388 */ /* 0x000fe80000000800 */
[----:B------:R-:W-:Y:S04]  /*39a0*/  STS [R24+0x34], R15 ;  /* 0x0000340f18007388 */ /* 0x000fe80000000800 */
[----:B------:R1:W-:Y:S01]  /*39b0*/  STS [R24+0x38], R7 ;  /* 0x0000380718007388 */ /* 0x0003e20000000800 */
[----:B------:R-:W-:-:S03]  /*39c0*/  NOP ;  /* 0x0000000000007918 */ /* 0x000fc60000000000 */
[----:B------:R-:W-:Y:S01]  /*39d0*/  LDS R17, [R26] ;  /* 0x000000001a117984 */ /* 0x000fe20000000800 */
[----:B-1----:R-:W-:-:S03]  /*39e0*/  IMAD.WIDE.U32 R6, R0, 0x500, R2 ;  /* 0x0000050000067825 */ /* 0x002fc600078e0002 */
[----:B------:R-:W-:Y:S01]  /*39f0*/  LDS R18, [R26+0x4] ;  /* 0x000004001a127984 */ /* 0x000fe20000000800 */
[----:B------:R-:W-:-:S03]  /*3a00*/  VIADD R3, R2, 0x20 ;  /* 0x0000002002037836 */ /* 0x000fc60000000000 */
[----:B------:R-:W-:Y:S01]  /*3a10*/  LDS R16, [R26+0x8] ;  /* 0x000008001a107984 */ /* 0x000fe20000000800 */
[----:B------:R-:W-:Y:S02]  /*3a20*/  IMAD R0, R7, 0xc, RZ ;  /* 0x0000000c07007824 */ /* 0x000fe400078e02ff */
[----:B0-----:R-:W-:Y:S01]  /*3a30*/  IMAD.WIDE.U32 R4, R6, 0xc, R4 ;  /* 0x0000000c06047825 */ /* 0x001fe200078e0004 */
[----:B------:R-:W-:Y:S03]  /*3a40*/  LDS R14, [R26+0x180] ;  /* 0x000180001a0e7984 */ /* 0x000fe60000000800 */
[----:B------:R-:W-:Y:S01]  /*3a50*/  VIADD R7, R2, 0x40 ;  /* 0x0000004002077836 */ /* 0x000fe20000000000 */
[----:B------:R-:W-:Y:S01]  /*3a60*/  LDS R12, [R26+0x184] ;  /* 0x000184001a0c7984 */ /* 0x000fe20000000800 */
[----:B------:R-:W-:-:S03]  /*3a70*/  IMAD.IADD R5, R5, 0x1, R0 ;  /* 0x0000000105057824 */ /* 0x000fc600078e0200 */
        /* <DEDUP_REMOVED lines=10> */
[----:B------:R-:W-:Y:S01]  /*3b20*/  @!P0 STS [R9+0x3c00], R8 ;  /* 0x003c000809008388 */ /* 0x000fe20000000800 */
[----:B------:R-:W-:Y:S06]  /*3b30*/  BAR.SYNC.DEFER_BLOCKING 0x0 ;  /* 0x0000000000007b1d */ /* 0x000fec0000010000 */
[----:B------:R-:W0:Y:S02]  /*3b40*/  LDS R20, [R9+0x3c00] ;  /* 0x003c000009147984 */ /* 0x000e240000000800 */
[----:B0-----:R-:W-:-:S02]  /*3b50*/  ISETP.GE.AND P0, PT, R2, R20, PT ;  /* 0x000000140200720c */ /* 0x001fc40003f06270 */
[-C--:B------:R-:W-:Y:S01]  /*3b60*/  ISETP.GE.AND P1, PT, R3, R20.reuse, PT ;  /* 0x000000140300720c */ /* 0x080fe20003f26270 */
[----:B------:R-:W-:Y:S01]  /*3b70*/  VIADD R3, R2, 0x60 ;  /* 0x0000006002037836 */ /* 0x000fe20000000000 */
[----:B------:R-:W-:-:S04]  /*3b80*/  ISETP.GE.AND P2, PT, R7, R20, PT ;  /* 0x000000140700720c */ /* 0x000fc80003f46270 */
[----:B------:R-:W-:Y:S01]  /*3b90*/  ISETP.GE.AND P3, PT, R3, R20, PT ;  /* 0x000000140300720c */ /* 0x000fe20003f66270 */
[----:B------:R-:W-:-:S04]  /*3ba0*/  VIADD R3, R2, 0x80 ;  /* 0x0000008002037836 */ /* 0x000fc80000000000 */
[----:B------:R0:W-:Y:S04]  /*3bb0*/  @!P0 STG.E desc[UR6][R4.64], R17 ;  /* 0x0000001104008986 */ /* 0x0001e8000c101906 */
[----:B------:R0:W-:Y:S04]  /*3bc0*/  @!P0 STG.E desc[UR6][R4.64+0x4], R18 ;  /* 0x0000041204008986 */ /* 0x0001e8000c101906 */
[----:B------:R0:W-:Y:S01]  /*3bd0*/  @!P0 STG.E desc[UR6][R4.64+0x8], R16 ;  /* 0x0000081004008986 */ /* 0x0001e2000c101906 */
[----:B------:R-:W-:-:S03]  /*3be0*/  ISETP.GE.AND P0, PT, R3, R20, PT ;  /* 0x000000140300720c */ /* 0x000fc60003f06270 */
[----:B------:R0:W-:Y:S04]  /*3bf0*/  @!P1 STG.E desc[UR6][R4.64+0x180], R14 ;  /* 0x0001800e04009986 */ /* 0x0001e8000c101906 */
[----:B------:R0:W-:Y:S04]  /*3c00*/  @!P1 STG.E desc[UR6][R4.64+0x184], R12 ;  /* 0x0001840c04009986 */ /* 0x0001e8000c101906 */
[----:B------:R0:W-:Y:S04]  /*3c10*/  @!P1 STG.E desc[UR6][R4.64+0x188], R10 ;  /* 0x0001880a04009986 */ /* 0x0001e8000c101906 */
[----:B------:R0:W-:Y:S04]  /*3c20*/  @!P2 STG.E desc[UR6][R4.64+0x300], R29 ;  /* 0x0003001d0400a986 */ /* 0x0001e8000c101906 */
[----:B------:R0:W-:Y:S04]  /*3c30*/  @!P2 STG.E desc[UR6][R4.64+0x304], R27 ;  /* 0x0003041b0400a986 */ /* 0x0001e8000c101906 */
[----:B------:R0:W-:Y:S04]  /*3c40*/  @!P2 STG.E desc[UR6][R4.64+0x308], R25 ;  /* 0x000308190400a986 */ /* 0x0001e8000c101906 */
[----:B------:R0:W-:Y:S04]  /*3c50*/  @!P3 STG.E desc[UR6][R4.64+0x480], R23 ;  /* 0x000480170400b986 */ /* 0x0001e8000c101906 */
[----:B------:R0:W-:Y:S04]  /*3c60*/  @!P3 STG.E desc[UR6][R4.64+0x484], R21 ;  /* 0x000484150400b986 */ /* 0x0001e8000c101906 */
[----:B------:R0:W-:Y:S01]  /*3c70*/  @!P3 STG.E desc[UR6][R4.64+0x488], R19 ;  /* 0x000488130400b986 */ /* 0x0001e2000c101906 */
[----:B------:R-:W-:Y:S05]  /*3c80*/  @P0 EXIT ;  /* 0x000000000000094d */ /* 0x000fea0003800000 */
[----:B------:R-:W-:Y:S04]  /*3c90*/  STG.E desc[UR6][R4.64+0x600], R11 ;  /* 0x0006000b04007986 */ /* 0x000fe8000c101906 */
[----:B------:R-:W-:Y:S04]  /*3ca0*/  STG.E desc[UR6][R4.64+0x604], R13 ;  /* 0x0006040d04007986 */ /* 0x000fe8000c101906 */
[----:B------:R-:W-:Y:S01]  /*3cb0*/  STG.E desc[UR6][R4.64+0x608], R15 ;  /* 0x0006080f04007986 */ /* 0x000fe2000c101906 */
[----:B------:R-:W-:Y:S05]  /*3cc0*/  EXIT ;  /* 0x000000000000794d */ /* 0x000fea0003800000 */
.L_x_825:
        /* <DEDUP_REMOVED lines=22> */
[----:B------:R1:W-:Y:S04]  /*3e30*/  STS [R24+0x24], R22 ;  /* 0x0000241618007388 */ /* 0x0003e80000000800 */
[----:B------:R-:W-:Y:S04]  /*3e40*/  STS [R24+0x28], R21 ;  /* 0x0000281518007388 */ /* 0x000fe80000000800 */
[----:B------:R-:W-:Y:S01]  /*3e50*/  STS [R24+0x2c], R20 ;  /* 0x00002c1418007388 */ /* 0x000fe20000000800 */
[----:B-1----:R-:W-:-:S03]  /*3e60*/  VIADD R22, R2, 0x40 ;  /* 0x0000004002167836 */ /* 0x002fc60000000000 */
[----:B------:R-:W-:Y:S04]  /*3e70*/  STS [R24+0x30], R11 ;  /* 0x0000300b18007388 */ /* 0x000fe80000000800 */
[----:B------:R-:W-:Y:S04]  /*3e80*/  STS [R24+0x34], R15 ;  /* 0x0000340f18007388 */ /* 0x000fe80000000800 */
[----:B------:R1:W-:Y:S01]  /*3e90*/  STS [R24+0x38], R7 ;  /* 0x0000380718007388 */ /* 0x0003e20000000800 */
[----:B------:R-:W-:-:S03]  /*3ea0*/  NOP ;  /* 0x0000000000007918 */ /* 0x000fc60000000000 */
[----:B------:R-:W-:Y:S01]  /*3eb0*/  LDS R17, [R26] ;  /* 0x000000001a117984 */ /* 0x000fe20000000800 */
[----:B-1----:R-:W-:-:S03]  /*3ec0*/  IMAD.WIDE.U32 R6, R0, 0x500, R2 ;  /* 0x0000050000067825 */ /* 0x002fc600078e0002 */
[----:B------:R-:W-:Y:S01]  /*3ed0*/  LDS R18, [R26+0x4] ;  /* 0x000004001a127984 */ /* 0x000fe20000000800 */
[----:B------:R-:W-:-:S03]  /*3ee0*/  IMAD R3, R7, 0xc, RZ ;  /* 0x0000000c07037824 */ /* 0x000fc600078e02ff */
[----:B------:R-:W-:Y:S01]  /*3ef0*/  LDS R16, [R26+0x8] ;  /* 0x000008001a107984 */ /* 0x000fe20000000800 */
[C---:B------:R-:W-:Y:S02]  /*3f00*/  VIADD R0, R2.reuse, 0x20 ;  /* 0x0000002002007836 */ /* 0x040fe40000000000 */
[----:B------:R-:W-:Y:S01]  /*3f10*/  VIADD R7, R2, 0x60 ;  /* 0x0000006002077836 */ /* 0x000fe20000000000 */
[----:B------:R-:W-:Y:S01]  /*3f20*/  LDS R14, [R26+0x180] ;  /* 0x000180001a0e7984 */ /* 0x000fe20000000800 */
[----:B0-----:R-:W-:-:S03]  /*3f30*/  IMAD.WIDE.U32 R4, R6, 0xc, R4 ;  /* 0x0000000c06047825 */ /* 0x001fc600078e0004 */
        /* <DEDUP_REMOVED lines=14> */
[----:B------:R0:W1:Y:S02]  /*4020*/  LDS R20, [R9+0x3c00] ;  /* 0x003c000009147984 */ /* 0x0000640000000800 */
[C---:B0-----:R-:W-:Y:S01]  /*4030*/  VIADD R9, R2.reuse, 0x80 ;  /* 0x0000008002097836 */ /* 0x041fe20000000000 */
[----:B-1----:R-:W-:-:S02]  /*4040*/  ISETP.GE.AND P0, PT, R2, R20, PT ;  /* 0x000000140200720c */ /* 0x002fc40003f06270 */
[-C--:B------:R-:W-:Y:S02]  /*4050*/  ISETP.GE.AND P1, PT, R0, R20.reuse, PT ;  /* 0x000000140000720c */ /* 0x080fe40003f26270 */
[-C--:B------:R-:W-:Y:S02]  /*4060*/  ISETP.GE.AND P2, PT, R22, R20.reuse, PT ;  /* 0x000000141600720c */ /* 0x080fe40003f46270 */
[-C--:B------:R-:W-:Y:S02]  /*4070*/  ISETP.GE.AND P3, PT, R7, R20.reuse, PT ;  /* 0x000000140700720c */ /* 0x080fe40003f66270 */
[----:B------:R-:W-:-:S05]  /*4080*/  ISETP.GE.AND P4, PT, R9, R20, PT ;  /* 0x000000140900720c */ /* 0x000fca0003f86270 */
        /* <DEDUP_REMOVED lines=17> */
.L_x_826:
        /* <DEDUP_REMOVED lines=14> */
.L_x_1442:


//--------------------- .text._ZN3cub18CUB_300001_SM_10006detail10merge_sort30DeviceMergeSortPartitionKernelIP9EdgeTuplem14EdgeComparatorS4_EEvbT_PT2_T0_SA_PSA_T1_SA_i --------------------------
	.section	.text._ZN3cub18CUB_300001_SM_10006detail10merge_sort30DeviceMergeSortPartitionKernelIP9EdgeTuplem14EdgeComparatorS4_EEvbT_PT2_T0_SA_PSA_T1_SA_i,"ax",@progbits
	.align	128
        .global         _ZN3cub18CUB_300001_SM_10006detail10merge_sort30DeviceMergeSortPartitionKernelIP9EdgeTuplem14EdgeComparatorS4_EEvbT_PT2_T0_SA_PSA_T1_SA_i
        .type           _ZN3cub18CUB_300001_SM_10006detail10merge_sort30DeviceMergeSortPartitionKernelIP9EdgeTuplem14EdgeComparatorS4_EEvbT_PT2_T0_SA_PSA_T1_SA_i,@function
        .size           _ZN3cub18CUB_300001_SM_10006detail10merge_sort30DeviceMergeSortPartitionKernelIP9EdgeTuplem14EdgeComparatorS4_EEvbT_PT2_T0_SA_PSA_T1_SA_i,(.L_x_1443 - _ZN3cub18CUB_300001_SM_10006detail10merge_sort30DeviceMergeSortPartitionKernelIP9EdgeTuplem14EdgeComparatorS4_EEvbT_PT2_T0_SA_PSA_T1_SA_i)
        .other          _ZN3cub18CUB_300001_SM_10006detail10merge_sort30DeviceMergeSortPartitionKernelIP9EdgeTuplem14EdgeComparatorS4_EEvbT_PT2_T0_SA_PSA_T1_SA_i,@"STO_CUDA_ENTRY STV_DEFAULT"
_ZN3cub18CUB_300001_SM_10006detail10merge_sort30DeviceMergeSortPartitionKernelIP9EdgeTuplem14EdgeComparatorS4_EEvbT_PT2_T0_SA_PSA_T1_SA_i:
.text._ZN3cub18CUB_300001_SM_10006detail10merge_sort30DeviceMergeSortPartitionKernelIP9EdgeTuplem14EdgeComparatorS4_EEvbT_PT2_T0_SA_PSA_T1_SA_i:
[----:B------:R-:W-:Y:S01]  /*0000*/  LDC R1, c[0x0][0x37c] ;  /* 0x0000df00ff017b82 */ /* 0x000fe20000000800 */
[----:B------:R-:W0:Y:S01]  /*0010*/  S2R R10, SR_CTAID.X ;  /* 0x00000000000a7919 */ /* 0x000e220000002500 */
[----:B------:R-:W0:Y:S01]  /*0020*/  LDCU UR4, c[0x0][0x360] ;  /* 0x00006c00ff0477ac */ /* 0x000e220008000800 */
[----:B------:R-:W0:Y:S01]  /*0030*/  S2R R3, SR_TID.X ;  /* 0x0000000000037919 */ /* 0x000e220000002100 */
[----:B------:R-:W1:Y:S01]  /*0040*/  LDCU.64 UR10, c[0x0][0x3a0] ;  /* 0x00007400ff0a77ac */ /* 0x000e620008000a00 */
[----:B0-----:R-:W-:-:S05]  /*0050*/  IMAD R10, R10, UR4, R3 ;  /* 0x000000040a0a7c24 */ /* 0x001fca000f8e0203 */
[----:B-1----:R-:W-:-:S04]  /*0060*/  ISETP.GE.U32.AND P0, PT, R10, UR10, PT ;  /* 0x0000000a0a007c0c */ /* 0x002fc8000bf06070 */
[----:B------:R-:W-:-:S13]  /*0070*/  ISETP.GE.U32.AND.EX P0, PT, RZ, UR11, PT, P0 ;  /* 0x0000000bff007c0c */ /* 0x000fda000bf06100 */
[----:B------:R-:W-:Y:S05]  /*0080*/  @P0 EXIT ;  /* 0x000000000000094d */ /* 0x000fea0003800000 */
[----:B------:R-:W0:Y:S01]  /*0090*/  LDCU.64 UR6, c[0x0][0x3b8] ;  /* 0x00007700ff0677ac */ /* 0x000e220008000a00 */
[----:B------:R-:W1:Y:S01]  /*00a0*/  LDC R0, c[0x0][0x3c0] ;  /* 0x0000f000ff007b82 */ /* 0x000e620000000800 */
[----:B------:R-:W-:Y:S01]  /*00b0*/  ACQBULK ;  /* 0x000000000000782e */ /* 0x000fe20000000000 */
[----:B------:R-:W2:Y:S01]  /*00c0*/  LDCU.64 UR8, c[0x0][0x358] ;  /* 0x00006b00ff0877ac */ /* 0x000ea20008000a00 */
[----:B0-----:R-:W-:Y:S02]  /*00d0*/  UIADD3 UR4, UPT, UPT, -UR6, URZ, URZ ;  /* 0x000000ff06047290 */ /* 0x001fe4000fffe1ff */
[----:B------:R-:W-:-:S04]  /*00e0*/  USHF.R.U32.HI UR5, URZ, 0x1, UR7 ;  /* 0x00000001ff057899 */ /* 0x000fc80008011607 */
[----:B------:R-:W-:Y:S01]  /*00f0*/  LOP3.LUT R5, R10, UR4, RZ, 0xc0, !PT ;  /* 0x000000040a057c12 */ /* 0x000fe2000f8ec0ff */
[----:B------:R-:W-:Y:S01]  /*0100*/  USHF.R.U64 UR4, UR6, 0x1, UR7 ;  /* 0x0000000106047899 */ /* 0x000fe20008001207 */
[----:B-1----:R-:W-:Y:S01]  /*0110*/  SHF.R.S32.HI R7, RZ, 0x1f, R0 ;  /* 0x0000001fff077819 */ /* 0x002fe20000011400 */
[----:B------:R-:W-:Y:S02]  /*0120*/  IMAD R4, R0, UR5, RZ ;  /* 0x0000000500047c24 */ /* 0x000fe4000f8e02ff */
[----:B------:R-:W-:-:S04]  /*0130*/  IMAD.WIDE.U32 R2, R5, R0, RZ ;  /* 0x0000000005027225 */ /* 0x000fc800078e00ff */
[----:B------:R-:W-:-:S04]  /*0140*/  IMAD.WIDE.U32 R12, R0, UR4, RZ ;  /* 0x00000004000c7c25 */ /* 0x000fc8000f8e00ff */
[C---:B------:R-:W-:Y:S01]  /*0150*/  IMAD R11, R7.reuse, UR4, R4 ;  /* 0x00000004070b7c24 */ /* 0x040fe2000f8e0204 */
[----:B------:R-:W-:Y:S01]  /*0160*/  IADD3 R4, P2, PT, R10, 0x1, RZ ;  /* 0x000000010a047810 */ /* 0x000fe20007f5e0ff */
[----:B------:R-:W-:Y:S01]  /*0170*/  IMAD R3, R7, R5, R3 ;  /* 0x0000000507037224 */ /* 0x000fe200078e0203 */
[----:B------:R-:W-:Y:S01]  /*0180*/  LOP3.LUT R5, RZ, R2, RZ, 0x33, !PT ;  /* 0x00000002ff057212 */ /* 0x000fe200078e33ff */
[----:B------:R-:W-:Y:S01]  /*0190*/  IMAD.IADD R11, R13, 0x1, R11 ;  /* 0x000000010d0b7824 */ /* 0x000fe200078e020b */
[----:B------:R-:W0:Y:S01]  /*01a0*/  LDCU.64 UR4, c[0x0][0x398] ;  /* 0x00007300ff0477ac */ /* 0x000e220008000a00 */
[----:B------:R-:W-:Y:S01]  /*01b0*/  ISETP.NE.U32.AND P0, PT, R4, UR10, PT ;  /* 0x0000000a04007c0c */ /* 0x000fe2000bf05070 */
[----:B------:R-:W-:Y:S01]  /*01c0*/  IMAD.X R4, RZ, RZ, RZ, P2 ;  /* 0x000000ffff047224 */ /* 0x000fe200010e06ff */
[----:B------:R-:W-:Y:S02]  /*01d0*/  ISETP.LT.U32.AND P1, PT, R12, R5, PT ;  /* 0x000000050c00720c */ /* 0x000fe40003f21070 */
[----:B------:R-:W-:-:S02]  /*01e0*/  LOP3.LUT R6, RZ, R3, RZ, 0x33, !PT ;  /* 0x00000003ff067212 */ /* 0x000fc400078e33ff */
[----:B------:R-:W-:Y:S02]  /*01f0*/  ISETP.NE.AND.EX P0, PT, R4, UR11, PT, P0 ;  /* 0x0000000b04007c0c */ /* 0x000fe4000bf05300 */
[----:B------:R-:W-:-:S04]  /*0200*/  ISETP.LT.U32.AND.EX P1, PT, R11, R6, PT, P1 ;  /* 0x000000060b00720c */ /* 0x000fc80003f21110 */
[----:B------:R-:W-:Y:S02]  /*0210*/  SEL R5, R12, R5, P1 ;  /* 0x000000050c057207 */ /* 0x000fe40000800000 */
[----:B------:R-:W-:Y:S02]  /*0220*/  SEL R6, R11, R6, P1 ;  /* 0x000000060b067207 */ /* 0x000fe40000800000 */
[----:B------:R-:W-:-:S03]  /*0230*/  IADD3 R4, P1, PT, R5, R2, RZ ;  /* 0x0000000205047210 */ /* 0x000fc60007f3e0ff */
[----:B------:R-:W1:Y:S02]  /*0240*/  @!P0 LDC.64 R8, c[0x0][0x3a8] ;  /* 0x0000ea00ff088b82 */ /* 0x000e640000000a00 */
[----:B------:R-:W-:Y:S01]  /*0250*/  IMAD.X R5, R6, 0x1, R3, P1 ;  /* 0x0000000106057824 */ /* 0x000fe200008e0603 */
[----:B0-----:R-:W-:-:S04]  /*0260*/  ISETP.LT.U32.AND P1, PT, R4, UR4, PT ;  /* 0x0000000404007c0c */ /* 0x001fc8000bf21070 */
[----:B------:R-:W-:-:S04]  /*0270*/  ISETP.LT.U32.AND.EX P1, PT, R5, UR5, PT, P1 ;  /* 0x0000000505007c0c */ /* 0x000fc8000bf21110 */
[----:B------:R-:W-:Y:S02]  /*0280*/  SEL R4, R4, UR4, P1 ;  /* 0x0000000404047c07 */ /* 0x000fe40008800000 */
[----:B------:R-:W-:Y:S02]  /*0290*/  SEL R5, R5, UR5, P1 ;  /* 0x0000000505057c07 */ /* 0x000fe40008800000 */
[----:B------:R-:W-:Y:S02]  /*02a0*/  LOP3.LUT R17, RZ, R4, RZ, 0x33, !PT ;  /* 0x00000004ff117212 */ /* 0x000fe400078e33ff */
[----:B------:R-:W-:Y:S02]  /*02b0*/  LOP3.LUT R19, RZ, R5, RZ, 0x33, !PT ;  /* 0x00000005ff137212 */ /* 0x000fe400078e33ff */
[----:B------:R-:W-:-:S04]  /*02c0*/  ISETP.LT.U32.AND P1, PT, R12, R17, PT ;  /* 0x000000110c00720c */ /* 0x000fc80003f21070 */
[----:B------:R-:W-:-:S04]  /*02d0*/  ISETP.LT.U32.AND.EX P1, PT, R11, R19, PT, P1 ;  /* 0x000000130b00720c */ /* 0x000fc80003f21110 */
[----:B------:R-:W-:Y:S02]  /*02e0*/  SEL R17, R12, R17, P1 ;  /* 0x000000110c117207 */ /* 0x000fe40000800000 */
[----:B------:R-:W-:Y:S02]  /*02f0*/  SEL R19, R11, R19, P1 ;  /* 0x000000130b137207 */ /* 0x000fe40000800000 */
[----:B------:R-:W-:Y:S02]  /*0300*/  IADD3 R17, P3, PT, R17, R4, RZ ;  /* 0x0000000411117210 */ /* 0x000fe40007f7e0ff */
[----:B-1----:R-:W-:Y:S02]  /*0310*/  @!P0 LEA R12, P2, R10, R8, 0x3 ;  /* 0x000000080a0c8211 */ /* 0x002fe400078418ff */
[----:B------:R-:W-:Y:S01]  /*0320*/  ISETP.LT.U32.AND P1, PT, R2, UR4, PT ;  /* 0x0000000402007c0c */ /* 0x000fe2000bf21070 */
[----:B------:R-:W-:Y:S01]  /*0330*/  IMAD.X R19, R19, 0x1, R5, P3 ;  /* 0x0000000113137824 */ /* 0x000fe200018e0605 */
[----:B------:R-:W-:-:S02]  /*0340*/  @!P0 LEA.HI.X R13, R10, R9, RZ, 0x3, P2 ;  /* 0x000000090a0d8211 */ /* 0x000fc400010f1cff */
[----:B------:R-:W-:Y:S02]  /*0350*/  ISETP.LT.U32.AND P2, PT, R17, UR4, PT ;  /* 0x0000000411007c0c */ /* 0x000fe4000bf41070 */
[----:B------:R-:W-:Y:S01]  /*0360*/  ISETP.LT.U32.AND.EX P1, PT, R3, UR5, PT, P1 ;  /* 0x0000000503007c0c */ /* 0x000fe2000bf21110 */
[----:B--2---:R0:W-:Y:S01]  /*0370*/  @!P0 STG.E.64 desc[UR8][R12.64], R4 ;  /* 0x000000040c008986 */ /* 0x0041e2000c101b08 */
[----:B------:R-:W-:Y:S02]  /*0380*/  ISETP.LT.U32.AND.EX P2, PT, R19, UR5, PT, P2 ;  /* 0x0000000513007c0c */ /* 0x000fe4000bf41120 */
[----:B------:R-:W-:Y:S02]  /*0390*/  SEL R11, R2, UR4, P1 ;  /* 0x00000004020b7c07 */ /* 0x000fe40008800000 */
[----:B------:R-:W-:Y:S02]  /*03a0*/  SEL R9, R3, UR5, P1 ;  /* 0x0000000503097c07 */ /* 0x000fe40008800000 */
[----:B------:R-:W-:-:S02]  /*03b0*/  SEL R17, R17, UR4, P2 ;  /* 0x0000000411117c07 */ /* 0x000fc40009000000 */
[----:B------:R-:W-:Y:S01]  /*03c0*/  SEL R19, R19, UR5, P2 ;  /* 0x0000000513137c07 */ /* 0x000fe20009000000 */
[----:B------:R-:W-:Y:S06]  /*03d0*/  @!P0 EXIT ;  /* 0x000000000000894d */ /* 0x000fec0003800000 */
[----:B------:R-:W1:Y:S01]  /*03e0*/  LDCU.U8 UR5, c[0x0][0x380] ;  /* 0x00007000ff0577ac */ /* 0x000e620008000000 */
[----:B------:R-:W-:Y:S01]  /*03f0*/  IADD3 R15, P0, PT, R17, -R11, RZ ;  /* 0x8000000b110f7210 */ /* 0x000fe20007f1e0ff */
[----:B------:R-:W-:Y:S01]  /*0400*/  BSSY.RECONVERGENT B0, `(.L_x_827) ;  /* 0x0000088000007945 */ /* 0x000fe20003800200 */
[----:B------:R-:W-:-:S06]  /*0410*/  UIADD3 UR4, UPT, UPT, UR6, -0x1, URZ ;  /* 0xffffffff06047890 */ /* 0x000fcc000fffe0ff */
[----:B0-----:R-:W-:-:S05]  /*0420*/  LOP3.LUT R13, R10, UR4, RZ, 0xc0, !PT ;  /* 0x000000040a0d7c12 */ /* 0x001fca000f8ec0ff */
[----:B------:R-:W-:Y:S01]  /*0430*/  IMAD.WIDE.U32 R2, R13, R0, RZ ;  /* 0x000000000d027225 */ /* 0x000fe200078e00ff */
[----:B-1----:R-:W-:-:S03]  /*0440*/  UPRMT UR4, UR5, 0x8880, URZ ;  /* 0x0000888005047896 */ /* 0x002fc600080000ff */
[----:B------:R-:W-:Y:S01]  /*0450*/  IMAD.X R0, R19, 0x1, ~R9, P0 ;  /* 0x0000000113007824 */ /* 0x000fe200000e0e09 */
[----:B------:R-:W-:Y:S01]  /*0460*/  ISETP.LT.U32.AND P0, PT, R2, R15, PT ;  /* 0x0000000f0200720c */ /* 0x000fe20003f01070 */
[----:B------:R-:W-:Y:S01]  /*0470*/  IMAD R7, R7, R13, R3 ;  /* 0x0000000d07077224 */ /* 0x000fe200078e0203 */
[----:B------:R-:W-:-:S04]  /*0480*/  UISETP.NE.AND UP0, UPT, UR4, URZ, UPT ;  /* 0x000000ff0400728c */ /* 0x000fc8000bf05270 */
[----:B------:R-:W-:-:S04]  /*0490*/  ISETP.LT.U32.AND.EX P0, PT, R7, R0, PT, P0 ;  /* 0x000000000700720c */ /* 0x000fc80003f01100 */
[----:B------:R-:W-:Y:S02]  /*04a0*/  SEL R13, R2, R15, P0 ;  /* 0x0000000f020d7207 */ /* 0x000fe40000000000 */
[----:B------:R-:W-:Y:S01]  /*04b0*/  SEL R7, R7, R0, P0 ;  /* 0x0000000007077207 */ /* 0x000fe20000000000 */
[----:B------:R-:W-:Y:S06]  /*04c0*/  BRA.U !UP0, `(.L_x_828) ;  /* 0x0000000108fc7547 */ /* 0x000fec000b800000 */
[----:B------:R-:W-:Y:S01]  /*04d0*/  IADD3 R2, P0, PT, R17, -R4, RZ ;  /* 0x8000000411027210 */ /* 0x000fe20007f1e0ff */
[----:B------:R-:W-:Y:S01]  /*04e0*/  BSSY.RECONVERGENT B1, `(.L_x_829) ;  /* 0x000003c000017945 */ /* 0x000fe20003800200 */
[----:B------:R-:W-:-:S03]  /*04f0*/  IADD3 R12, P2, PT, R4, -R11, RZ ;  /* 0x8000000b040c7210 */ /* 0x000fc60007f5e0ff */
[----:B------:R-:W-:Y:S01]  /*0500*/  IMAD.X R6, R19, 0x1, ~R5, P0 ;  /* 0x0000000113067824 */ /* 0x000fe200000e0e05 */
[----:B------:R-:W-:Y:S01]  /*0510*/  ISETP.GT.U32.AND P0, PT, R13, R2, PT ;  /* 0x000000020d00720c */ /* 0x000fe20003f04070 */
[----:B------:R-:W-:Y:S01]  /*0520*/  IMAD.X R14, R5, 0x1, ~R9, P2 ;  /* 0x00000001050e7824 */ /* 0x000fe200010e0e09 */
[----:B------:R-:W-:Y:S02]  /*0530*/  ISETP.LT.U32.AND P1, PT, R12, R13, PT ;  /* 0x0000000d0c00720c */ /* 0x000fe40003f21070 */
[----:B------:R-:W-:Y:S02]  /*0540*/  ISETP.GT.U32.AND.EX P0, PT, R7, R6, PT, P0 ;  /* 0x000000060700720c */ /* 0x000fe40003f04100 */
[----:B------:R-:W-:Y:S02]  /*0550*/  ISETP.LT.U32.AND.EX P1, PT, R14, R7, PT, P1 ;  /* 0x000000070e00720c */ /* 0x000fe40003f21110 */
[----:B------:R-:W-:Y:S02]  /*0560*/  SEL R8, R13, R2, P0 ;  /* 0x000000020d087207 */ /* 0x000fe40000000000 */
[----:B------:R-:W-:-:S02]  /*0570*/  SEL R0, R7, R6, P0 ;  /* 0x0000000607007207 */ /* 0x000fc40000000000 */
[----:B------:R-:W-:Y:S02]  /*0580*/  IADD3 R8, P0, PT, R8, -R2, RZ ;  /* 0x8000000208087210 */ /* 0x000fe40007f1e0ff */
[----:B------:R-:W-:Y:S02]  /*0590*/  SEL R15, R12, R13, P1 ;  /* 0x0000000d0c0f7207 */ /* 0x000fe40000800000 */
[----:B------:R-:W-:Y:S01]  /*05a0*/  SEL R17, R14, R7, P1 ;  /* 0x000000070e117207 */ /* 0x000fe20000800000 */
[----:B------:R-:W-:Y:S01]  /*05b0*/  IMAD.X R0, R0, 0x1, ~R6, P0 ;  /* 0x0000000100007824 */ /* 0x000fe200000e0e06 */
[----:B------:R-:W-:-:S04]  /*05c0*/  ISETP.GE.U32.AND P0, PT, R8, R15, PT ;  /* 0x0000000f0800720c */ /* 0x000fc80003f06070 */
[----:B------:R-:W-:-:S13]  /*05d0*/  ISETP.GE.U32.AND.EX P0, PT, R0, R17, PT, P0 ;  /* 0x000000110000720c */ /* 0x000fda0003f06100 */
[----:B------:R-:W-:Y:S05]  /*05e0*/  @P0 BRA `(.L_x_830) ;  /* 0x0000000000ac0947 */ /* 0x000fea0003800000 */
[----:B------:R-:W0:Y:S01]  /*05f0*/  LDC.64 R2, c[0x0][0x388] ;  /* 0x0000e200ff027b82 */ /* 0x000e220000000a00 */
[----:B------:R-:W-:Y:S01]  /*0600*/  IADD3 R12, P0, PT, R13, R4, RZ ;  /* 0x000000040d0c7210 */ /* 0x000fe20007f1e0ff */
[----:B------:R-:W-:Y:S02]  /*0610*/  IMAD.MOV.U32 R13, RZ, RZ, R15 ;  /* 0x000000ffff0d7224 */ /* 0x000fe400078e000f */
[----:B------:R-:W-:Y:S02]  /*0620*/  IMAD.MOV.U32 R15, RZ, RZ, R17 ;  /* 0x000000ffff0f7224 */ /* 0x000fe400078e0011 */
[----:B------:R-:W-:-:S08]  /*0630*/  IMAD.X R14, R7, 0x1, R5, P0 ;  /* 0x00000001070e7824 */ /* 0x000fd000000e0605 */
.L_x_833:
[----:B------:R-:W-:-:S05]  /*0640*/  IADD3 R5, P0, PT, -R8, R13, RZ ;  /* 0x0000000d08057210 */ /* 0x000fca0007f1e1ff */
[----:B------:R-:W-:-:S05]  /*0650*/  IMAD.X R4, R15, 0x1, ~R0, P0 ;  /* 0x000000010f047824 */ /* 0x000fca00000e0e00 */
[----:B------:R-:W-:-:S04]  /*0660*/  SHF.R.U64 R5, R5, 0x1, R4 ;  /* 0x0000000105057819 */ /* 0x000fc80000001204 */
[----:B------:R-:W-:Y:S02]  /*0670*/  IADD3 R16, P0, PT, R8, R5, RZ ;  /* 0x0000000508107210 */ /* 0x000fe40007f1e0ff */
[----:B------:R-:W-:Y:S02]  /*0680*/  SHF.R.U32.HI R5, RZ, 0x1, R4 ;  /* 0x00000001ff057819 */ /* 0x000fe40000011604 */
[----:B------:R-:W-:-:S03]  /*0690*/  LOP3.LUT R7, RZ, R16, RZ, 0x33, !PT ;  /* 0x00000010ff077212 */ /* 0x000fc600078e33ff */
[----:B------:R-:W-:Y:S01]  /*06a0*/  IMAD.X R18, R0, 0x1, R5, P0 ;  /* 0x0000000100127824 */ /* 0x000fe200000e0605 */
[----:B------:R-:W-:Y:S02]  /*06b0*/  IADD3 R5, P0, PT, R16, R11, RZ ;  /* 0x0000000b10057210 */ /* 0x000fe40007f1e0ff */
[----:B------:R-:W-:Y:S02]  /*06c0*/  IADD3 R7, P1, PT, R7, R12, RZ ;  /* 0x0000000c07077210 */ /* 0x000fe40007f3e0ff */
[----:B------:R-:W-:Y:S01]  /*06d0*/  LOP3.LUT R17, RZ, R18, RZ, 0x33, !PT ;  /* 0x00000012ff117212 */ /* 0x000fe200078e33ff */
[----:B------:R-:W-:Y:S02]  /*06e0*/  IMAD.X R6, R18, 0x1, R9, P0 ;  /* 0x0000000112067824 */ /* 0x000fe400000e0609 */
[----:B0-----:R-:W-:-:S04]  /*06f0*/  IMAD.WIDE.U32 R4, R5, 0xc, R2 ;  /* 0x0000000c05047825 */ /* 0x001fc800078e0002 */
[----:B------:R-:W-:Y:S02]  /*0700*/  IMAD.X R17, R17, 0x1, R14, P1 ;  /* 0x0000000111117824 */ /* 0x000fe400008e060e */
[----:B------:R-:W-:Y:S02]  /*0710*/  IMAD R19, R6, 0xc, RZ ;  /* 0x0000000c06137824 */ /* 0x000fe400078e02ff */
[----:B------:R-:W-:-:S04]  /*0720*/  IMAD.WIDE.U32 R6, R7, 0xc, R2 ;  /* 0x0000000c07067825 */ /* 0x000fc800078e0002 */
[----:B------:R-:W-:Y:S02]  /*0730*/  IMAD R17, R17, 0xc, RZ ;  /* 0x0000000c11117824 */ /* 0x000fe400078e02ff */
[----:B------:R-:W-:Y:S02]  /*0740*/  IMAD.IADD R5, R5, 0x1, R19 ;  /* 0x0000000105057824 */ /* 0x000fe400078e0213 */
[----:B------:R-:W-:-:S03]  /*0750*/  IMAD.IADD R7, R7, 0x1, R17 ;  /* 0x0000000107077824 */ /* 0x000fc600078e0211 */
[----:B------:R-:W2:Y:S04]  /*0760*/  LDG.E R20, desc[UR8][R4.64] ;  /* 0x0000000804147981 */ /* 0x000ea8000c1e1900 */
[----:B------:R-:W2:Y:S01]  /*0770*/  LDG.E R21, desc[UR8][R6.64] ;  /* 0x0000000806157981 */ /* 0x000ea2000c1e1900 */
[----:B------:R-:W-:Y:S01]  /*0780*/  IADD3 R17, P0, PT, R16, 0x1, RZ ;  /* 0x0000000110117810 */ /* 0x000fe20007f1e0ff */
[----:B------:R-:W-:Y:S04]  /*0790*/  BSSY.RECONVERGENT B2, `(.L_x_831) ;  /* 0x0000009000027945 */ /* 0x000fe80003800200 */
[----:B------:R-:W-:Y:S01]  /*07a0*/  IMAD.X R19, RZ, RZ, R18, P0 ;  /* 0x000000ffff137224 */ /* 0x000fe200000e0612 */
[----:B------:R-:W-:-:S02]  /*07b0*/  PLOP3.LUT P0, PT, PT, PT, PT, 0x8, 0x80 ;  /* 0x000000000080781c */ /* 0x000fc40003f0e170 */
[----:B--2---:R-:W-:-:S13]  /*07c0*/  ISETP.GE.AND P1, PT, R21, R20, PT ;  /* 0x000000141500720c */ /* 0x004fda0003f26270 */
[----:B------:R-:W-:Y:S05]  /*07d0*/  @!P1 BRA `(.L_x_832) ;  /* 0x0000000000109947 */ /* 0x000fea0003800000 */
[----:B------:R-:W2:Y:S04]  /*07e0*/  LDG.E R6, desc[UR8][R6.64+0x4] ;  /* 0x0000040806067981 */ /* 0x000ea8000c1e1900 */
[----:B------:R-:W2:Y:S02]  /*07f0*/  LDG.E R5, desc[UR8][R4.64+0x4] ;  /* 0x0000040804057981 */ /* 0x000ea4000c1e1900 */
[----:B--2---:R-:W-:-:S04]  /*0800*/  ISETP.GE.AND P0, PT, R6, R5, PT ;  /* 0x000000050600720c */ /* 0x004fc80003f06270 */
[----:B------:R-:W-:-:S13]  /*0810*/  ISETP.NE.OR P0, PT, R21, R20, P0 ;  /* 0x000000141500720c */ /* 0x000fda0000705670 */
.L_x_832:
[----:B------:R-:W-:Y:S05]  /*0820*/  BSYNC.RECONVERGENT B2 ;  /* 0x0000000000027941 */ /* 0x000fea0003800200 */
.L_x_831:
[----:B------:R-:W-:Y:S02]  /*0830*/  SEL R8, R17, R8, P0 ;  /* 0x0000000811087207 */ /* 0x000fe40000000000 */
[----:B------:R-:W-:Y:S02]  /*0840*/  SEL R13, R13, R16, P0 ;  /* 0x000000100d0d7207 */ /* 0x000fe40000000000 */
[----:B------:R-:W-:Y:S02]  /*0850*/  SEL R0, R19, R0, P0 ;  /* 0x0000000013007207 */ /* 0x000fe40000000000 */
[----:B------:R-:W-:Y:S02]  /*0860*/  SEL R15, R15, R18, P0 ;  /* 0x000000120f0f7207 */ /* 0x000fe40000000000 */
[----:B------:R-:W-:-:S04]  /*0870*/  ISETP.GE.U32.AND P0, PT, R8, R13, PT ;  /* 0x0000000d0800720c */ /* 0x000fc80003f06070 */
[----:B------:R-:W-:-:S13]  /*0880*/  ISETP.GE.U32.AND.EX P0, PT, R0, R15, PT, P0 ;  /* 0x0000000f0000720c */ /* 0x000fda0003f06100 */
[----:B------:R-:W-:Y:S05]  /*0890*/  @!P0 BRA `(.L_x_833) ;  /* 0xfffffffc00688947 */ /* 0x000fea000383ffff */
.L_x_830:
[----:B------:R-:W-:Y:S05]  /*08a0*/  BSYNC.RECONVERGENT B1 ;  /* 0x0000000000017941 */ /* 0x000fea0003800200 */
.L_x_829:
[----:B------:R-:W-:Y:S05]  /*08b0*/  BRA `(.L_x_834) ;  /* 0x0000000000f07947 */ /* 0x000fea0003800000 */
.L_x_828:
[----:B------:R-:W-:Y:S02]  /*08c0*/  IADD3 R8, P0, PT, R17, -R4, RZ ;  /* 0x8000000411087210 */ /* 0x000fe40007f1e0ff */
        /* <DEDUP_REMOVED lines=21> */
.L_x_837:
        /* <DEDUP_REMOVED lines=30> */
.L_x_836:
[----:B------:R-:W-:Y:S05]  /*0c00*/  BSYNC.RECONVERGENT B1 ;  /* 0x0000000000017941 */ /* 0x000fea0003800200 */
.L_x_835:
[----:B------:R-:W-:Y:S02]  /*0c10*/  SEL R8, R17, R8, P0 ;  /* 0x0000000811087207 */ /* 0x000fe40000000000 */
[----:B------:R-:W-:Y:S02]  /*0c20*/  SEL R13, R13, R16, P0 ;  /* 0x000000100d0d7207 */ /* 0x000fe40000000000 */
[----:B------:R-:W-:Y:S02]  /*0c30*/  SEL R0, R19, R0, P0 ;  /* 0x0000000013007207 */ /* 0x000fe40000000000 */
[----:B------:R-:W-:Y:S02]  /*0c40*/  SEL R15, R15, R18, P0 ;  /* 0x000000120f0f7207 */ /* 0x000fe40000000000 */
[----:B------:R-:W-:-:S04]  /*0c50*/  ISETP.GE.U32.AND P0, PT, R8, R13, PT ;  /* 0x0000000d0800720c */ /* 0x000fc80003f06070 */
[----:B------:R-:W-:-:S13]  /*0c60*/  ISETP.GE.U32.AND.EX P0, PT, R0, R15, PT, P0 ;  /* 0x0000000f0000720c */ /* 0x000fda0003f06100 */
[----:B------:R-:W-:Y:S05]  /*0c70*/  @!P0 BRA `(.L_x_837) ;  /* 0xfffffffc00688947 */ /* 0x000fea000383ffff */
.L_x_834:
[----:B------:R-:W-:Y:S05]  /*0c80*/  BSYNC.RECONVERGENT B0 ;  /* 0x0000000000007941 */ /* 0x000fea0003800200 */
.L_x_827:
[----:B------:R-:W0:Y:S01]  /*0c90*/  LDCU.64 UR4, c[0x0][0x3a8] ;  /* 0x00007500ff0477ac */ /* 0x000e220008000a00 */
[----:B------:R-:W-:-:S05]  /*0ca0*/  IADD3 R8, P0, PT, R11, R8, RZ ;  /* 0x000000080b087210 */ /* 0x000fca0007f1e0ff */
[----:B------:R-:W-:Y:S01]  /*0cb0*/  IMAD.X R9, R9, 0x1, R0, P0 ;  /* 0x0000000109097824 */ /* 0x000fe200000e0600 */
[----:B0-----:R-:W-:-:S04]  /*0cc0*/  LEA R2, P1, R10, UR4, 0x3 ;  /* 0x000000040a027c11 */ /* 0x001fc8000f8218ff */
[----:B------:R-:W-:-:S05]  /*0cd0*/  LEA.HI.X R3, R10, UR5, RZ, 0x3, P1 ;  /* 0x000000050a037c11 */ /* 0x000fca00088f1cff */
[----:B------:R-:W-:Y:S01]  /*0ce0*/  STG.E.64 desc[UR8][R2.64], R8 ;  /* 0x0000000802007986 */ /* 0x000fe2000c101b08 */
[----:B------:R-:W-:Y:S05]  /*0cf0*/  EXIT ;  /* 0x000000000000794d */ /* 0x000fea0003800000 */
.L_x_838:
        /* <DEDUP_REMOVED lines=16> */
.L_x_1443:


//--------------------- .text._ZN3cub18CUB_300001_SM_10006detail10merge_sort30DeviceMergeSortBlockSortKernelINS2_10policy_hubIP9EdgeTupleE9Policy600ES6_PNS0_8NullTypeES6_SA_m14EdgeComparatorS5_S9_EEvbT0_T1_T2_T3_T4_PT6_PT7_T5_NS1_7vsmem_tE --------------------------
	.section	.text._ZN3cub18CUB_300001_SM_10006detail10merge_sort30DeviceMergeSortBlockSortKernelINS2_10policy_hubIP9EdgeTupleE9Policy600ES6_PNS0_8NullTypeES6_SA_m14EdgeComparatorS5_S9_EEvbT0_T1_T2_T3_T4_PT6_PT7_T5_NS1_7vsmem_tE,"ax",@progbits
	.align	128
        .global         _ZN3cub18CUB_300001_SM_10006detail10merge_sort30DeviceMergeSortBlockSortKernelINS2_10policy_hubIP9EdgeTupleE9Policy600ES6_PNS0_8NullTypeES6_SA_m14EdgeComparatorS5_S9_EEvbT0_T1_T2_T3_T4_PT6_PT7_T5_NS1_7vsmem_tE
        .type           _ZN3cub18CUB_300001_SM_10006detail10merge_sort30DeviceMergeSortBlockSortKernelINS2_10policy_hubIP9EdgeTupleE9Policy600ES6_PNS0_8NullTypeES6_SA_m14EdgeComparatorS5_S9_EEvbT0_T1_T2_T3_T4_PT6_PT7_T5_NS1_7vsmem_tE,@function
        .size           _ZN3cub18CUB_300001_SM_10006detail10merge_sort30DeviceMergeSortBlockSortKernelINS2_10policy_hubIP9EdgeTupleE9Policy600ES6_PNS0_8NullTypeES6_SA_m14EdgeComparatorS5_S9_EEvbT0_T1_T2_T3_T4_PT6_PT7_T5_NS1_7vsmem_tE,(.L_x_1444 - _ZN3cub18CUB_300001_SM_10006detail10merge_sort30DeviceMergeSortBlockSortKernelINS2_10policy_hubIP9EdgeTupleE9Policy600ES6_PNS0_8NullTypeES6_SA_m14EdgeComparatorS5_S9_EEvbT0_T1_T2_T3_T4_PT6_PT7_T5_NS1_7vsmem_tE)
        .other          _ZN3cub18CUB_300001_SM_10006detail10merge_sort30DeviceMergeSortBlockSortKernelINS2_10policy_hubIP9EdgeTupleE9Policy600ES6_PNS0_8NullTypeES6_SA_m14EdgeComparatorS5_S9_EEvbT0_T1_T2_T3_T4_PT6_PT7_T5_NS1_7vsmem_tE,@"STO_CUDA_ENTRY STV_DEFAULT"
_ZN3cub18CUB_300001_SM_10006detail10merge_sort30DeviceMergeSortBlockSortKernelINS2_10policy_hubIP9EdgeTupleE9Policy600ES6_PNS0_8NullTypeES6_SA_m14EdgeComparatorS5_S9_EEvbT0_T1_T2_T3_T4_PT6_PT7_T5_NS1_7vsmem_tE:
.text._ZN3cub18CUB_300001_SM_10006detail10merge_sort30DeviceMergeSortBlockSortKernelINS2_10policy_hubIP9EdgeTupleE9Policy600ES6_PNS0_8NullTypeES6_SA_m14EdgeComparatorS5_S9_EEvbT0_T1_T2_T3_T4_PT6_PT7_T5_NS1_7vsmem_tE:
[----:B------:R-:W-:Y:S01]  /*0000*/  LDC R1, c[0x0][0x37c] ;  /* 0x0000df00ff017b82 */ /* 0x000fe20000000800 */
[----:B------:R-:W0:Y:S01]  /*0010*/  S2R R2, SR_CTAID.X ;  /* 0x0000000000027919 */ /* 0x000e220000002500 */
[----:B------:R-:W1:Y:S01]  /*0020*/  LDCU UR4, c[0x0][0x370] ;  /* 0x00006e00ff0477ac */ /* 0x000e620008000800 */
[----:B------:R-:W2:Y:S01]  /*0030*/  LDCU.64 UR6, c[0x0][0x358] ;  /* 0x00006b00ff0677ac */ /* 0x000ea20008000a00 */
[----:B-1----:R-:W-:-:S04]  /*0040*/  UIADD3 UR4, UP0, UPT, UR4, -0x1, URZ ;  /* 0xffffffff04047890 */ /* 0x002fc8000ff1e0ff */
[----:B------:R-:W-:-:S06]  /*0050*/  UIADD3.X UR5, UPT, UPT, URZ, -0x1, URZ, UP0, !UPT ;  /* 0xffffffffff057890 */ /* 0x000fcc00087fe4ff */
[----:B------:R-:W-:Y:S01]  /*0060*/  IMAD.U32 R0, RZ, RZ, UR5 ;  /* 0x00000005ff007e24 */ /* 0x000fe2000f8e00ff */
[C---:B0-----:R-:W-:Y:S01]  /*0070*/  ISETP.LT.U32.AND P0, PT, R2.reuse, UR4, PT ;  /* 0x0000000402007c0c */ /* 0x041fe2000bf01070 */
[----:B------:R-:W-:-:S03]  /*0080*/  IMAD.WIDE.U32 R4, R2, 0x500, RZ ;  /* 0x0000050002047825 */ /* 0x000fc600078e00ff */
[----:B------:R-:W-:-:S13]  /*0090*/  ISETP.GT.U32.AND.EX P0, PT, R0, RZ, PT, P0 ;  /* 0x000000ff0000720c */ /* 0x000fda0003f04100 */
[----:B--2---:R-:W-:Y:S05]  /*00a0*/  @!P0 BRA `(.L_x_839) ;  /* 0x0000002000b48947 */ /* 0x004fea0003800000 */
[----:B------:R-:W0:Y:S01]  /*00b0*/  S2R R3, SR_TID.X ;  /* 0x0000000000037919 */ /* 0x000e220000002100 */
[----:B------:R-:W1:Y:S01]  /*00c0*/  LDC.64 R6, c[0x0][0x388] ;  /* 0x0000e200ff067b82 */ /* 0x000e620000000a00 */
[----:B------:R-:W-:Y:S01]  /*00d0*/  ACQBULK ;  /* 0x000000000000782e */ /* 0x000fe20000000000 */
[C---:B0-----:R-:W-:Y:S02]  /*00e0*/  LOP3.LUT R0, R3.reuse, 0x1f, RZ, 0xc0, !PT ;  /* 0x0000001f03007812 */ /* 0x041fe400078ec0ff */
[----:B------:R-:W-:-:S05]  /*00f0*/  LOP3.LUT R9, R3, 0x3e0, RZ, 0xc0, !PT ;  /* 0x000003e003097812 */ /* 0x000fca00078ec0ff */
[----:B------:R-:W-:-:S05]  /*0100*/  IMAD R9, R9, 0x5, R0 ;  /* 0x0000000509097824 */ /* 0x000fca00078e0200 */
[----:B------:R-:W-:-:S05]  /*0110*/  IADD3 R2, P0, PT, R4, R9, RZ ;  /* 0x0000000904027210 */ /* 0x000fca0007f1e0ff */
[----:B------:R-:W-:Y:S02]  /*0120*/  IMAD.X R0, RZ, RZ, R5, P0 ;  /* 0x000000ffff007224 */ /* 0x000fe400000e0605 */
[----:B-1----:R-:W-:-:S04]  /*0130*/  IMAD.WIDE.U32 R6, R2, 0xc, R6 ;  /* 0x0000000c02067825 */ /* 0x002fc800078e0006 */
[----:B------:R-:W-:-:S04]  /*0140*/  IMAD R5, R0, 0xc, RZ ;  /* 0x0000000c00057824 */ /* 0x000fc800078e02ff */
[----:B------:R-:W-:-:S05]  /*0150*/  IMAD.IADD R7, R7, 0x1, R5 ;  /* 0x0000000107077824 */ /* 0x000fca00078e0205 */
        /* <DEDUP_REMOVED lines=15> */
[----:B------:R-:W0:Y:S01]  /*0250*/  S2R R23, SR_CgaCtaId ;  /* 0x0000000000177919 */ /* 0x000e220000008800 */
[----:B------:R-:W1:Y:S01]  /*0260*/  S2R R25, SR_LANEID ;  /* 0x0000000000197919 */ /* 0x000e620000000000 */
[----:B------:R-:W-:-:S02]  /*0270*/  MOV R4, 0x400 ;  /* 0x0000040000047802 */ /* 0x000fc40000000f00 */
[----:B------:R-:W-:Y:S02]  /*0280*/  SHF.R.U32.HI R22, RZ, 0x5, R3 ;  /* 0x00000005ff167819 */ /* 0x000fe40000011603 */
[----:B0-----:R-:W-:-:S03]  /*0290*/  LEA R4, R23, R4, 0x18 ;  /* 0x0000000417047211 */ /* 0x001fc600078ec0ff */
[----:B-1----:R-:W-:-:S04]  /*02a0*/  IMAD R23, R22, 0xa0, R25 ;  /* 0x000000a016177824 */ /* 0x002fc800078e0219 */
[----:B------:R-:W-:-:S05]  /*02b0*/  IMAD R22, R23, 0xc, R4 ;  /* 0x0000000c17167824 */ /* 0x000fca00078e0204 */
[----:B--2---:R0:W-:Y:S04]  /*02c0*/  STS [R22+0x4], R8 ;  /* 0x0000040816007388 */ /* 0x0041e80000000800 */
[----:B---3--:R-:W-:Y:S01]  /*02d0*/  STS [R22], R5 ;  /* 0x0000000516007388 */ /* 0x008fe20000000800 */
[----:B0-----:R-:W-:-:S03]  /*02e0*/  IMAD R8, R25, 0x30, R22 ;  /* 0x0000003019087824 */ /* 0x001fc600078e0216 */
[----:B----4-:R-:W-:Y:S04]  /*02f0*/  STS [R22+0x8], R9 ;  /* 0x0000080916007388 */ /* 0x010fe80000000800 */
[----:B-----5:R-:W-:Y:S04]  /*0300*/  STS [R22+0x180], R10 ;  /* 0x0001800a16007388 */ /* 0x020fe80000000800 */
        /* <DEDUP_REMOVED lines=12> */
[----:B------:R-:W-:Y:S04]  /*03d0*/  LDS R7, [R8] ;  /* 0x0000000008077984 */ /* 0x000fe80000000800 */
[----:B------:R-:W-:Y:S04]  /*03e0*/  LDS R6, [R8+0x4] ;  /* 0x0000040008067984 */ /* 0x000fe80000000800 */
[----:B------:R-:W-:Y:S04]  /*03f0*/  LDS R5, [R8+0x8] ;  /* 0x0000080008057984 */ /* 0x000fe80000000800 */
[----:B------:R-:W0:Y:S04]  /*0400*/  LDS R10, [R8+0xc] ;  /* 0x00000c00080a7984 */ /* 0x000e280000000800 */
[----:B------:R1:W2:Y:S04]  /*0410*/  LDS R9, [R8+0x10] ;  /* 0x0000100008097984 */ /* 0x0002a80000000800 */
[----:B------:R1:W3:Y:S04]  /*0420*/  LDS R11, [R8+0x14] ;  /* 0x00001400080b7984 */ /* 0x0002e80000000800 */
[----:B------:R1:W4:Y:S04]  /*0430*/  LDS R19, [R8+0x18] ;  /* 0x0000180008137984 */ /* 0x0003280000000800 */
[----:B------:R1:W1:Y:S04]  /*0440*/  LDS R18, [R8+0x1c] ;  /* 0x00001c0008127984 */ /* 0x0002680000000800 */
[----:B------:R0:W1:Y:S04]  /*0450*/  LDS R20, [R8+0x20] ;  /* 0x0000200008147984 */ /* 0x0000680000000800 */
[----:B------:R0:W1:Y:S04]  /*0460*/  LDS R12, [R8+0x24] ;  /* 0x00002400080c7984 */ /* 0x0000680000000800 */
[----:B------:R0:W1:Y:S04]  /*0470*/  LDS R13, [R8+0x28] ;  /* 0x00002800080d7984 */ /* 0x0000680000000800 */
[----:B------:R0:W1:Y:S04]  /*0480*/  LDS R14, [R8+0x2c] ;  /* 0x00002c00080e7984 */ /* 0x0000680000000800 */
[----:B------:R0:W1:Y:S04]  /*0490*/  LDS R15, [R8+0x30] ;  /* 0x00003000080f7984 */ /* 0x0000680000000800 */
[----:B------:R1:W1:Y:S04]  /*04a0*/  LDS R16, [R8+0x34] ;  /* 0x0000340008107984 */ /* 0x0002680000000800 */
[----:B------:R1:W1:Y:S01]  /*04b0*/  LDS R17, [R8+0x38] ;  /* 0x0000380008117984 */ /* 0x0002620000000800 */
[----:B------:R-:W-:Y:S01]  /*04c0*/  BAR.SYNC.DEFER_BLOCKING 0x0 ;  /* 0x0000000000007b1d */ /* 0x000fe20000010000 */
[----:B0-----:R-:W-:-:S07]  /*04d0*/  ISETP.GE.AND P0, PT, R10, R7, PT ;  /* 0x000000070a00720c */ /* 0x001fce0003f06270 */
[----:B------:R-:W-:Y:S01]  /*04e0*/  PREEXIT ;  /* 0x000000000000782d */ /* 0x000fe20000000000 */
[----:B------:R-:W-:Y:S05]  /*04f0*/  BSSY.RECONVERGENT B0, `(.L_x_840) ;  /* 0x0000010000007945 */ /* 0x000fea0003800200 */
[----:B--234-:R-:W-:Y:S05]  /*0500*/  @!P0 BRA `(.L_x_841) ;  /* 0x0000000000208947 */ /* 0x01cfea0003800000 */
[----:B------:R-:W-:Y:S01]  /*0510*/  ISETP.NE.AND P0, PT, R10, R7, PT ;  /* 0x000000070a00720c */ /* 0x000fe20003f05270 */
[----:B-1----:R-:W-:Y:S01]  /*0520*/  IMAD.MOV.U32 R8, RZ, RZ, R11 ;  /* 0x000000ffff087224 */ /* 0x002fe200078e000b */
[----:B------:R-:W-:Y:S01]  /*0530*/  MOV R21, R9 ;  /* 0x0000000900157202 */ /* 0x000fe20000000f00 */
[----:B------:R-:W-:-:S10]  /*0540*/  IMAD.MOV.U32 R22, RZ, RZ, R10 ;  /* 0x000000ffff167224 */ /* 0x000fd400078e000a */
[----:B------:R-:W-:Y:S05]  /*0550*/  @P0 BRA `(.L_x_842) ;  /* 0x0000000000240947 */ /* 0x000fea0003800000 */
[----:B------:R-:W-:Y:S01]  /*0560*/  ISETP.GE.AND P0, PT, R9, R6, PT ;  /* 0x000000060900720c */ /* 0x000fe20003f06270 */
[----:B------:R-:W-:-:S12]  /*0570*/  IMAD.MOV.U32 R22, RZ, RZ, R7 ;  /* 0x000000ffff167224 */ /* 0x000fd800078e0007 */
[----:B------:R-:W-:Y:S05]  /*0580*/  @P0 BRA `(.L_x_842) ;  /* 0x0000000000180947 */ /* 0x000fea0003800000 */
.L_x_841:
[----:B-1----:R-:W-:Y:S01]  /*0590*/  IMAD.MOV.U32 R8, RZ, RZ, R5 ;  /* 0x000000ffff087224 */ /* 0x002fe200078e0005 */
[----:B------:R-:W-:Y:S01]  /*05a0*/  MOV R22, R7 ;  /* 0x0000000700167202 */ /* 0x000fe20000000f00 */
[----:B------:R-:W-:Y:S02]  /*05b0*/  IMAD.MOV.U32 R21, RZ, RZ, R6 ;  /* 0x000000ffff157224 */ /* 0x000fe400078e0006 */
[----:B------:R-:W-:Y:S02]  /*05c0*/  IMAD.MOV.U32 R5, RZ, RZ, R11 ;  /* 0x000000ffff057224 */ /* 0x000fe400078e000b */
[----:B------:R-:W-:Y:S02]  /*05d0*/  IMAD.MOV.U32 R6, RZ, RZ, R9 ;  /* 0x000000ffff067224 */ /* 0x000fe400078e0009 */
[----:B------:R-:W-:-:S07]  /*05e0*/  IMAD.MOV.U32 R7, RZ, RZ, R10 ;  /* 0x000000ffff077224 */ /* 0x000fce00078e000a */
.L_x_842:
[----:B------:R-:W-:Y:S05]  /*05f0*/  BSYNC.RECONVERGENT B0 ;  /* 0x0000000000007941 */ /* 0x000fea0003800200 */
.L_x_840:
[----:B------:R-:W-:Y:S01]  /*0600*/  ISETP.GE.AND P0, PT, R12, R19, PT ;  /* 0x000000130c00720c */ /* 0x000fe20003f06270 */
[----:B------:R-:W-:-:S12]  /*0610*/  BSSY.RECONVERGENT B0, `(.L_x_843) ;  /* 0x0000010000007945 */ /* 0x000fd80003800200 */
[----:B------:R-:W-:Y:S05]  /*0620*/  @!P0 BRA `(.L_x_844) ;  /* 0x0000000000208947 */ /* 0x000fea0003800000 */
[----:B------:R-:W-:Y:S01]  /*0630*/  ISETP.NE.AND P0, PT, R12, R19, PT ;  /* 0x000000130c00720c */ /* 0x000fe20003f05270 */
[----:B------:R-:W-:Y:S01]  /*0640*/  IMAD.MOV.U32 R9, RZ, RZ, R14 ;  /* 0x000000ffff097224 */ /* 0x000fe200078e000e */
[----:B------:R-:W-:Y:S01]  /*0650*/  MOV R11, R13 ;  /* 0x0000000d000b7202 */ /* 0x000fe20000000f00 */
[----:B------:R-:W-:-:S10]  /*0660*/  IMAD.MOV.U32 R10, RZ, RZ, R12 ;  /* 0x000000ffff0a7224 */ /* 0x000fd400078e000c */
[----:B------:R-:W-:Y:S05]  /*0670*/  @P0 BRA `(.L_x_845) ;  /* 0x0000000000240947 */ /* 0x000fea0003800000 */
[----:B------:R-:W-:Y:S01]  /*0680*/  ISETP.GE.AND P0, PT, R13, R18, PT ;  /* 0x000000120d00720c */ /* 0x000fe20003f06270 */
[----:B------:R-:W-:-:S12]  /*0690*/  IMAD.MOV.U32 R10, RZ, RZ, R19 ;  /* 0x000000ffff0a7224 */ /* 0x000fd800078e0013 */
[----:B------:R-:W-:Y:S05]  /*06a0*/  @P0 BRA `(.L_x_845) ;  /* 0x0000000000180947 */ /* 0x000fea0003800000 */
.L_x_844:
[----:B------:R-:W-:Y:S01]  /*06b0*/  IMAD.MOV.U32 R9, RZ, RZ, R20 ;  /* 0x000000ffff097224 */ /* 0x000fe200078e0014 */
[----:B------:R-:W-:Y:S01]  /*06c0*/  MOV R10, R19 ;  /* 0x00000013000a7202 */ /* 0x000fe20000000f00 */
[----:B------:R-:W-:Y:S02]  /*06d0*/  IMAD.MOV.U32 R11, RZ, RZ, R18 ;  /* 0x000000ffff0b7224 */ /* 0x000fe400078e0012 */
[----:B------:R-:W-:Y:S02]  /*06e0*/  IMAD.MOV.U32 R20, RZ, RZ, R14 ;  /* 0x000000ffff147224 */ /* 0x000fe400078e000e */
[----:B------:R-:W-:Y:S02]  /*06f0*/  IMAD.MOV.U32 R18, RZ, RZ, R13 ;  /* 0x000000ffff127224 */ /* 0x000fe400078e000d */
[----:B------:R-:W-:-:S07]  /*0700*/  IMAD.MOV.U32 R19, RZ, RZ, R12 ;  /* 0x000000ffff137224 */ /* 0x000fce00078e000c */
.L_x_845:
[----:B------:R-:W-:Y:S05]  /*0710*/  BSYNC.RECONVERGENT B0 ;  /* 0x0000000000007941 */ /* 0x000fea0003800200 */
.L_x_843:
        /* <DEDUP_REMOVED lines=11> */
.L_x_847:
[----:B------:R-:W-:Y:S01]  /*07d0*/  IMAD.MOV.U32 R12, RZ, RZ, R8 ;  /* 0x000000ffff0c7224 */ /* 0x000fe200078e0008 */
[----:B------:R-:W-:Y:S01]  /*07e0*/  MOV R13, R22 ;  /* 0x00000016000d7202 */ /* 0x000fe20000000f00 */
[----:B------:R-:W-:Y:S02]  /*07f0*/  IMAD.MOV.U32 R14, RZ, RZ, R21 ;  /* 0x000000ffff0e7224 */ /* 0x000fe400078e0015 */
[----:B------:R-:W-:Y:S02]  /*0800*/  IMAD.MOV.U32 R8, RZ, RZ, R20 ;  /* 0x000000ffff087224 */ /* 0x000fe400078e0014 */
[----:B------:R-:W-:Y:S02]  /*0810*/  IMAD.MOV.U32 R21, RZ, RZ, R18 ;  /* 0x000000ffff157224 */ /* 0x000fe400078e0012 */
[----:B------:R-:W-:-:S07]  /*0820*/  IMAD.MOV.U32 R22, RZ, RZ, R19 ;  /* 0x000000ffff167224 */ /* 0x000fce00078e0013 */
.L_x_848:
[----:B------:R-:W-:Y:S05]  /*0830*/  BSYNC.RECONVERGENT B0 ;  /* 0x0000000000007941 */ /* 0x000fea0003800200 */
.L_x_846:
[----:B------:R-:W-:Y:S01]  /*0840*/  ISETP.GE.AND P0, PT, R15, R10, PT ;  /* 0x0000000a0f00720c */ /* 0x000fe20003f06270 */
[----:B------:R-:W-:-:S12]  /*0850*/  BSSY.RECONVERGENT B0, `(.L_x_849) ;  /* 0x0000011000007945 */ /* 0x000fd80003800200 */
[----:B------:R-:W-:Y:S05]  /*0860*/  @!P0 BRA `(.L_x_850) ;  /* 0x0000000000248947 */ /* 0x000fea0003800000 */
[----:B------:R-:W-:Y:S01]  /*0870*/  ISETP.NE.AND P0, PT, R15, R10, PT ;  /* 0x0000000a0f00720c */ /* 0x000fe20003f05270 */
[----:B------:R-:W-:Y:S01]  /*0880*/  IMAD.MOV.U32 R18, RZ, RZ, R17 ;  /* 0x000000ffff127224 */ /* 0x000fe200078e0011 */
[----:B------:R-:W-:Y:S01]  /*0890*/  MOV R19, R16 ;  /* 0x0000001000137202 */ /* 0x000fe20000000f00 */
[----:B------:R-:W-:Y:S02]  /*08a0*/  IMAD.MOV.U32 R20, RZ, RZ, R15 ;  /* 0x000000ffff147224 */ /* 0x000fe400078e000f */
[----:B------:R-:W-:-:S08]  /*08b0*/  IMAD.MOV.U32 R24, RZ, RZ, R10 ;  /* 0x000000ffff187224 */ /* 0x000fd000078e000a */
[----:B------:R-:W-:Y:S05]  /*08c0*/  @P0 BRA `(.L_x_851) ;  /* 0x0000000000240947 */ /* 0x000fea0003800000 */
[----:B------:R-:W-:Y:S01]  /*08d0*/  ISETP.GE.AND P0, PT, R16, R11, PT ;  /* 0x0000000b1000720c */ /* 0x000fe20003f06270 */
[----:B------:R-:W-:-:S12]  /*08e0*/  IMAD.MOV.U32 R24, RZ, RZ, R15 ;  /* 0x000000ffff187224 */ /* 0x000fd800078e000f */
[----:B------:R-:W-:Y:S05]  /*08f0*/  @P0 BRA `(.L_x_851) ;  /* 0x0000000000180947 */ /* 0x000fea0003800000 */
.L_x_850:
[----:B------:R-:W-:Y:S01]  /*0900*/  IMAD.MOV.U32 R18, RZ, RZ, R9 ;  /* 0x000000ffff127224 */ /* 0x000fe200078e0009 */
[----:B------:R-:W-:Y:S01]  /*0910*/  MOV R19, R11 ;  /* 0x0000000b00137202 */ /* 0x000fe20000000f00 */
[----:B------:R-:W-:Y:S02]  /*0920*/  IMAD.MOV.U32 R20, RZ, RZ, R10 ;  /* 0x000000ffff147224 */ /* 0x000fe400078e000a */
[----:B------:R-:W-:Y:S02]  /*0930*/  IMAD.MOV.U32 R24, RZ, RZ, R15 ;  /* 0x000000ffff187224 */ /* 0x000fe400078e000f */
[----:B------:R-:W-:Y:S02]  /*0940*/  IMAD.MOV.U32 R9, RZ, RZ, R17 ;  /* 0x000000ffff097224 */ /* 0x000fe400078e0011 */
[----:B------:R-:W-:-:S07]  /*0950*/  IMAD.MOV.U32 R11, RZ, RZ, R16 ;  /* 0x000000ffff0b7224 */ /* 0x000fce00078e0010 */
.L_x_851:
[----:B------:R-:W-:Y:S05]  /*0960*/  BSYNC.RECONVERGENT B0 ;  /* 0x0000000000007941 */ /* 0x000fea0003800200 */
.L_x_849:
        /* <DEDUP_REMOVED lines=11> */
.L_x_853:
[----:B------:R-:W-:Y:S01]  /*0a20*/  IMAD.MOV.U32 R17, RZ, RZ, R5 ;  /* 0x000000ffff117224 */ /* 0x000fe200078e0005 */
[----:B------:R-:W-:Y:S01]  /*0a30*/  MOV R23, R6 ;  /* 0x0000000600177202 */ /* 0x000fe20000000f00 */
[----:B------:R-:W-:Y:S02]  /*0a40*/  IMAD.MOV.U32 R26, RZ, RZ, R7 ;  /* 0x000000ffff1a7224 */ /* 0x000fe400078e0007 */
[----:B------:R-:W-:Y:S02]  /*0a50*/  IMAD.MOV.U32 R5, RZ, RZ, R8 ;  /* 0x000000ffff057224 */ /* 0x000fe400078e0008 */
[----:B------:R-:W-:Y:S02]  /*0a60*/  IMAD.MOV.U32 R6, RZ, RZ, R21 ;  /* 0x000000ffff067224 */ /* 0x000fe400078e0015 */
[----:B------:R-:W-:-:S07]  /*0a70*/  IMAD.MOV.U32 R7, RZ, RZ, R22 ;  /* 0x000000ffff077224 */ /* 0x000fce00078e0016 */
.L_x_854:
[----:B------:R-:W-:Y:S05]  /*0a80*/  BSYNC.RECONVERGENT B0 ;  /* 0x0000000000007941 */ /* 0x000fea0003800200 */
.L_x_852:
        /* <DEDUP_REMOVED lines=11> */
.L_x_856:
[----:B------:R-:W-:Y:S01]  /*0b40*/  IMAD.MOV.U32 R21, RZ, RZ, R12 ;  /* 0x000000ffff157224 */ /* 0x000fe200078e000c */
[----:B------:R-:W-:Y:S01]  /*0b50*/  MOV R22, R14 ;  /* 0x0000000e00167202 */ /* 0x000fe20000000f00 */
[----:B------:R-:W-:Y:S02]  /*0b60*/  IMAD.MOV.U32 R25, RZ, RZ, R13 ;  /* 0x000000ffff197224 */ /* 0x000fe400078e000d */
[----:B------:R-:W-:Y:S02]  /*0b70*/  IMAD.MOV.U32 R12, RZ, RZ, R9 ;  /* 0x000000ffff0c7224 */ /* 0x000fe400078e0009 */
[----:B------:R-:W-:Y:S02]  /*0b80*/  IMAD.MOV.U32 R14, RZ, RZ, R11 ;  /* 0x000000ffff0e7224 */ /* 0x000fe400078e000b */
[----:B------:R-:W-:-:S07]  /*0b90*/  IMAD.MOV.U32 R13, RZ, RZ, R24 ;  /* 0x000000ffff0d7224 */ /* 0x000fce00078e0018 */
.L_x_857:
[----:B------:R-:W-:Y:S05]  /*0ba0*/  BSYNC.RECONVERGENT B0 ;  /* 0x0000000000007941 */ /* 0x000fea0003800200 */
.L_x_855:
        /* <DEDUP_REMOVED lines=11> */
.L_x_859:
[----:B------:R-:W-:Y:S01]  /*0c60*/  IMAD.MOV.U32 R8, RZ, RZ, R17 ;  /* 0x000000ffff087224 */ /* 0x000fe200078e0011 */
[----:B------:R-:W-:Y:S01]  /*0c70*/  MOV R9, R23 ;  /* 0x0000001700097202 */ /* 0x000fe20000000f00 */
[----:B------:R-:W-:Y:S02]  /*0c80*/  IMAD.MOV.U32 R10, RZ, RZ, R26 ;  /* 0x000000ffff0a7224 */ /* 0x000fe400078e001a */
[----:B------:R-:W-:Y:S02]  /*0c90*/  IMAD.MOV.U32 R17, RZ, RZ, R12 ;  /* 0x000000ffff117224 */ /* 0x000fe400078e000c */
[----:B------:R-:W-:Y:S02]  /*0ca0*/  IMAD.MOV.U32 R23, RZ, RZ, R14 ;  /* 0x000000ffff177224 */ /* 0x000fe400078e000e */
[----:B------:R-:W-:-:S07]  /*0cb0*/  IMAD.MOV.U32 R26, RZ, RZ, R13 ;  /* 0x000000ffff1a7224 */ /* 0x000fce00078e000d */
.L_x_860:
[----:B------:R-:W-:Y:S05]  /*0cc0*/  BSYNC.RECONVERGENT B0 ;  /* 0x0000000000007941 */ /* 0x000fea0003800200 */
.L_x_858:
        /* <DEDUP_REMOVED lines=12> */
.L_x_862:
[----:B------:R-:W-:Y:S01]  /*0d90*/  MOV R11, R21 ;  /* 0x00000015000b7202 */ /* 0x000fe20000000f00 */
[----:B------:R-:W-:Y:S01]  /*0da0*/  IMAD.MOV.U32 R15, RZ, RZ, R22 ;  /* 0x000000ffff0f7224 */ /* 0x000fe200078e0016 */
[----:B------:R-:W-:Y:S01]  /*0db0*/  MOV R22, R19 ;  /* 0x0000001300167202 */ /* 0x000fe20000000f00 */
[----:B------:R-:W-:Y:S02]  /*0dc0*/  IMAD.MOV.U32 R16, RZ, RZ, R25 ;  /* 0x000000ffff107224 */ /* 0x000fe400078e0019 */
[----:B------:R-:W-:Y:S02]  /*0dd0*/  IMAD.MOV.U32 R27, RZ, RZ, R20 ;  /* 0x000000ffff1b7224 */ /* 0x000fe400078e0014 */
[----:B------:R-:W-:-:S07]  /*0de0*/  IMAD.MOV.U32 R21, RZ, RZ, R18 ;  /* 0x000000ffff157224 */ /* 0x000fce00078e0012 */
.L_x_863:
[----:B------:R-:W-:Y:S05]  /*0df0*/  BSYNC.RECONVERGENT B0 ;  /* 0x0000000000007941 */ /* 0x000fea0003800200 */
.L_x_861:
[----:B------:R-:W-:Y:S01]  /*0e00*/  ISETP.GE.AND P0, PT, R26, R7, PT ;  /* 0x000000071a00720c */ /* 0x000fe20003f06270 */
[----:B------:R-:W-:-:S12]  /*0e10*/  BSSY.RECONVERGENT B0, `(.L_x_864) ;  /* 0x0000010000007945 */ /* 0x000fd80003800200 */
[----:B------:R-:W-:Y:S05]  /*0e20*/  @!P0 BRA `(.L_x_865) ;  /* 0x0000000000208947 */ /* 0x000fea0003800000 */
[----:B------:R-:W-:Y:S01]  /*0e30*/  ISETP.NE.AND P0, PT, R26, R7, PT ;  /* 0x000000071a00720c */ /* 0x000fe20003f05270 */
[----:B------:R-:W-:Y:S02]  /*0e40*/  IMAD.MOV.U32 R12, RZ, RZ, R17 ;  /* 0x000000ffff0c7224 */ /* 0x000fe400078e0011 */
[----:B------:R-:W-:Y:S02]  /*0e50*/  IMAD.MOV.U32 R13, RZ, RZ, R23 ;  /* 0x000000ffff0d7224 */ /* 0x000fe400078e0017 */
[----:B------:R-:W-:-:S08]  /*0e60*/  IMAD.MOV.U32 R14, RZ, RZ, R26 ;  /* 0x000000ffff0e7224 */ /* 0x000fd000078e001a */
[----:B------:R-:W-:Y:S05]  /*0e70*/  @P0 BRA `(.L_x_866) ;  /* 0x0000000000240947 */ /* 0x000fea0003800000 */
[----:B------:R-:W-:Y:S01]  /*0e80*/  ISETP.GE.AND P0, PT, R23, R6, PT ;  /* 0x000000061700720c */ /* 0x000fe20003f06270 */
[----:B------:R-:W-:-:S12]  /*0e90*/  IMAD.MOV.U32 R14, RZ, RZ, R7 ;  /* 0x000000ffff0e7224 */ /* 0x000fd800078e0007 */
[----:B------:R-:W-:Y:S05]  /*0ea0*/  @P0 BRA `(.L_x_866) ;  /* 0x0000000000180947 */ /* 0x000fea0003800000 */
.L_x_865:
[----:B------:R-:W-:Y:S01]  /*0eb0*/  MOV R12, R5 ;  /* 0x00000005000c7202 */ /* 0x000fe20000000f00 */
[----:B------:R-:W-:Y:S02]  /*0ec0*/  IMAD.MOV.U32 R13, RZ, RZ, R6 ;  /* 0x000000ffff0d7224 */ /* 0x000fe400078e0006 */
[----:B------:R-:W-:Y:S01]  /*0ed0*/  IMAD.MOV.U32 R14, RZ, RZ, R7 ;  /* 0x000000ffff0e7224 */ /* 0x000fe200078e0007 */
[----:B------:R-:W-:Y:S01]  /*0ee0*/  MOV R7, R26 ;  /* 0x0000001a00077202 */ /* 0x000fe20000000f00 */
[----:B------:R-:W-:Y:S02]  /*0ef0*/  IMAD.MOV.U32 R5, RZ, RZ, R17 ;  /* 0x000000ffff057224 */ /* 0x000fe400078e0011 */
[----:B------:R-:W-:-:S07]  /*0f00*/  IMAD.MOV.U32 R6, RZ, RZ, R23 ;  /* 0x000000ffff067224 */ /* 0x000fce00078e0017 */
.L_x_866:
[----:B------:R-:W-:Y:S05]  /*0f10*/  BSYNC.RECONVERGENT B0 ;  /* 0x0000000000007941 */ /* 0x000fea0003800200 */
.L_x_864:
        /* <DEDUP_REMOVED lines=11> */
.L_x_868:
[----:B------:R-:W-:Y:S01]  /*0fd0*/  MOV R19, R8 ;  /* 0x0000000800137202 */ /* 0x000fe20000000f00 */
[----:B------:R-:W-:Y:S02]  /*0fe0*/  IMAD.MOV.U32 R17, RZ, RZ, R9 ;  /* 0x000000ffff117224 */ /* 0x000fe400078e0009 */
[----:B------:R-:W-:Y:S01]  /*0ff0*/  IMAD.MOV.U32 R18, RZ, RZ, R10 ;  /* 0x000000ffff127224 */ /* 0x000fe200078e000a */
[----:B------:R-:W-:Y:S01]  /*1000*/  MOV R10, R27 ;  /* 0x0000001b000a7202 */ /* 0x000fe20000000f00 */
[----:B------:R-:W-:Y:S02]  /*1010*/  IMAD.MOV.U32 R8, RZ, RZ, R21 ;  /* 0x000000ffff087224 */ /* 0x000fe400078e0015 */
[----:B------:R-:W-:-:S07]  /*1020*/  IMAD.MOV.U32 R9, RZ, RZ, R22 ;  /* 0x000000ffff097224 */ /* 0x000fce00078e0016 */
.L_x_869:
[----:B------:R-:W-:Y:S05]  /*1030*/  BSYNC.RECONVERGENT B0 ;  /* 0x0000000000007941 */ /* 0x000fea0003800200 */
.L_x_867:
[----:B------:R-:W-:Y:S02]  /*1040*/  IMAD R4, R3, 0x3c, R4 ;  /* 0x0000003c03047824 */ /* 0x000fe400078e0204 */
[----:B------:R-:W-:-:S07]  /*1050*/  IMAD.MOV.U32 R20, RZ, RZ, 0x2 ;  /* 0x00000002ff147424 */ /* 0x000fce00078e00ff */
.L_x_883:
[--C-:B------:R-:W-:Y:S01]  /*1060*/  IMAD.MOV R22, RZ, RZ, -R20.reuse ;  /* 0x000000ffff167224 */ /* 0x100fe200078e0a14 */
[----:B------:R-:W-:Y:S01]  /*1070*/  SHF.R.U32.HI R23, RZ, 0x1, R20 ;  /* 0x00000001ff177819 */ /* 0x000fe20000011614 */
[----:B------:R-:W-:Y:S03]  /*1080*/  BAR.SYNC.DEFER_BLOCKING 0x0 ;  /* 0x0000000000007b1d */ /* 0x000fe60000010000 */
[----:B------:R-:W-:Y:S01]  /*1090*/  LOP3.LUT R21, R3, R22, RZ, 0xc0, !PT ;  /* 0x0000001603157212 */ /* 0x000fe200078ec0ff */
[----:B------:R-:W-:Y:S02]  /*10a0*/  VIADD R22, R20, 0xffffffff ;  /* 0xffffffff14167836 */ /* 0x000fe40000000000 */
[----:B------:R-:W-:Y:S02]  /*10b0*/  BSSY.RECONVERGENT B0, `(.L_x_870) ;  /* 0x000003c000007945 */ /* 0x000fe40003800200 */
[----:B------:R-:W-:Y:S01]  /*10c0*/  IMAD R21, R21, 0x5, RZ ;  /* 0x0000000515157824 */ /* 0x000fe200078e02ff */
[----:B------:R-:W-:Y:S01]  /*10d0*/  LOP3.LUT R22, R22, R3, RZ, 0xc0, !PT ;  /* 0x0000000316167212 */ /* 0x000fe200078ec0ff */
[----:B------:R-:W0:Y:S03]  /*10e0*/  S2R R30, SR_CgaCtaId ;  /* 0x00000000001e7919 */ /* 0x000e260000008800 */
[----:B------:R-:W-:Y:S01]  /*10f0*/  VIMNMX.U32 R24, PT, PT, R21, 0x500, PT ;  /* 0x0000050015187848 */ /* 0x000fe20003fe0000 */
[----:B------:R-:W-:-:S04]  /*1100*/  IMAD R26, R22, 0x5, RZ ;  /* 0x00000005161a7824 */ /* 0x000fc800078e02ff */
[----:B------:R-:W-:Y:S01]  /*1110*/  IMAD R21, R23, 0x5, R24 ;  /* 0x0000000517157824 */ /* 0x000fe200078e0218 */
[----:B------:R-:W-:-:S04]  /*1120*/  VIMNMX.U32 R26, PT, PT, R26, 0x500, PT ;  /* 0x000005001a1a7848 */ /* 0x000fc80003fe0000 */
[----:B------:R-:W-:Y:S01]  /*1130*/  VIMNMX.U32 R21, PT, PT, R21, 0x500, PT ;  /* 0x0000050015157848 */ /* 0x000fe20003fe0000 */
[----:B------:R1:W-:Y:S03]  /*1140*/  STS [R4], R7 ;  /* 0x0000000704007388 */ /* 0x0003e60000000800 */
[----:B------:R-:W-:Y:S01]  /*1150*/  VIADDMNMX R28, R21, -R24, R26, PT ;  /* 0x80000018151c7246 */ /* 0x000fe2000380011a */
[--C-:B------:R-:W-:Y:S01]  /*1160*/  IMAD R23, R23, 0x5, R21.reuse ;  /* 0x0000000517177824 */ /* 0x100fe200078e0215 */
[----:B------:R2:W-:Y:S04]  /*1170*/  STS [R4+0x4], R6 ;  /* 0x0000040604007388 */ /* 0x0005e80000000800 */
[----:B------:R-:W-:Y:S01]  /*1180*/  VIMNMX.U32 R22, PT, PT, R23, 0x500, PT ;  /* 0x0000050017167848 */ /* 0x000fe20003fe0000 */
[----:B------:R2:W-:Y:S04]  /*1190*/  STS [R4+0x8], R5 ;  /* 0x0000080504007388 */ /* 0x0005e80000000800 */
[----:B------:R-:W-:Y:S01]  /*11a0*/  IMAD.IADD R23, R22, 0x1, -R21 ;  /* 0x0000000116177824 */ /* 0x000fe200078e0a15 */
[----:B------:R2:W-:Y:S04]  /*11b0*/  STS [R4+0xc], R14 ;  /* 0x00000c0e04007388 */ /* 0x0005e80000000800 */
[CC--:B------:R-:W-:Y:S01]  /*11c0*/  ISETP.GE.AND P0, PT, R26.reuse, R23.reuse, PT ;  /* 0x000000171a00720c */ /* 0x0c0fe20003f06270 */
[----:B------:R2:W-:Y:S01]  /*11d0*/  STS [R4+0x10], R13 ;  /* 0x0000100d04007388 */ /* 0x0005e20000000800 */
[----:B------:R-:W-:-:S03]  /*11e0*/  IADD3 R23, PT, PT, R26, -R23, RZ ;  /* 0x800000171a177210 */ /* 0x000fc60007ffe0ff */
[----:B------:R2:W-:Y:S01]  /*11f0*/  STS [R4+0x14], R12 ;  /* 0x0000140c04007388 */ /* 0x0005e20000000800 */
[----:B-1----:R-:W-:Y:S02]  /*1200*/  SEL R7, R23, RZ, P0 ;  /* 0x000000ff17077207 */ /* 0x002fe40000000000 */
[----:B------:R-:W-:Y:S01]  /*1210*/  MOV R23, 0x400 ;  /* 0x0000040000177802 */ /* 0x000fe20000000f00 */
[----:B------:R2:W-:Y:S01]  /*1220*/  STS [R4+0x18], R10 ;  /* 0x0000180a04007388 */ /* 0x0005e20000000800 */
[----:B------:R-:W-:Y:S02]  /*1230*/  ISETP.GE.AND P0, PT, R7, R28, PT ;  /* 0x0000001c0700720c */ /* 0x000fe40003f06270 */
[----:B0-----:R-:W-:Y:S01]  /*1240*/  LEA R23, R30, R23, 0x18 ;  /* 0x000000171e177211 */ /* 0x001fe200078ec0ff */
        /* <DEDUP_REMOVED lines=8> */
[----:B------:R-:W-:Y:S06]  /*12d0*/  BAR.SYNC.DEFER_BLOCKING 0x0 ;  /* 0x0000000000007b1d */ /* 0x000fec0000010000 */
[----:B------:R-:W-:Y:S05]  /*12e0*/  @P0 BRA `(.L_x_871) ;  /* 0x0000000000600947 */ /* 0x000fea0003800000 */
[----:B--2---:R-:W0:Y:S01]  /*12f0*/  S2R R6, SR_CgaCtaId ;  /* 0x0000000000067919 */ /* 0x004e220000008800 */
[----:B------:R-:W-:Y:S01]  /*1300*/  MOV R5, 0x400 ;  /* 0x0000040000057802 */ /* 0x000fe20000000f00 */
[----:B------:R-:W-:-:S03]  /*1310*/  IMAD.IADD R9, R26, 0x1, R21 ;  /* 0x000000011a097824 */ /* 0x000fc600078e0215 */
[----:B0-----:R-:W-:-:S07]  /*1320*/  LEA R14, R6, R5, 0x18 ;  /* 0x00000005060e7211 */ /* 0x001fce00078ec0ff */
.L_x_872:
[----:B------:R-:W-:Y:S01]  /*1330*/  IMAD.IADD R5, R28, 0x1, -R7 ;  /* 0x000000011c057824 */ /* 0x000fe200078e0a07 */
[----:B------:R-:W-:-:S04]  /*1340*/  PLOP3.LUT P0, PT, PT, PT, PT, 0x8, 0x80 ;  /* 0x000000000080781c */ /* 0x000fc80003f0e170 */
[----:B------:R-:W-:-:S04]  /*1350*/  LEA.HI R6, R5, R5, RZ, 0x1 ;  /* 0x0000000505067211 */ /* 0x000fc800078f08ff */
[----:B------:R-:W-:-:S04]  /*1360*/  LEA.HI.SX32 R11, R6, R7, 0x1f ;  /* 0x00000007060b7211 */ /* 0x000fc800078ffaff */
[----:B------:R-:W-:Y:S01]  /*1370*/  LOP3.LUT R6, RZ, R11, RZ, 0x33, !PT ;  /* 0x0000000bff067212 */ /* 0x000fe200078e33ff */
[----:B------:R-:W-:-:S04]  /*1380*/  IMAD.IADD R5, R24, 0x1, R11 ;  /* 0x0000000118057824 */ /* 0x000fc800078e020b */
[----:B------:R-:W-:Y:S02]  /*1390*/  IMAD.IADD R6, R9, 0x1, R6 ;  /* 0x0000000109067824 */ /* 0x000fe400078e0206 */
[--C-:B------:R-:W-:Y:S02]  /*13a0*/  IMAD R8, R5, 0xc, R14.reuse ;  /* 0x0000000c05087824 */ /* 0x100fe400078e020e */
[----:B------:R-:W-:-:S03]  /*13b0*/  IMAD R12, R6, 0xc, R14 ;  /* 0x0000000c060c7824 */ /* 0x000fc600078e020e */
[----:B------:R-:W-:Y:S04]  /*13c0*/  LDS R10, [R8] ;  /* 0x00000000080a7984 */ /* 0x000fe80000000800 */
[----:B------:R-:W0:Y:S02]  /*13d0*/  LDS R13, [R12] ;  /* 0x000000000c0d7984 */ /* 0x000e240000000800 */
[----:B0-----:R-:W-:-:S13]  /*13e0*/  ISETP.GE.AND P2, PT, R13, R10, PT ;  /* 0x0000000a0d00720c */ /* 0x001fda0003f46270 */
[----:B------:R-:W-:Y:S04]  /*13f0*/  @P2 LDS R5, [R12+0x4] ;  /* 0x000004000c052984 */ /* 0x000fe80000000800 */
[----:B------:R-:W0:Y:S02]  /*1400*/  @P2 LDS R6, [R8+0x4] ;  /* 0x0000040008062984 */ /* 0x000e240000000800 */
[----:B0-----:R-:W-:-:S04]  /*1410*/  @P2 ISETP.GE.AND P1, PT, R5, R6, PT ;  /* 0x000000060500220c */ /* 0x001fc80003f26270 */
[----:B------:R-:W-:-:S04]  /*1420*/  @P2 ISETP.NE.OR P0, PT, R13, R10, P1 ;  /* 0x0000000a0d00220c */ /* 0x000fc80000f05670 */
[----:B------:R-:W-:-:S09]  /*1430*/  SEL R28, R28, R11, P0 ;  /* 0x0000000b1c1c7207 */ /* 0x000fd20000000000 */
[----:B------:R-:W-:-:S04]  /*1440*/  @P0 IADD3 R7, PT, PT, R11, 0x1, RZ ;  /* 0x000000010b070810 */ /* 0x000fc80007ffe0ff */
[----:B------:R-:W-:-:S13]  /*1450*/  ISETP.GE.AND P0, PT, R7, R28, PT ;  /* 0x0000001c0700720c */ /* 0x000fda0003f06270 */
[----:B------:R-:W-:Y:S05]  /*1460*/  @!P0 BRA `(.L_x_872) ;  /* 0xfffffffc00b08947 */ /* 0x000fea000383ffff */
.L_x_871:
[----:B------:R-:W-:Y:S05]  /*1470*/  BSYNC.RECONVERGENT B0 ;  /* 0x0000000000007941 */ /* 0x000fea0003800200 */
.L_x_870:
[----:B--2---:R-:W-:Y:S01]  /*1480*/  IMAD.IADD R10, R24, 0x1, R7 ;  /* 0x00000001180a7824 */ /* 0x004fe200078e0207 */
[----:B------:R-:W-:Y:S01]  /*1490*/  IADD3 R7, PT, PT, -R7, R21, R26 ;  /* 0x0000001507077210 */ /* 0x000fe20007ffe11a */
[----:B------:R-:W-:Y:S01]  /*14a0*/  BSSY.RECONVERGENT B0, `(.L_x_873) ;  /* 0x0000011000007945 */ /* 0x000fe20003800200 */
[----:B------:R-:W-:Y:S01]  /*14b0*/  PLOP3.LUT P0, PT, PT, PT, PT, 0x8, 0x80 ;  /* 0x000000000080781c */ /* 0x000fe20003f0e170 */
[--C-:B------:R-:W-:Y:S01]  /*14c0*/  IMAD R12, R10, 0xc, R23.reuse ;  /* 0x0000000c0a0c7824 */ /* 0x100fe200078e0217 */
[C---:B------:R-:W-:Y:S01]  /*14d0*/  ISETP.GE.AND P1, PT, R7.reuse, R22, PT ;  /* 0x000000160700720c */ /* 0x040fe20003f26270 */
[----:B------:R-:W-:-:S03]  /*14e0*/  IMAD R13, R7, 0xc, R23 ;  /* 0x0000000c070d7824 */ /* 0x000fc600078e0217 */
[----:B------:R0:W1:Y:S04]  /*14f0*/  LDS R26, [R12+0x8] ;  /* 0x000008000c1a7984 */ /* 0x0000680000000800 */
[----:B------:R0:W2:Y:S04]  /*1500*/  LDS R11, [R13+0x8] ;  /* 0x000008000d0b7984 */ /* 0x0000a80000000800 */
[----:B------:R0:W3:Y:S04]  /*1510*/  LDS R25, [R12] ;  /* 0x000000000c197984 */ /* 0x0000e80000000800 */
[----:B------:R0:W4:Y:S04]  /*1520*/  LDS R24, [R12+0x4] ;  /* 0x000004000c187984 */ /* 0x0001280000000800 */
[----:B------:R0:W0:Y:S04]  /*1530*/  LDS R15, [R13+0x4] ;  /* 0x000004000d0f7984 */ /* 0x0000280000000800 */
[----:B------:R0:W0:Y:S01]  /*1540*/  LDS R16, [R13] ;  /* 0x000000000d107984 */ /* 0x0000220000000800 */
[----:B------:R-:W-:Y:S05]  /*1550*/  @P1 BRA `(.L_x_874) ;  /* 0x0000000000141947 */ /* 0x000fea0003800000 */
[----:B0--3--:R-:W-:Y:S02]  /*1560*/  ISETP.GE.AND P1, PT, R16, R25, PT ;  /* 0x000000191000720c */ /* 0x009fe40003f26270 */
[----:B------:R-:W-:Y:S02]  /*1570*/  PLOP3.LUT P0, PT, PT, PT, PT, 0x80, 0x8 ;  /* 0x000000000008781c */ /* 0x000fe40003f0f070 */
[----:B------:R-:W-:-:S13]  /*1580*/  ISETP.GE.OR P1, PT, R10, R21, !P1 ;  /* 0x000000150a00720c */ /* 0x000fda0004f26670 */
[----:B----4-:R-:W-:-:S04]  /*1590*/  @!P1 ISETP.GE.AND P2, PT, R15, R24, PT ;  /* 0x000000180f00920c */ /* 0x010fc80003f46270 */
[----:B------:R-:W-:-:S13]  /*15a0*/  @!P1 ISETP.EQ.AND P0, PT, R16, R25, !P2 ;  /* 0x000000191000920c */ /* 0x000fda0005702270 */
.L_x_874:
[----:B------:R-:W-:Y:S05]  /*15b0*/  BSYNC.RECONVERGENT B0 ;  /* 0x0000000000007941 */ /* 0x000fea0003800200 */
.L_x_873:
[----:B------:R-:W-:Y:S01]  /*15c0*/  VIADD R9, R7, 0x1 ;  /* 0x0000000107097836 */ /* 0x000fe20000000000 */
[----:B------:R-:W-:Y:S01]  /*15d0*/  BSSY.RECONVERGENT B0, `(.L_x_875) ;  /* 0x0000017000007945 */ /* 0x000fe20003800200 */
[----:B------:R-:W-:Y:S01]  /*15e0*/  @!P0 IMAD.MOV R9, RZ, RZ, R7 ;  /* 0x000000ffff098224 */ /* 0x000fe200078e0207 */
[----:B-12---:R-:W-:Y:S01]  /*15f0*/  FSEL R5, R11, R26, P0 ;  /* 0x0000001a0b057208 */ /* 0x006fe20000000000 */
[C---:B------:R-:W-:Y:S01]  /*1600*/  VIADD R8, R10.reuse, 0x1 ;  /* 0x000000010a087836 */ /* 0x040fe20000000000 */
[----:B------:R-:W-:Y:S01]  /*1610*/  @P0 IADD3 R8, PT, PT, R10, RZ, RZ ;  /* 0x000000ff0a080210 */ /* 0x000fe20007ffe0ff */
[----:B------:R1:W2:Y:S01]  /*1620*/  @P0 LDS R11, [R13+0x14] ;  /* 0x000014000d0b0984 */ /* 0x0002a20000000800 */
[C---:B------:R-:W-:Y:S01]  /*1630*/  ISETP.GE.AND P1, PT, R9.reuse, R22, PT ;  /* 0x000000160900720c */ /* 0x040fe20003f26270 */
[----:B------:R-:W-:Y:S01]  /*1640*/  VIADD R10, R9, 0x1 ;  /* 0x00000001090a7836 */ /* 0x000fe20000000000 */
[----:B0---4-:R-:W-:Y:S01]  /*1650*/  SEL R6, R15, R24, P0 ;  /* 0x000000180f067207 */ /* 0x011fe20000000000 */
[----:B------:R1:W0:Y:S01]  /*1660*/  @!P0 LDS R26, [R12+0x14] ;  /* 0x000014000c1a8984 */ /* 0x0002220000000800 */
[----:B---3--:R-:W-:Y:S01]  /*1670*/  SEL R7, R16, R25, P0 ;  /* 0x0000001910077207 */ /* 0x008fe20000000000 */
[----:B------:R-:W-:-:S02]  /*1680*/  VIADD R18, R8, 0x1 ;  /* 0x0000000108127836 */ /* 0x000fc40000000000 */
        /* <DEDUP_REMOVED lines=11> */
.L_x_876:
[----:B------:R-:W-:Y:S05]  /*1740*/  BSYNC.RECONVERGENT B0 ;  /* 0x0000000000007941 */ /* 0x000fea0003800200 */
.L_x_875:
        /* <DEDUP_REMOVED lines=11> */
[----:B------:R-:W-:-:S03]  /*1800*/  IADD3 R17, PT, PT, R10, 0x1, RZ ;  /* 0x000000010a117810 */ /* 0x000fc60007ffe0ff */
        /* <DEDUP_REMOVED lines=12> */
.L_x_878:
[----:B------:R-:W-:Y:S05]  /*18d0*/  BSYNC.RECONVERGENT B0 ;  /* 0x0000000000007941 */ /* 0x000fea0003800200 */
.L_x_877:
[----:B------:R-:W-:Y:S01]  /*18e0*/  @!P0 IMAD.MOV R17, RZ, RZ, R10 ;  /* 0x000000ffff118224 */ /* 0x000fe200078e020a */
[----:B------:R-:W-:Y:S01]  /*18f0*/  BSSY.RECONVERGENT B0, `(.L_x_879) ;  /* 0x0000017000007945 */ /* 0x000fe20003800200 */
[----:B------:R-:W-:Y:S01]  /*1900*/  @P0 IMAD.MOV R28, RZ, RZ, R18 ;  /* 0x000000ffff1c0224 */ /* 0x000fe200078e0212 */
[----:B012---:R-:W-:Y:S01]  /*1910*/  FSEL R8, R11, R26, P0 ;  /* 0x0000001a0b087208 */ /* 0x007fe20000000000 */
[C-C-:B------:R-:W-:Y:S01]  /*1920*/  @P0 IMAD R19, R17.reuse, 0xc, R23.reuse ;  /* 0x0000000c11130824 */ /* 0x140fe200078e0217 */
[C---:B------:R-:W-:Y:S01]  /*1930*/  ISETP.GE.AND P1, PT, R17.reuse, R22, PT ;  /* 0x000000161100720c */ /* 0x040fe20003f26270 */
[----:B------:R-:W-:Y:S01]  /*1940*/  @!P0 IMAD R18, R28, 0xc, R23 ;  /* 0x0000000c1c128824 */ /* 0x000fe200078e0217 */
[----:B---3--:R-:W-:Y:S01]  /*1950*/  SEL R10, R16, R25, P0 ;  /* 0x00000019100a7207 */ /* 0x008fe20000000000 */
[----:B------:R-:W-:Y:S01]  /*1960*/  VIADD R27, R17, 0x1 ;  /* 0x00000001111b7836 */ /* 0x000fe20000000000 */
[----:B----4-:R-:W-:Y:S01]  /*1970*/  SEL R9, R15, R24, P0 ;  /* 0x000000180f097207 */ /* 0x010fe20000000000 */
        /* <DEDUP_REMOVED lines=14> */
.L_x_880:
[----:B------:R-:W-:Y:S05]  /*1a60*/  BSYNC.RECONVERGENT B0 ;  /* 0x0000000000007941 */ /* 0x000fea0003800200 */
.L_x_879:
[----:B------:R-:W-:Y:S01]  /*1a70*/  @!P0 IMAD.MOV R27, RZ, RZ, R17 ;  /* 0x000000ffff1b8224 */ /* 0x000fe200078e0211 */
[----:B------:R-:W-:Y:S01]  /*1a80*/  BSSY.RECONVERGENT B0, `(.L_x_881) ;  /* 0x0000015000007945 */ /* 0x000fe20003800200 */
[----:B------:R-:W-:Y:S01]  /*1a90*/  @P0 IMAD.MOV R30, RZ, RZ, R28 ;  /* 0x000000ffff1e0224 */ /* 0x000fe200078e021c */
[----:B0--3--:R-:W-:Y:S02]  /*1aa0*/  SEL R18, R16, R25, P0 ;  /* 0x0000001910127207 */ /* 0x009fe40000000000 */
[----:B------:R-:W-:Y:S01]  /*1ab0*/  ISETP.GE.AND P1, PT, R27, R22, PT ;  /* 0x000000161b00720c */ /* 0x000fe20003f26270 */
[--C-:B------:R-:W-:Y:S01]  /*1ac0*/  @!P0 IMAD R28, R30, 0xc, R23.reuse ;  /* 0x0000000c1e1c8824 */ /* 0x100fe200078e0217 */
[----:B----4-:R-:W-:Y:S01]  /*1ad0*/  SEL R17, R15, R24, P0 ;  /* 0x000000180f117207 */ /* 0x010fe20000000000 */
[----:B------:R-:W-:Y:S01]  /*1ae0*/  @P0 IMAD R23, R27, 0xc, R23 ;  /* 0x0000000c1b170824 */ /* 0x000fe200078e0217 */
[----:B-12---:R-:W-:Y:S02]  /*1af0*/  FSEL R19, R11, R26, P0 ;  /* 0x0000001a0b137208 */ /* 0x006fe40000000000 */
[----:B------:R0:W1:Y:S04]  /*1b00*/  @!P0 LDS R25, [R28] ;  /* 0x000000001c198984 */ /* 0x0000680000000800 */
[----:B------:R0:W2:Y:S04]  /*1b10*/  @!P0 LDS R24, [R28+0x4] ;  /* 0x000004001c188984 */ /* 0x0000a80000000800 */
[----:B------:R0:W3:Y:S04]  /*1b20*/  @!P0 LDS R26, [R28+0x8] ;  /* 0x000008001c1a8984 */ /* 0x0000e80000000800 */
[----:B------:R0:W4:Y:S04]  /*1b30*/  @P0 LDS R16, [R23] ;  /* 0x0000000017100984 */ /* 0x0001280000000800 */
[----:B------:R0:W0:Y:S04]  /*1b40*/  @P0 LDS R15, [R23+0x4] ;  /* 0x00000400170f0984 */ /* 0x0000280000000800 */
[----:B------:R0:W0:Y:S01]  /*1b50*/  @P0 LDS R11, [R23+0x8] ;  /* 0x00000800170b0984 */ /* 0x0000220000000800 */
[----:B------:R-:W-:Y:S01]  /*1b60*/  PLOP3.LUT P0, PT, PT, PT, PT, 0x8, 0x80 ;  /* 0x000000000080781c */ /* 0x000fe20003f0e170 */
[----:B------:R-:W-:-:S12]  /*1b70*/  @P1 BRA `(.L_x_882) ;  /* 0x0000000000141947 */ /* 0x000fd80003800000 */
[----:B-1--4-:R-:W-:Y:S02]  /*1b80*/  ISETP.GE.AND P1, PT, R16, R25, PT ;  /* 0x000000191000720c */ /* 0x012fe40003f26270 */
[----:B------:R-:W-:Y:S02]  /*1b90*/  PLOP3.LUT P0, PT, PT, PT, PT, 0x80, 0x8 ;  /* 0x000000000008781c */ /* 0x000fe40003f0f070 */
[----:B------:R-:W-:-:S13]  /*1ba0*/  ISETP.GE.OR P1, PT, R30, R21, !P1 ;  /* 0x000000151e00720c */ /* 0x000fda0004f26670 */
[----:B0-2---:R-:W-:-:S04]  /*1bb0*/  @!P1 ISETP.GE.AND P2, PT, R15, R24, PT ;  /* 0x000000180f00920c */ /* 0x005fc80003f46270 */
[----:B------:R-:W-:-:S13]  /*1bc0*/  @!P1 ISETP.EQ.AND P0, PT, R16, R25, !P2 ;  /* 0x000000191000920c */ /* 0x000fda0005702270 */
.L_x_882:
[----:B------:R-:W-:Y:S05]  /*1bd0*/  BSYNC.RECONVERGENT B0 ;  /* 0x0000000000007941 */ /* 0x000fea0003800200 */
.L_x_881:
[C---:B------:R-:W-:Y:S01]  /*1be0*/  ISETP.GE.U32.AND P1, PT, R20.reuse, 0x81, PT ;  /* 0x000000811400780c */ /* 0x040fe20003f26070 */
[----:B------:R-:W-:Y:S01]  /*1bf0*/  IMAD.SHL.U32 R20, R20, 0x2, RZ ;  /* 0x0000000214147824 */ /* 0x000fe200078e00ff */
[----:B0--3--:R-:W-:Y:S02]  /*1c00*/  FSEL R11, R11, R26, P0 ;  /* 0x0000001a0b0b7208 */ /* 0x009fe40000000000 */
[----:B--2---:R-:W-:Y:S02]  /*1c10*/  SEL R15, R15, R24, P0 ;  /* 0x000000180f0f7207 */ /* 0x004fe40000000000 */
[----:B-1--4-:R-:W-:-:S07]  /*1c20*/  SEL R16, R16, R25, P0 ;  /* 0x0000001910107207 */ /* 0x012fce0000000000 */
[----:B------:R-:W-:Y:S05]  /*1c30*/  @!P1 BRA `(.L_x_883) ;  /* 0xfffffff400089947 */ /* 0x000fea000383ffff */
[----:B------:R-:W0:Y:S01]  /*1c40*/  S2R R3, SR_TID.X ;  /* 0x0000000000037919 */ /* 0x000e220000002100 */
[----:B------:R-:W1:Y:S01]  /*1c50*/  LDCU.U8 UR4, c[0x0][0x380] ;  /* 0x00007000ff0477ac */ /* 0x000e620008000000 */
[----:B------:R-:W-:Y:S01]  /*1c60*/  MOV R20, 0x400 ;  /* 0x0000040000147802 */ /* 0x000fe20000000f00 */
[----:B------:R-:W2:Y:S01]  /*1c70*/  S2R R21, SR_CgaCtaId ;  /* 0x0000000000157919 */ /* 0x000ea20000008800 */
[----:B------:R-:W3:Y:S01]  /*1c80*/  S2R R4, SR_LANEID ;  /* 0x0000000000047919 */ /* 0x000ee20000000000 */
[----:B-1----:R-:W-:-:S04]  /*1c90*/  UPRMT UR4, UR4, 0x8880, URZ ;  /* 0x0000888004047896 */ /* 0x002fc800080000ff */
[----:B------:R-:W-:Y:S01]  /*1ca0*/  UISETP.NE.AND UP0, UPT, UR4, URZ, UPT ;  /* 0x000000ff0400728c */ /* 0x000fe2000bf05270 */
[----:B0-----:R-:W-:Y:S02]  /*1cb0*/  SHF.R.U32.HI R3, RZ, 0x5, R3 ;  /* 0x00000005ff037819 */ /* 0x001fe40000011603 */
[----:B--2---:R-:W-:-:S03]  /*1cc0*/  LEA R20, R21, R20, 0x18 ;  /* 0x0000001415147211 */ /* 0x004fc600078ec0ff */
[----:B---3--:R-:W-:-:S04]  /*1cd0*/  IMAD R3, R3, 0xa0, R4 ;  /* 0x000000a003037824 */ /* 0x008fc800078e0204 */
[----:B------:R-:W-:-:S04]  /*1ce0*/  IMAD R3, R3, 0xc, R20 ;  /* 0x0000000c03037824 */ /* 0x000fc800078e0214 */
[----:B------:R-:W-:Y:S01]  /*1cf0*/  IMAD R20, R4, 0x30, R3 ;  /* 0x0000003004147824 */ /* 0x000fe200078e0203 */
[----:B------:R-:W-:Y:S06]  /*1d00*/  BAR.SYNC.DEFER_BLOCKING 0x0 ;  /* 0x0000000000007b1d */ /* 0x000fec0000010000 */
[----:B------:R-:W-:Y:S05]  /*1d10*/  BRA.U !UP0, `(.L_x_884) ;  /* 0x0000000108cc7547 */ /* 0x000fea000b800000 */
[----:B------:R-:W-:Y:S01]  /*1d20*/  STS [R20], R7 ;  /* 0x0000000714007388 */ /* 0x000fe20000000800 */
[----:B------:R-:W-:-:S03]  /*1d30*/  IMAD R37, R0, 0xc, RZ ;  /* 0x0000000c00257824 */ /* 0x000fc600078e02ff */
[----:B------:R-:W-:Y:S04]  /*1d40*/  STS [R20+0x4], R6 ;  /* 0x0000040614007388 */ /* 0x000fe80000000800 */
        /* <DEDUP_REMOVED lines=9> */
[----:B------:R-:W-:Y:S01]  /*1de0*/  STS [R20+0x28], R17 ;  /* 0x0000281114007388 */ /* 0x000fe20000000800 */
[----:B0-----:R-:W-:-:S03]  /*1df0*/  IMAD.WIDE.U32 R4, R2, 0xc, R4 ;  /* 0x0000000c02047825 */ /* 0x001fc600078e0004 */
[----:B------:R-:W-:Y:S01]  /*1e00*/  STS [R20+0x2c], R19 ;  /* 0x00002c1314007388 */ /* 0x000fe20000000800 */
[----:B------:R-:W-:-:S03]  /*1e10*/  IMAD.IADD R5, R37, 0x1, R5 ;  /* 0x0000000125057824 */ /* 0x000fc600078e0205 */
        /* <DEDUP_REMOVED lines=35> */
.L_x_884:
        /* <DEDUP_REMOVED lines=14> */
[----:B------:R-:W-:Y:S02]  /*2130*/  STS [R20+0x2c], R19 ;  /* 0x00002c1314007388 */ /* 0x000fe40000000800 */
[----:B------:R-:W-:Y:S02]  /*2140*/  IADD3 R5, PT, PT, R37, R5, RZ ;  /* 0x0000000525057210 */ /* 0x000fe40007ffe0ff */
        /* <DEDUP_REMOVED lines=35> */
.L_x_839:
[----:B------:R-:W0:Y:S01]  /*2380*/  LDC.64 R6, c[0x0][0x388] ;  /* 0x0000e200ff067b82 */ /* 0x000e220000000a00 */
[----:B------:R-:W-:Y:S01]  /*2390*/  IMAD.WIDE.U32 R8, R2, 0x500, RZ ;  /* 0x0000050002087825 */ /* 0x000fe200078e00ff */
[----:B------:R-:W-:-:S03]  /*23a0*/  ACQBULK ;  /* 0x000000000000782e */ /* 0x000fc60000000000 */
[----:B------:R-:W-:Y:S01]  /*23b0*/  IMAD R3, R9, 0xc, RZ ;  /* 0x0000000c09037824 */ /* 0x000fe200078e02ff */
[----:B------:R-:W1:Y:S02]  /*23c0*/  S2R R4, SR_TID.X ;  /* 0x0000000000047919 */ /* 0x000e640000002100 */
[----:B------:R-:W2:Y:S01]  /*23d0*/  LDC R0, c[0x0][0x3a8] ;  /* 0x0000ea00ff007b82 */ /* 0x000ea20000000800 */
[----:B0-----:R-:W-:-:S04]  /*23e0*/  IMAD.WIDE.U32 R6, R8, 0xc, R6 ;  /* 0x0000000c08067825 */ /* 0x001fc800078e0006 */
[----:B------:R-:W-:-:S05]  /*23f0*/  IMAD.IADD R7, R7, 0x1, R3 ;  /* 0x0000000107077824 */ /* 0x000fca00078e0203 */
[----:B------:R-:W3:Y:S04]  /*2400*/  LDG.E R9, desc[UR6][R6.64+0x4] ;  /* 0x0000040606097981 */ /* 0x000ee8000c1e1900 */
[----:B------:R-:W4:Y:S04]  /*2410*/  LDG.E R3, desc[UR6][R6.64] ;  /* 0x0000000606037981 */ /* 0x000f28000c1e1900 */
[----:B------:R0:W5:Y:S01]  /*2420*/  LDG.E R11, desc[UR6][R6.64+0x8] ;  /* 0x00000806060b7981 */ /* 0x000162000c1e1900 */
[C---:B-1----:R-:W-:Y:S02]  /*2430*/  LOP3.LUT R10, R4.reuse, 0x1f, RZ, 0xc0, !PT ;  /* 0x0000001f040a7812 */ /* 0x042fe400078ec0ff */
[----:B------:R-:W-:Y:S01]  /*2440*/  LOP3.LUT R13, R4, 0x3e0, RZ, 0xc0, !PT ;  /* 0x000003e0040d7812 */ /* 0x000fe200078ec0ff */
[----:B------:R-:W-:-:S04]  /*2450*/  IMAD.MOV R5, RZ, RZ, -R8 ;  /* 0x000000ffff057224 */ /* 0x000fc800078e0a08 */
[----:B------:R-:W-:Y:S01]  /*2460*/  IMAD R12, R13, 0x5, R10 ;  /* 0x000000050d0c7824 */ /* 0x000fe200078e020a */
[----:B--2---:R-:W-:-:S03]  /*2470*/  VIADDMNMX R5, R5, R0, 0x500, PT ;  /* 0x0000050005057446 */ /* 0x004fc60003800100 */
[C---:B------:R-:W-:Y:S02]  /*2480*/  IMAD R13, R12.reuse, 0xc, RZ ;  /* 0x0000000c0c0d7824 */ /* 0x040fe400078e02ff */
[C---:B------:R-:W-:Y:S01]  /*2490*/  VIADD R0, R12.reuse, 0x20 ;  /* 0x000000200c007836 */ /* 0x040fe20000000000 */
[C---:B------:R-:W-:Y:S01]  /*24a0*/  IADD3 R10, PT, PT, R12.reuse, 0x60, RZ ;  /* 0x000000600c0a7810 */ /* 0x040fe20007ffe0ff */
[----:B------:R-:W-:Y:S01]  /*24b0*/  VIADD R8, R12, 0x40 ;  /* 0x000000400c087836 */ /* 0x000fe20000000000 */
[----:B0-----:R-:W-:Y:S02]  /*24c0*/  IADD3 R6, P4, PT, R13, R6, RZ ;  /* 0x000000060d067210 */ /* 0x001fe40007f9e0ff */
[-C--:B------:R-:W-:Y:S01]  /*24d0*/  ISETP.GE.AND P0, PT, R0, R5.reuse, PT ;  /* 0x000000050000720c */ /* 0x080fe20003f06270 */
[C---:B------:R-:W-:Y:S01]  /*24e0*/  VIADD R0, R12.reuse, 0x80 ;  /* 0x000000800c007836 */ /* 0x040fe20000000000 */
[-C--:B------:R-:W-:Y:S01]  /*24f0*/  ISETP.GE.AND P1, PT, R12, R5.reuse, PT ;  /* 0x000000050c00720c */ /* 0x080fe20003f26270 */
[----:B------:R-:W-:Y:S01]  /*2500*/  IMAD.X R7, RZ, RZ, R7, P4 ;  /* 0x000000ffff077224 */ /* 0x000fe200020e0607 */
[----:B------:R-:W-:-:S02]  /*2510*/  ISETP.GE.AND P2, PT, R8, R5, PT ;  /* 0x000000050800720c */ /* 0x000fc40003f46270 */
[-C--:B------:R-:W-:Y:S02]  /*2520*/  ISETP.GE.AND P3, PT, R10, R5.reuse, PT ;  /* 0x000000050a00720c */ /* 0x080fe40003f66270 */
[----:B------:R-:W-:Y:S01]  /*2530*/  ISETP.GE.AND P4, PT, R0, R5, PT ;  /* 0x000000050000720c */ /* 0x000fe20003f86270 */
[----:B---3--:R-:W-:-:S06]  /*2540*/  IMAD.MOV.U32 R19, RZ, RZ, R9 ;  /* 0x000000ffff137224 */ /* 0x008fcc00078e0009 */
[----:B------:R-:W2:Y:S01]  /*2550*/  @!P1 LDG.E R9, desc[UR6][R6.64+0x4] ;  /* 0x0000040606099981 */ /* 0x000ea2000c1e1900 */
[----:B----4-:R-:W-:Y:S01]  /*2560*/  MOV R15, R3 ;  /* 0x00000003000f7202 */ /* 0x010fe20000000f00 */
[----:B-----5:R-:W-:Y:S01]  /*2570*/  IMAD.MOV.U32 R13, RZ, RZ, R11 ;  /* 0x000000ffff0d7224 */ /* 0x020fe200078e000b */
[----:B------:R-:W-:Y:S01]  /*2580*/  MOV R27, R19 ;  /* 0x00000013001b7202 */ /* 0x000fe20000000f00 */
[----:B------:R-:W-:Y:S01]  /*2590*/  IMAD.MOV.U32 R23, RZ, RZ, R19 ;  /* 0x000000ffff177224 */ /* 0x000fe200078e0013 */
[----:B------:R-:W3:Y:S01]  /*25a0*/  @!P1 LDG.E R3, desc[UR6][R6.64] ;  /* 0x0000000606039981 */ /* 0x000ee2000c1e1900 */
[--C-:B------:R-:W-:Y:S02]  /*25b0*/  IMAD.MOV.U32 R21, RZ, RZ, R13.reuse ;  /* 0x000000ffff157224 */ /* 0x100fe400078e000d */
[--C-:B------:R-:W-:Y:S01]  /*25c0*/  IMAD.MOV.U32 R25, RZ, RZ, R13.reuse ;  /* 0x000000ffff197224 */ /* 0x100fe200078e000d */
[----:B------:R-:W4:Y:S01]  /*25d0*/  @!P1 LDG.E R11, desc[UR6][R6.64+0x8] ;  /* 0x00000806060b9981 */ /* 0x000f22000c1e1900 */
[----:B------:R-:W-:-:S02]  /*25e0*/  IMAD.MOV.U32 R31, RZ, RZ, R13 ;  /* 0x000000ffff1f7224 */ /* 0x000fc400078e000d */
[--C-:B------:R-:W-:Y:S01]  /*25f0*/  IMAD.MOV.U32 R17, RZ, RZ, R15.reuse ;  /* 0x000000ffff117224 */ /* 0x100fe200078e000f */
[----:B------:R-:W5:Y:S01]  /*2600*/  @!P0 LDG.E R23, desc[UR6][R6.64+0x184] ;  /* 0x0001840606178981 */ /* 0x000f62000c1e1900 */
[--C-:B------:R-:W-:Y:S02]  /*2610*/  IMAD.MOV.U32 R29, RZ, RZ, R15.reuse ;  /* 0x000000ffff1d7224 */ /* 0x100fe400078e000f */
[----:B------:R-:W-:Y:S01]  /*2620*/  IMAD.MOV.U32 R35, RZ, RZ, R15 ;  /* 0x000000ffff237224 */ /* 0x000fe200078e000f */
[----:B------:R-:W5:Y:S01]  /*2630*/  @!P0 LDG.E R21, desc[UR6][R6.64+0x188] ;  /* 0x0001880606158981 */ /* 0x000f62000c1e1900 */
[----:B------:R-:W-:-:S03]  /*2640*/  IMAD.MOV.U32 R33, RZ, RZ, R19 ;  /* 0x000000ffff217224 */ /* 0x000fc600078e0013 */
[----:B------:R-:W5:Y:S04]  /*2650*/  @!P0 LDG.E R17, desc[UR6][R6.64+0x180] ;  /* 0x0001800606118981 */ /* 0x000f68000c1e1900 */
        /* <DEDUP_REMOVED lines=8> */
[----:B------:R-:W5:Y:S01]  /*26e0*/  @!P4 LDG.E R13, desc[UR6][R6.64+0x608] ;  /* 0x00060806060dc981 */ /* 0x000f62000c1e1900 */
[----:B------:R-:W0:Y:S01]  /*26f0*/  S2R R12, SR_CgaCtaId ;  /* 0x00000000000c7919 */ /* 0x000e220000008800 */
[----:B------:R-:W1:Y:S01]  /*2700*/  S2R R37, SR_LANEID ;  /* 0x0000000000257919 */ /* 0x000e620000000000 */
[----:B------:R-:W-:-:S02]  /*2710*/  MOV R10, 0x400 ;  /* 0x00000400000a7802 */ /* 0x000fc40000000f00 */
[----:B------:R-:W-:Y:S02]  /*2720*/  SHF.R.U32.HI R8, RZ, 0x5, R4 ;  /* 0x00000005ff087819 */ /* 0x000fe40000011604 */
[----:B0-----:R-:W-:-:S03]  /*2730*/  LEA R10, R12, R10, 0x18 ;  /* 0x0000000a0c0a7211 */ /* 0x001fc600078ec0ff */
[----:B-1----:R-:W-:-:S04]  /*2740*/  IMAD R8, R8, 0xa0, R37 ;  /* 0x000000a008087824 */ /* 0x002fc800078e0225 */
[----:B------:R-:W-:-:S04]  /*2750*/  IMAD R18, R8, 0xc, R10 ;  /* 0x0000000c08127824 */ /* 0x000fc800078e020a */
[----:B------:R-:W-:Y:S01]  /*2760*/  IMAD R37, R37, 0x30, R18 ;  /* 0x0000003025257824 */ /* 0x000fe200078e0212 */
[----:B--2---:R-:W-:Y:S04]  /*2770*/  STS [R18+0x4], R9 ;  /* 0x0000040912007388 */ /* 0x004fe80000000800 */
[----:B---3--:R-:W-:Y:S04]  /*2780*/  STS [R18], R3 ;  /* 0x0000000312007388 */ /* 0x008fe80000000800 */
        /* <DEDUP_REMOVED lines=16> */
[----:B------:R-:W0:Y:S04]  /*2890*/  LDS R15, [R37+0x8] ;  /* 0x00000800250f7984 */ /* 0x000e280000000800 */
[----:B------:R1:W2:Y:S04]  /*28a0*/  LDS R6, [R37+0xc] ;  /* 0x00000c0025067984 */ /* 0x0002a80000000800 */
[----:B------:R1:W3:Y:S04]  /*28b0*/  LDS R7, [R37+0x10] ;  /* 0x0000100025077984 */ /* 0x0002e80000000800 */
[----:B------:R1:W4:Y:S04]  /*28c0*/  LDS R8, [R37+0x14] ;  /* 0x0000140025087984 */ /* 0x0003280000000800 */
[----:B------:R1:W0:Y:S04]  /*28d0*/  LDS R23, [R37+0x18] ;  /* 0x0000180025177984 */ /* 0x0002280000000800 */
        /* <DEDUP_REMOVED lines=9> */
[----:B------:R-:W-:-:S07]  /*2970*/  IMAD R28, R4, 0x5, RZ ;  /* 0x00000005041c7824 */ /* 0x000fce00078e02ff */
[----:B------:R-:W-:Y:S01]  /*2980*/  PREEXIT ;  /* 0x000000000000782d */ /* 0x000fe20000000000 */
[----:B------:R-:W-:Y:S01]  /*2990*/  BSSY.RECONVERGENT B0, `(.L_x_885) ;  /* 0x0000022000007945 */ /* 0x000fe20003800200 */
[----:B0-----:R-:W-:Y:S01]  /*29a0*/  IMAD.MOV.U32 R14, RZ, RZ, R15 ;  /* 0x000000ffff0e7224 */ /* 0x001fe200078e000f */
[----:B------:R-:W-:Y:S01]  /*29b0*/  MOV R30, R16 ;  /* 0x00000010001e7202 */ /* 0x000fe20000000f00 */
[----:B------:R-:W-:Y:S01]  /*29c0*/  IMAD.MOV.U32 R13, RZ, RZ, R16 ;  /* 0x000000ffff0d7224 */ /* 0x000fe200078e0010 */
[----:B------:R-:W-:Y:S01]  /*29d0*/  IADD3 R10, PT, PT, R28, 0x1, RZ ;  /* 0x000000011c0a7810 */ /* 0x000fe20007ffe0ff */
[--C-:B------:R-:W-:Y:S02]  /*29e0*/  IMAD.MOV.U32 R12, RZ, RZ, R17.reuse ;  /* 0x000000ffff0c7224 */ /* 0x100fe400078e0011 */
[----:B------:R-:W-:Y:S01]  /*29f0*/  IMAD.MOV.U32 R20, RZ, RZ, R17 ;  /* 0x000000ffff147224 */ /* 0x000fe200078e0011 */
[----:B------:R-:W-:Y:S01]  /*2a00*/  ISETP.GE.U32.AND P0, PT, R10, R5, PT ;  /* 0x000000050a00720c */ /* 0x000fe20003f06070 */
[----:B------:R-:W-:-:S12]  /*2a10*/  IMAD.MOV.U32 R32, RZ, RZ, R15 ;  /* 0x000000ffff207224 */ /* 0x000fd800078e000f */
[----:B--234-:R-:W-:Y:S05]  /*2a20*/  @P0 BRA `(.L_x_886) ;  /* 0x0000000000600947 */ /* 0x01cfea0003800000 */
[----:B------:R-:W-:-:S13]  /*2a30*/  ISETP.GE.AND P0, PT, R17, R6, PT ;  /* 0x000000061100720c */ /* 0x000fda0003f06270 */
[----:B------:R-:W-:Y:S05]  /*2a40*/  @!P0 BRA `(.L_x_887) ;  /* 0x0000000000408947 */ /* 0x000fea0003800000 */
[----:B------:R-:W-:Y:S01]  /*2a50*/  ISETP.NE.AND P0, PT, R17, R6, PT ;  /* 0x000000061100720c */ /* 0x000fe20003f05270 */
[----:B------:R-:W-:Y:S01]  /*2a60*/  IMAD.MOV.U32 R14, RZ, RZ, R8 ;  /* 0x000000ffff0e7224 */ /* 0x000fe200078e0008 */
[----:B------:R-:W-:Y:S01]  /*2a70*/  MOV R20, R17 ;  /* 0x0000001100147202 */ /* 0x000fe20000000f00 */
[----:B------:R-:W-:Y:S02]  /*2a80*/  IMAD.MOV.U32 R13, RZ, RZ, R7 ;  /* 0x000000ffff0d7224 */ /* 0x000fe400078e0007 */
[----:B------:R-:W-:Y:S02]  /*2a90*/  IMAD.MOV.U32 R12, RZ, RZ, R6 ;  /* 0x000000ffff0c7224 */ /* 0x000fe400078e0006 */
[----:B------:R-:W-:Y:S02]  /*2aa0*/  IMAD.MOV.U32 R30, RZ, RZ, R16 ;  /* 0x000000ffff1e7224 */ /* 0x000fe400078e0010 */
[----:B------:R-:W-:-:S04]  /*2ab0*/  IMAD.MOV.U32 R32, RZ, RZ, R15 ;  /* 0x000000ffff207224 */ /* 0x000fc800078e000f */
[----:B------:R-:W-:Y:S05]  /*2ac0*/  @P0 BRA `(.L_x_886) ;  /* 0x0000000000380947 */ /* 0x000fea0003800000 */
[----:B------:R-:W-:Y:S01]  /*2ad0*/  ISETP.GE.AND P0, PT, R16, R7, PT ;  /* 0x000000071000720c */ /* 0x000fe20003f06270 */
[----:B------:R-:W-:Y:S01]  /*2ae0*/  IMAD.MOV.U32 R14, RZ, RZ, R8 ;  /* 0x000000ffff0e7224 */ /* 0x000fe200078e0008 */
[----:B------:R-:W-:Y:S01]  /*2af0*/  MOV R12, R17 ;  /* 0x00000011000c7202 */ /* 0x000fe20000000f00 */
[----:B------:R-:W-:Y:S02]  /*2b00*/  IMAD.MOV.U32 R13, RZ, RZ, R7 ;  /* 0x000000ffff0d7224 */ /* 0x000fe400078e0007 */
[----:B------:R-:W-:Y:S02]  /*2b10*/  IMAD.MOV.U32 R20, RZ, RZ, R17 ;  /* 0x000000ffff147224 */ /* 0x000fe400078e0011 */
[----:B------:R-:W-:Y:S02]  /*2b20*/  IMAD.MOV.U32 R30, RZ, RZ, R16 ;  /* 0x000000ffff1e7224 */ /* 0x000fe400078e0010 */
[----:B------:R-:W-:-:S04]  /*2b30*/  IMAD.MOV.U32 R32, RZ, RZ, R15 ;  /* 0x000000ffff207224 */ /* 0x000fc800078e000f */
[----:B------:R-:W-:Y:S05]  /*2b40*/  @P0 BRA `(.L_x_886) ;  /* 0x0000000000180947 */ /* 0x000fea0003800000 */
.L_x_887:
[----:B------:R-:W-:Y:S01]  /*2b50*/  IMAD.MOV.U32 R14, RZ, RZ, R8 ;  /* 0x000000ffff0e7224 */ /* 0x000fe200078e0008 */
[----:B------:R-:W-:Y:S01]  /*2b60*/  MOV R32, R8 ;  /* 0x0000000800207202 */ /* 0x000fe20000000f00 */
[--C-:B------:R-:W-:Y:S02]  /*2b70*/  IMAD.MOV.U32 R13, RZ, RZ, R7.reuse ;  /* 0x000000ffff0d7224 */ /* 0x100fe400078e0007 */
[----:B------:R-:W-:Y:S02]  /*2b80*/  IMAD.MOV.U32 R30, RZ, RZ, R7 ;  /* 0x000000ffff1e7224 */ /* 0x000fe400078e0007 */
[--C-:B------:R-:W-:Y:S02]  /*2b90*/  IMAD.MOV.U32 R12, RZ, RZ, R6.reuse ;  /* 0x000000ffff0c7224 */ /* 0x100fe400078e0006 */
[----:B------:R-:W-:-:S07]  /*2ba0*/  IMAD.MOV.U32 R20, RZ, RZ, R6 ;  /* 0x000000ffff147224 */ /* 0x000fce00078e0006 */
.L_x_886:
[----:B------:R-:W-:Y:S05]  /*2bb0*/  BSYNC.RECONVERGENT B0 ;  /* 0x0000000000007941 */ /* 0x000fea0003800200 */
.L_x_885:
[----:B------:R-:W-:Y:S01]  /*2bc0*/  IADD3 R6, PT, PT, R28, 0x2, RZ ;  /* 0x000000021c067810 */ /* 0x000fe20007ffe0ff */
[----:B------:R-:W-:Y:S01]  /*2bd0*/  BSSY.RECONVERGENT B0, `(.L_x_888) ;  /* 0x0000019000007945 */ /* 0x000fe20003800200 */
[----:B------:R-:W-:Y:S02]  /*2be0*/  IMAD.MOV.U32 R11, RZ, RZ, R32 ;  /* 0x000000ffff0b7224 */ /* 0x000fe400078e0020 */
[----:B------:R-:W-:Y:S01]  /*2bf0*/  ISETP.GE.U32.AND P0, PT, R6, R5, PT ;  /* 0x000000050600720c */ /* 0x000fe20003f06070 */
[----:B------:R-:W-:Y:S02]  /*2c00*/  IMAD.MOV.U32 R10, RZ, RZ, R30 ;  /* 0x000000ffff0a7224 */ /* 0x000fe400078e001e */
[----:B------:R-:W-:-:S10]  /*2c10*/  IMAD.MOV.U32 R9, RZ, RZ, R20 ;  /* 0x000000ffff097224 */ /* 0x000fd400078e0014 */
[----:B------:R-:W-:Y:S05]  /*2c20*/  @P0 BRA `(.L_x_889) ;  /* 0x00000000004c0947 */ /* 0x000fea0003800000 */
[----:B------:R-:W-:-:S13]  /*2c30*/  ISETP.GE.AND P0, PT, R20, R23, PT ;  /* 0x000000171400720c */ /* 0x000fda0003f06270 */
[----:B------:R-:W-:Y:S05]  /*2c40*/  @!P0 BRA `(.L_x_890) ;  /* 0x00000000002c8947 */ /* 0x000fea0003800000 */
[----:B------:R-:W-:Y:S01]  /*2c50*/  ISETP.NE.AND P0, PT, R20, R23, PT ;  /* 0x000000171400720c */ /* 0x000fe20003f05270 */
[----:B-1----:R-:W-:Y:S01]  /*2c60*/  IMAD.MOV.U32 R11, RZ, RZ, R22 ;  /* 0x000000ffff0b7224 */ /* 0x002fe200078e0016 */
[----:B------:R-:W-:Y:S01]  /*2c70*/  MOV R10, R19 ;  /* 0x00000013000a7202 */ /* 0x000fe20000000f00 */
[----:B------:R-:W-:-:S10]  /*2c80*/  IMAD.MOV.U32 R9, RZ, RZ, R23 ;  /* 0x000000ffff097224 */ /* 0x000fd400078e0017 */
[----:B------:R-:W-:Y:S05]  /*2c90*/  @P0 BRA `(.L_x_889) ;  /* 0x0000000000300947 */ /* 0x000fea0003800000 */
[----:B------:R-:W-:Y:S01]  /*2ca0*/  ISETP.GE.AND P0, PT, R30, R19, PT ;  /* 0x000000131e00720c */ /* 0x000fe20003f06270 */
[----:B------:R-:W-:Y:S01]  /*2cb0*/  IMAD.MOV.U32 R11, RZ, RZ, R22 ;  /* 0x000000ffff0b7224 */ /* 0x000fe200078e0016 */
[----:B------:R-:W-:Y:S01]  /*2cc0*/  MOV R20, R23 ;  /* 0x0000001700147202 */ /* 0x000fe20000000f00 */
[----:B------:R-:W-:Y:S02]  /*2cd0*/  IMAD.MOV.U32 R10, RZ, RZ, R19 ;  /* 0x000000ffff0a7224 */ /* 0x000fe400078e0013 */
[----:B------:R-:W-:-:S08]  /*2ce0*/  IMAD.MOV.U32 R9, RZ, RZ, R23 ;  /* 0x000000ffff097224 */ /* 0x000fd000078e0017 */
[----:B------:R-:W-:Y:S05]  /*2cf0*/  @P0 BRA `(.L_x_889) ;  /* 0x0000000000180947 */ /* 0x000fea0003800000 */
.L_x_890:
[--C-:B-1----:R-:W-:Y:S01]  /*2d00*/  IMAD.MOV.U32 R11, RZ, RZ, R22.reuse ;  /* 0x000000ffff0b7224 */ /* 0x102fe200078e0016 */
[----:B------:R-:W-:Y:S01]  /*2d10*/  MOV R9, R23 ;  /* 0x0000001700097202 */ /* 0x000fe20000000f00 */
[----:B------:R-:W-:Y:S02]  /*2d20*/  IMAD.MOV.U32 R32, RZ, RZ, R22 ;  /* 0x000000ffff207224 */ /* 0x000fe400078e0016 */
[--C-:B------:R-:W-:Y:S02]  /*2d30*/  IMAD.MOV.U32 R10, RZ, RZ, R19.reuse ;  /* 0x000000ffff0a7224 */ /* 0x100fe400078e0013 */
[----:B------:R-:W-:Y:S02]  /*2d40*/  IMAD.MOV.U32 R30, RZ, RZ, R19 ;  /* 0x000000ffff1e7224 */ /* 0x000fe400078e0013 */
[----:B------:R-:W-:-:S07]  /*2d50*/  IMAD.MOV.U32 R20, RZ, RZ, R23 ;  /* 0x000000ffff147224 */ /* 0x000fce00078e0017 */
.L_x_889:
[----:B------:R-:W-:Y:S05]  /*2d60*/  BSYNC.RECONVERGENT B0 ;  /* 0x0000000000007941 */ /* 0x000fea0003800200 */
.L_x_888:
[----:B------:R-:W-:Y:S01]  /*2d70*/  VIADD R6, R28, 0x3 ;  /* 0x000000031c067836 */ /* 0x000fe20000000000 */
[----:B------:R-:W-:Y:S01]  /*2d80*/  BSSY.RECONVERGENT B0, `(.L_x_891) ;  /* 0x0000019000007945 */ /* 0x000fe20003800200 */
[----:B------:R-:W-:Y:S02]  /*2d90*/  IMAD.MOV.U32 R8, RZ, RZ, R32 ;  /* 0x000000ffff087224 */ /* 0x000fe400078e0020 */
[----:B------:R-:W-:Y:S01]  /*2da0*/  IMAD.MOV.U32 R7, RZ, RZ, R30 ;  /* 0x000000ffff077224 */ /* 0x000fe200078e001e */
[----:B------:R-:W-:Y:S02]  /*2db0*/  ISETP.GE.U32.AND P0, PT, R6, R5, PT ;  /* 0x000000050600720c */ /* 0x000fe40003f06070 */
[----:B------:R-:W-:-:S11]  /*2dc0*/  MOV R6, R20 ;  /* 0x0000001400067202 */ /* 0x000fd60000000f00 */
[----:B------:R-:W-:Y:S05]  /*2dd0*/  @P0 BRA `(.L_x_892) ;  /* 0x00000000004c0947 */ /* 0x000fea0003800000 */
[----:B-1----:R-:W-:-:S13]  /*2de0*/  ISETP.GE.AND P0, PT, R20, R25, PT ;  /* 0x000000191400720c */ /* 0x002fda0003f06270 */
[----:B------:R-:W-:Y:S05]  /*2df0*/  @!P0 BRA `(.L_x_893) ;  /* 0x00000000002c8947 */ /* 0x000fea0003800000 */
[----:B------:R-:W-:Y:S01]  /*2e00*/  ISETP.NE.AND P0, PT, R20, R25, PT ;  /* 0x000000191400720c */ /* 0x000fe20003f05270 */
[----:B------:R-:W-:Y:S02]  /*2e10*/  IMAD.MOV.U32 R8, RZ, RZ, R26 ;  /* 0x000000ffff087224 */ /* 0x000fe400078e001a */
[----:B------:R-:W-:Y:S02]  /*2e20*/  IMAD.MOV.U32 R7, RZ, RZ, R24 ;  /* 0x000000ffff077224 */ /* 0x000fe400078e0018 */
[----:B------:R-:W-:-:S08]  /*2e30*/  IMAD.MOV.U32 R6, RZ, RZ, R25 ;  /* 0x000000ffff067224 */ /* 0x000fd000078e0019 */
[----:B------:R-:W-:Y:S05]  /*2e40*/  @P0 BRA `(.L_x_892) ;  /* 0x0000000000300947 */ /* 0x000fea0003800000 */
[-C--:B------:R-:W-:Y:S01]  /*2e50*/  ISETP.GE.AND P0, PT, R30, R24.reuse, PT ;  /* 0x000000181e00720c */ /* 0x080fe20003f06270 */
[----:B------:R-:W-:Y:S01]  /*2e60*/  IMAD.MOV.U32 R8, RZ, RZ, R26 ;  /* 0x000000ffff087224 */ /* 0x000fe200078e001a */
[----:B------:R-:W-:Y:S01]  /*2e70*/  MOV R7, R24 ;  /* 0x0000001800077202 */ /* 0x000fe20000000f00 */
[--C-:B------:R-:W-:Y:S02]  /*2e80*/  IMAD.MOV.U32 R6, RZ, RZ, R25.reuse ;  /* 0x000000ffff067224 */ /* 0x100fe400078e0019 */
[----:B------:R-:W-:-:S08]  /*2e90*/  IMAD.MOV.U32 R20, RZ, RZ, R25 ;  /* 0x000000ffff147224 */ /* 0x000fd000078e0019 */
[----:B------:R-:W-:Y:S05]  /*2ea0*/  @P0 BRA `(.L_x_892) ;  /* 0x0000000000180947 */ /* 0x000fea0003800000 */
.L_x_893:
[--C-:B------:R-:W-:Y:S01]  /*2eb0*/  IMAD.MOV.U32 R8, RZ, RZ, R26.reuse ;  /* 0x000000ffff087224 */ /* 0x100fe200078e001a */
[----:B------:R-:W-:Y:S01]  /*2ec0*/  MOV R7, R24 ;  /* 0x0000001800077202 */ /* 0x000fe20000000f00 */
[----:B------:R-:W-:Y:S02]  /*2ed0*/  IMAD.MOV.U32 R32, RZ, RZ, R26 ;  /* 0x000000ffff207224 */ /* 0x000fe400078e001a */
[----:B------:R-:W-:Y:S02]  /*2ee0*/  IMAD.MOV.U32 R30, RZ, RZ, R24 ;  /* 0x000000ffff1e7224 */ /* 0x000fe400078e0018 */
[--C-:B------:R-:W-:Y:S02]  /*2ef0*/  IMAD.MOV.U32 R6, RZ, RZ, R25.reuse ;  /* 0x000000ffff067224 */ /* 0x100fe400078e0019 */
[----:B------:R-:W-:-:S07]  /*2f00*/  IMAD.MOV.U32 R20, RZ, RZ, R25 ;  /* 0x000000ffff147224 */ /* 0x000fce00078e0019 */
.L_x_892:
[----:B------:R-:W-:Y:S05]  /*2f10*/  BSYNC.RECONVERGENT B0 ;  /* 0x0000000000007941 */ /* 0x000fea0003800200 */
.L_x_891:
[CC--:B------:R-:W-:Y:S01]  /*2f20*/  ISETP.GE.U32.AND P1, PT, R28.reuse, R5.reuse, PT ;  /* 0x000000051c00720c */ /* 0x0c0fe20003f26070 */
[----:B-1----:R-:W-:Y:S01]  /*2f30*/  VIADD R22, R28, 0x4 ;  /* 0x000000041c167836 */ /* 0x002fe20000000000 */
[----:B------:R-:W-:Y:S04]  /*2f40*/  BSSY.RECONVERGENT B0, `(.L_x_894) ;  /* 0x00000bc000007945 */ /* 0x000fe80003800200 */
[----:B------:R-:W-:-:S04]  /*2f50*/  ISETP.GE.U32.AND P0, PT, R22, R5, PT ;  /* 0x000000051600720c */ /* 0x000fc80003f06070 */
[----:B------:R-:W-:Y:S02]  /*2f60*/  FSEL R19, R27, R32, !P0 ;  /* 0x000000201b137208 */ /* 0x000fe40004000000 */
[----:B------:R-:W-:Y:S02]  /*2f70*/  SEL R21, R21, R30, !P0 ;  /* 0x0000001e15157207 */ /* 0x000fe40004000000 */
[----:B------:R-:W-:Y:S01]  /*2f80*/  SEL R22, R3, R20, !P0 ;  /* 0x0000001403167207 */ /* 0x000fe20004000000 */
[----:B------:R-:W-:Y:S06]  /*2f90*/  @P1 BRA `(.L_x_895) ;  /* 0x0000000800d81947 */ /* 0x000fec0003800000 */
        /* <DEDUP_REMOVED lines=11> */
.L_x_897:
[----:B------:R-:W-:Y:S01]  /*3050*/  IMAD.MOV.U32 R3, RZ, RZ, R15 ;  /* 0x000000ffff037224 */ /* 0x000fe200078e000f */
[----:B------:R-:W-:Y:S01]  /*3060*/  MOV R23, R16 ;  /* 0x0000001000177202 */ /* 0x000fe20000000f00 */
[----:B------:R-:W-:Y:S02]  /*3070*/  IMAD.MOV.U32 R20, RZ, RZ, R17 ;  /* 0x000000ffff147224 */ /* 0x000fe400078e0011 */
[----:B------:R-:W-:Y:S02]  /*3080*/  IMAD.MOV.U32 R15, RZ, RZ, R14 ;  /* 0x000000ffff0f7224 */ /* 0x000fe400078e000e */
[----:B------:R-:W-:Y:S02]  /*3090*/  IMAD.MOV.U32 R16, RZ, RZ, R13 ;  /* 0x000000ffff107224 */ /* 0x000fe400078e000d */
[----:B------:R-:W-:-:S07]  /*30a0*/  IMAD.MOV.U32 R17, RZ, RZ, R12 ;  /* 0x000000ffff117224 */ /* 0x000fce00078e000c */
.L_x_898:
[----:B------:R-:W-:Y:S05]  /*30b0*/  BSYNC.RECONVERGENT B1 ;  /* 0x0000000000017941 */ /* 0x000fea0003800200 */
.L_x_896:
        /* <DEDUP_REMOVED lines=11> */
.L_x_900:
[----:B------:R-:W-:Y:S01]  /*3170*/  IMAD.MOV.U32 R12, RZ, RZ, R11 ;  /* 0x000000ffff0c7224 */ /* 0x000fe200078e000b */
[----:B------:R-:W-:Y:S01]  /*3180*/  MOV R14, R10 ;  /* 0x0000000a000e7202 */ /* 0x000fe20000000f00 */
[----:B------:R-:W-:Y:S02]  /*3190*/  IMAD.MOV.U32 R13, RZ, RZ, R9 ;  /* 0x000000ffff0d7224 */ /* 0x000fe400078e0009 */
[----:B------:R-:W-:Y:S02]  /*31a0*/  IMAD.MOV.U32 R11, RZ, RZ, R8 ;  /* 0x000000ffff0b7224 */ /* 0x000fe400078e0008 */
[----:B------:R-:W-:Y:S02]  /*31b0*/  IMAD.MOV.U32 R10, RZ, RZ, R7 ;  /* 0x000000ffff0a7224 */ /* 0x000fe400078e0007 */
[----:B------:R-:W-:-:S07]  /*31c0*/  IMAD.MOV.U32 R9, RZ, RZ, R6 ;  /* 0x000000ffff097224 */ /* 0x000fce00078e0006 */
.L_x_901:
[----:B------:R-:W-:Y:S05]  /*31d0*/  BSYNC.RECONVERGENT B1 ;  /* 0x0000000000017941 */ /* 0x000fea0003800200 */
.L_x_899:
        /* <DEDUP_REMOVED lines=11> */
.L_x_903:
[----:B------:R-:W-:Y:S01]  /*3290*/  IMAD.MOV.U32 R6, RZ, RZ, R3 ;  /* 0x000000ffff067224 */ /* 0x000fe200078e0003 */
[----:B------:R-:W-:Y:S01]  /*32a0*/  MOV R7, R23 ;  /* 0x0000001700077202 */ /* 0x000fe20000000f00 */
[----:B------:R-:W-:Y:S02]  /*32b0*/  IMAD.MOV.U32 R8, RZ, RZ, R20 ;  /* 0x000000ffff087224 */ /* 0x000fe400078e0014 */
[----:B------:R-:W-:Y:S02]  /*32c0*/  IMAD.MOV.U32 R3, RZ, RZ, R11 ;  /* 0x000000ffff037224 */ /* 0x000fe400078e000b */
[----:B------:R-:W-:Y:S02]  /*32d0*/  IMAD.MOV.U32 R23, RZ, RZ, R10 ;  /* 0x000000ffff177224 */ /* 0x000fe400078e000a */
[----:B------:R-:W-:-:S07]  /*32e0*/  IMAD.MOV.U32 R20, RZ, RZ, R9 ;  /* 0x000000ffff147224 */ /* 0x000fce00078e0009 */
.L_x_904:
[----:B------:R-:W-:Y:S05]  /*32f0*/  BSYNC.RECONVERGENT B1 ;  /* 0x0000000000017941 */ /* 0x000fea0003800200 */
.L_x_902:
        /* <DEDUP_REMOVED lines=9> */
[----:B------:R-:W-:Y:S02]  /*3390*/  ISETP.GE.AND P0, PT, R21, R14, PT ;  /* 0x0000000e1500720c */ /* 0x000fe40003f06270 */
[----:B------:R-:W-:-:S11]  /*33a0*/  MOV R9, R22 ;  /* 0x0000001600097202 */ /* 0x000fd60000000f00 */
[----:B------:R-:W-:Y:S05]  /*33b0*/  @P0 BRA `(.L_x_907) ;  /* 0x0000000000180947 */ /* 0x000fea0003800000 */
.L_x_906:
[----:B------:R-:W-:Y:S01]  /*33c0*/  IMAD.MOV.U32 R24, RZ, RZ, R12 ;  /* 0x000000ffff187224 */ /* 0x000fe200078e000c */
[----:B------:R-:W-:Y:S01]  /*33d0*/  MOV R9, R22 ;  /* 0x0000001600097202 */ /* 0x000fe20000000f00 */
[----:B------:R-:W-:Y:S02]  /*33e0*/  IMAD.MOV.U32 R25, RZ, RZ, R14 ;  /* 0x000000ffff197224 */ /* 0x000fe400078e000e */
[----:B------:R-:W-:Y:S02]  /*33f0*/  IMAD.MOV.U32 R26, RZ, RZ, R13 ;  /* 0x000000ffff1a7224 */ /* 0x000fe400078e000d */
[----:B------:R-:W-:Y:S02]  /*3400*/  IMAD.MOV.U32 R12, RZ, RZ, R19 ;  /* 0x000000ffff0c7224 */ /* 0x000fe400078e0013 */
[----:B------:R-:W-:-:S07]  /*3410*/  IMAD.MOV.U32 R14, RZ, RZ, R21 ;  /* 0x000000ffff0e7224 */ /* 0x000fce00078e0015 */
.L_x_907:
[----:B------:R-:W-:Y:S05]  /*3420*/  BSYNC.RECONVERGENT B1 ;  /* 0x0000000000017941 */ /* 0x000fea0003800200 */
.L_x_905:
        /* <DEDUP_REMOVED lines=11> */
.L_x_909:
[----:B------:R-:W-:Y:S01]  /*34e0*/  IMAD.MOV.U32 R27, RZ, RZ, R15 ;  /* 0x000000ffff1b7224 */ /* 0x000fe200078e000f */
[----:B------:R-:W-:Y:S01]  /*34f0*/  MOV R28, R16 ;  /* 0x00000010001c7202 */ /* 0x000fe20000000f00 */
[----:B------:R-:W-:Y:S01]  /*3500*/  IMAD.MOV.U32 R29, RZ, RZ, R17 ;  /* 0x000000ffff1d7224 */ /* 0x000fe200078e0011 */
[----:B------:R-:W-:Y:S01]  /*3510*/  MOV R17, R20 ;  /* 0x0000001400117202 */ /* 0x000fe20000000f00 */
[----:B------:R-:W-:Y:S02]  /*3520*/  IMAD.MOV.U32 R15, RZ, RZ, R3 ;  /* 0x000000ffff0f7224 */ /* 0x000fe400078e0003 */
[----:B------:R-:W-:-:S07]  /*3530*/  IMAD.MOV.U32 R16, RZ, RZ, R23 ;  /* 0x000000ffff107224 */ /* 0x000fce00078e0017 */
.L_x_910:
[----:B------:R-:W-:Y:S05]  /*3540*/  BSYNC.RECONVERGENT B1 ;  /* 0x0000000000017941 */ /* 0x000fea0003800200 */
.L_x_908:
        /* <DEDUP_REMOVED lines=8> */
[----:B------:R-:W-:Y:S02]  /*35d0*/  ISETP.GE.AND P0, PT, R14, R7, PT ;  /* 0x000000070e00720c */ /* 0x000fe40003f06270 */
[----:B------:R-:W-:-:S11]  /*35e0*/  MOV R13, R8 ;  /* 0x00000008000d7202 */ /* 0x000fd60000000f00 */
[----:B------:R-:W-:Y:S05]  /*35f0*/  @P0 BRA `(.L_x_913) ;  /* 0x0000000000180947 */ /* 0x000fea0003800000 */
.L_x_912:
[----:B------:R-:W-:Y:S01]  /*3600*/  IMAD.MOV.U32 R3, RZ, RZ, R6 ;  /* 0x000000ffff037224 */ /* 0x000fe200078e0006 */
[----:B------:R-:W-:Y:S01]  /*3610*/  MOV R6, R12 ;  /* 0x0000000c00067202 */ /* 0x000fe20000000f00 */
[----:B------:R-:W-:Y:S02]  /*3620*/  IMAD.MOV.U32 R20, RZ, RZ, R7 ;  /* 0x000000ffff147224 */ /* 0x000fe400078e0007 */
[----:B------:R-:W-:Y:S02]  /*3630*/  IMAD.MOV.U32 R13, RZ, RZ, R8 ;  /* 0x000000ffff0d7224 */ /* 0x000fe400078e0008 */
[----:B------:R-:W-:Y:S02]  /*3640*/  IMAD.MOV.U32 R7, RZ, RZ, R14 ;  /* 0x000000ffff077224 */ /* 0x000fe400078e000e */
[----:B------:R-:W-:-:S07]  /*3650*/  IMAD.MOV.U32 R8, RZ, RZ, R9 ;  /* 0x000000ffff087224 */ /* 0x000fce00078e0009 */
.L_x_913:
[----:B------:R-:W-:Y:S05]  /*3660*/  BSYNC.RECONVERGENT B1 ;  /* 0x0000000000017941 */ /* 0x000fea0003800200 */
.L_x_911:
        /* <DEDUP_REMOVED lines=11> */
.L_x_915:
[----:B------:R-:W-:Y:S01]  /*3720*/  IMAD.MOV.U32 R11, RZ, RZ, R27 ;  /* 0x000000ffff0b7224 */ /* 0x000fe200078e001b */
[----:B------:R-:W-:Y:S01]  /*3730*/  MOV R10, R28 ;  /* 0x0000001c000a7202 */ /* 0x000fe20000000f00 */
[----:B------:R-:W-:Y:S01]  /*3740*/  IMAD.MOV.U32 R9, RZ, RZ, R29 ;  /* 0x000000ffff097224 */ /* 0x000fe200078e001d */
[----:B------:R-:W-:Y:S01]  /*3750*/  MOV R29, R8 ;  /* 0x00000008001d7202 */ /* 0x000fe20000000f00 */
[----:B------:R-:W-:Y:S02]  /*3760*/  IMAD.MOV.U32 R27, RZ, RZ, R6 ;  /* 0x000000ffff1b7224 */ /* 0x000fe400078e0006 */
[----:B------:R-:W-:-:S07]  /*3770*/  IMAD.MOV.U32 R28, RZ, RZ, R7 ;  /* 0x000000ffff1c7224 */ /* 0x000fce00078e0007 */
.L_x_916:
[----:B------:R-:W-:Y:S05]  /*3780*/  BSYNC.RECONVERGENT B1 ;  /* 0x0000000000017941 */ /* 0x000fea0003800200 */
.L_x_914:
[----:B------:R-:W-:Y:S01]  /*3790*/  ISETP.GE.AND P0, PT, R26, R13, PT ;  /* 0x0000000d1a00720c */ /* 0x000fe20003f06270 */
[----:B------:R-:W-:-:S12]  /*37a0*/  BSSY.RECONVERGENT B1, `(.L_x_917) ;  /* 0x0000011000017945 */ /* 0x000fd80003800200 */
[----:B------:R-:W-:Y:S05]  /*37b0*/  @!P0 BRA `(.L_x_918) ;  /* 0x0000000000248947 */ /* 0x000fea0003800000 */
[-C--:B------:R-:W-:Y:S01]  /*37c0*/  ISETP.NE.AND P0, PT, R26, R13.reuse, PT ;  /* 0x0000000d1a00720c */ /* 0x080fe20003f05270 */
        /* <DEDUP_REMOVED lines=8> */
.L_x_918:
[----:B------:R-:W-:Y:S01]  /*3850*/  IMAD.MOV.U32 R19, RZ, RZ, R3 ;  /* 0x000000ffff137224 */ /* 0x000fe200078e0003 */
[----:B------:R-:W-:Y:S01]  /*3860*/  MOV R22, R13 ;  /* 0x0000000d00167202 */ /* 0x000fe20000000f00 */
[----:B------:R-:W-:Y:S02]  /*3870*/  IMAD.MOV.U32 R21, RZ, RZ, R20 ;  /* 0x000000ffff157224 */ /* 0x000fe400078e0014 */
[----:B------:R-:W-:Y:S02]  /*3880*/  IMAD.MOV.U32 R30, RZ, RZ, R26 ;  /* 0x000000ffff1e7224 */ /* 0x000fe400078e001a */
[----:B------:R-:W-:Y:S02]  /*3890*/  IMAD.MOV.U32 R3, RZ, RZ, R24 ;  /* 0x000000ffff037224 */ /* 0x000fe400078e0018 */
[----:B------:R-:W-:-:S07]  /*38a0*/  IMAD.MOV.U32 R20, RZ, RZ, R25 ;  /* 0x000000ffff147224 */ /* 0x000fce00078e0019 */
.L_x_919:
[----:B------:R-:W-:Y:S05]  /*38b0*/  BSYNC.RECONVERGENT B1 ;  /* 0x0000000000017941 */ /* 0x000fea0003800200 */
.L_x_917:
        /* <DEDUP_REMOVED lines=11> */
.L_x_921:
[----:B------:R-:W-:Y:S01]  /*3970*/  MOV R14, R15 ;  /* 0x0000000f000e7202 */ /* 0x000fe20000000f00 */
[----:B------:R-:W-:Y:S01]  /*3980*/  IMAD.MOV.U32 R13, RZ, RZ, R16 ;  /* 0x000000ffff0d7224 */ /* 0x000fe200078e0010 */
[----:B------:R-:W-:Y:S01]  /*3990*/  MOV R16, R28 ;  /* 0x0000001c00107202 */ /* 0x000fe20000000f00 */
[----:B------:R-:W-:Y:S02]  /*39a0*/  IMAD.MOV.U32 R12, RZ, RZ, R17 ;  /* 0x000000ffff0c7224 */ /* 0x000fe400078e0011 */
[----:B------:R-:W-:Y:S02]  /*39b0*/  IMAD.MOV.U32 R15, RZ, RZ, R27 ;  /* 0x000000ffff0f7224 */ /* 0x000fe400078e001b */
[----:B------:R-:W-:-:S07]  /*39c0*/  IMAD.MOV.U32 R17, RZ, RZ, R29 ;  /* 0x000000ffff117224 */ /* 0x000fce00078e001d */
.L_x_922:
[----:B------:R-:W-:Y:S05]  /*39d0*/  BSYNC.RECONVERGENT B1 ;  /* 0x0000000000017941 */ /* 0x000fea0003800200 */
.L_x_920:
[----:B------:R-:W-:-:S13]  /*39e0*/  ISETP.GE.AND P0, PT, R30, R9, PT ;  /* 0x000000091e00720c */ /* 0x000fda0003f06270 */
[----:B------:R-:W-:Y:S05]  /*39f0*/  @!P0 BRA `(.L_x_923) ;  /* 0x0000000000288947 */ /* 0x000fea0003800000 */
[----:B------:R-:W-:Y:S01]  /*3a00*/  ISETP.NE.AND P0, PT, R30, R9, PT ;  /* 0x000000091e00720c */ /* 0x000fe20003f05270 */
[----:B------:R-:W-:Y:S01]  /*3a10*/  IMAD.MOV.U32 R8, RZ, RZ, R3 ;  /* 0x000000ffff087224 */ /* 0x000fe200078e0003 */
[----:B------:R-:W-:Y:S01]  /*3a20*/  MOV R6, R30 ;  /* 0x0000001e00067202 */ /* 0x000fe20000000f00 */
[----:B------:R-:W-:-:S10]  /*3a30*/  IMAD.MOV.U32 R7, RZ, RZ, R20 ;  /* 0x000000ffff077224 */ /* 0x000fd400078e0014 */
[----:B------:R-:W-:Y:S05]  /*3a40*/  @P0 BRA `(.L_x_895) ;  /* 0x00000000002c0947 */ /* 0x000fea0003800000 */
[----:B------:R-:W-:Y:S01]  /*3a50*/  ISETP.GE.AND P0, PT, R20, R10, PT ;  /* 0x0000000a1400720c */ /* 0x000fe20003f06270 */
[----:B------:R-:W-:Y:S02]  /*3a60*/  IMAD.MOV.U32 R8, RZ, RZ, R3 ;  /* 0x000000ffff087224 */ /* 0x000fe400078e0003 */
[----:B------:R-:W-:Y:S02]  /*3a70*/  IMAD.MOV.U32 R7, RZ, RZ, R20 ;  /* 0x000000ffff077224 */ /* 0x000fe400078e0014 */
[----:B------:R-:W-:-:S08]  /*3a80*/  IMAD.MOV.U32 R6, RZ, RZ, R9 ;  /* 0x000000ffff067224 */ /* 0x000fd000078e0009 */
[----:B------:R-:W-:Y:S05]  /*3a90*/  @P0 BRA `(.L_x_895) ;  /* 0x0000000000180947 */ /* 0x000fea0003800000 */
.L_x_923:
[----:B------:R-:W-:Y:S01]  /*3aa0*/  MOV R8, R11 ;  /* 0x0000000b00087202 */ /* 0x000fe20000000f00 */
[----:B------:R-:W-:Y:S01]  /*3ab0*/  IMAD.MOV.U32 R7, RZ, RZ, R10 ;  /* 0x000000ffff077224 */ /* 0x000fe200078e000a */
[----:B------:R-:W-:Y:S01]  /*3ac0*/  MOV R10, R20 ;  /* 0x00000014000a7202 */ /* 0x000fe20000000f00 */
[----:B------:R-:W-:Y:S02]  /*3ad0*/  IMAD.MOV.U32 R6, RZ, RZ, R9 ;  /* 0x000000ffff067224 */ /* 0x000fe400078e0009 */
[----:B------:R-:W-:Y:S02]  /*3ae0*/  IMAD.MOV.U32 R11, RZ, RZ, R3 ;  /* 0x000000ffff0b7224 */ /* 0x000fe400078e0003 */
[----:B------:R-:W-:-:S07]  /*3af0*/  IMAD.MOV.U32 R9, RZ, RZ, R30 ;  /* 0x000000ffff097224 */ /* 0x000fce00078e001e */
.L_x_895:
[----:B------:R-:W-:Y:S05]  /*3b00*/  BSYNC.RECONVERGENT B0 ;  /* 0x0000000000007941 */ /* 0x000fea0003800200 */
.L_x_894:
[----:B------:R-:W-:-:S07]  /*3b10*/  IMAD.MOV.U32 R3, RZ, RZ, 0x2 ;  /* 0x00000002ff037424 */ /* 0x000fce00078e00ff */
.L_x_937:
[----:B------:R-:W0:Y:S01]  /*3b20*/  S2R R26, SR_CgaCtaId ;  /* 0x00000000001a7919 */ /* 0x000e220000008800 */
[--C-:B------:R-:W-:Y:S01]  /*3b30*/  IMAD.MOV R23, RZ, RZ, -R3.reuse ;  /* 0x000000ffff177224 */ /* 0x100fe200078e0a03 */
[----:B------:R-:W-:Y:S01]  /*3b40*/  SHF.R.U32.HI R24, RZ, 0x1, R3 ;  /* 0x00000001ff187819 */ /* 0x000fe20000011603 */
[----:B------:R-:W-:Y:S01]  /*3b50*/  BSSY.RECONVERGENT B0, `(.L_x_924) ;  /* 0x000003c000007945 */ /* 0x000fe20003800200 */
[----:B------:R-:W-:Y:S01]  /*3b60*/  MOV R27, 0x400 ;  /* 0x00000400001b7802 */ /* 0x000fe20000000f00 */
[----:B------:R-:W-:Y:S01]  /*3b70*/  BAR.SYNC.DEFER_BLOCKING 0x0 ;  /* 0x0000000000007b1d */ /* 0x000fe20000010000 */
[----:B------:R-:W-:Y:S02]  /*3b80*/  LOP3.LUT R20, R4, R23, RZ, 0xc0, !PT ;  /* 0x0000001704147212 */ /* 0x000fe400078ec0ff */
[----:B------:R-:W-:-:S03]  /*3b90*/  IADD3 R23, PT, PT, R3, -0x1, RZ ;  /* 0xffffffff03177810 */ /* 0x000fc60007ffe0ff */
[----:B------:R-:W-:Y:S01]  /*3ba0*/  IMAD R20, R20, 0x5, RZ ;  /* 0x0000000514147824 */ /* 0x000fe200078e02ff */
[----:B------:R-:W-:-:S04]  /*3bb0*/  LOP3.LUT R23, R23, R4, RZ, 0xc0, !PT ;  /* 0x0000000417177212 */ /* 0x000fc800078ec0ff */
[----:B------:R-:W-:-:S05]  /*3bc0*/  VIMNMX R25, PT, PT, R5, R20, PT ;  /* 0x0000001405197248 */ /* 0x000fca0003fe0100 */
[----:B------:R-:W-:-:S05]  /*3bd0*/  IMAD R20, R24, 0x5, R25 ;  /* 0x0000000518147824 */ /* 0x000fca00078e0219 */
[----:B------:R-:W-:Y:S02]  /*3be0*/  VIMNMX R20, PT, PT, R5, R20, PT ;  /* 0x0000001405147248 */ /* 0x000fe40003fe0100 */
[----:B0-----:R-:W-:-:S03]  /*3bf0*/  LEA R27, R26, R27, 0x18 ;  /* 0x0000001b1a1b7211 */ /* 0x001fc600078ec0ff */
[--C-:B------:R-:W-:Y:S02]  /*3c00*/  IMAD R26, R24, 0x5, R20.reuse ;  /* 0x00000005181a7824 */ /* 0x100fe400078e0214 */
[----:B------:R-:W-:Y:S02]  /*3c10*/  IMAD R24, R23, 0x5, RZ ;  /* 0x0000000517187824 */ /* 0x000fe400078e02ff */
[----:B------:R-:W-:Y:S01]  /*3c20*/  IMAD R28, R4, 0x3c, R27 ;  /* 0x0000003c041c7824 */ /* 0x000fe200078e021b */
[C---:B------:R-:W-:Y:S02]  /*3c30*/  VIMNMX R23, PT, PT, R5.reuse, R26, PT ;  /* 0x0000001a05177248 */ /* 0x040fe40003fe0100 */
[----:B------:R-:W-:Y:S02]  /*3c40*/  VIMNMX R29, PT, PT, R5, R24, PT ;  /* 0x00000018051d7248 */ /* 0x000fe40003fe0100 */
[----:B------:R0:W-:Y:S01]  /*3c50*/  STS [R28], R17 ;  /* 0x000000111c007388 */ /* 0x0001e20000000800 */
[----:B------:R-:W-:Y:S01]  /*3c60*/  IMAD.IADD R24, R23, 0x1, -R20 ;  /* 0x0000000117187824 */ /* 0x000fe200078e0a14 */
[----:B------:R-:W-:-:S02]  /*3c70*/  VIADDMNMX R31, R20, -R25, R29, PT ;  /* 0x80000019141f7246 */ /* 0x000fc4000380011d */
[----:B------:R0:W-:Y:S02]  /*3c80*/  STS [R28+0x4], R16 ;  /* 0x000004101c007388 */ /* 0x0001e40000000800 */
[C---:B------:R-:W-:Y:S01]  /*3c90*/  ISETP.GE.AND P0, PT, R29.reuse, R24, PT ;  /* 0x000000181d00720c */ /* 0x040fe20003f06270 */
[----:B------:R-:W-:Y:S01]  /*3ca0*/  IMAD.IADD R24, R29, 0x1, -R24 ;  /* 0x000000011d187824 */ /* 0x000fe200078e0a18 */
[----:B------:R0:W-:Y:S04]  /*3cb0*/  STS [R28+0x8], R15 ;  /* 0x0000080f1c007388 */ /* 0x0001e80000000800 */
[----:B------:R-:W-:Y:S01]  /*3cc0*/  SEL R24, R24, RZ, P0 ;  /* 0x000000ff18187207 */ /* 0x000fe20000000000 */
[----:B------:R0:W-:Y:S03]  /*3cd0*/  STS [R28+0xc], R12 ;  /* 0x00000c0c1c007388 */ /* 0x0001e60000000800 */
[----:B------:R-:W-:Y:S01]  /*3ce0*/  ISETP.GE.AND P0, PT, R24, R31, PT ;  /* 0x0000001f1800720c */ /* 0x000fe20003f06270 */
        /* <DEDUP_REMOVED lines=13> */
[----:B0-----:R-:W-:-:S07]  /*3dc0*/  IMAD.IADD R10, R29, 0x1, R20 ;  /* 0x000000011d0a7824 */ /* 0x001fce00078e0214 */
.L_x_926:
[----:B------:R-:W-:Y:S02]  /*3dd0*/  IADD3 R6, PT, PT, R31, -R24, RZ ;  /* 0x800000181f067210 */ /* 0x000fe40007ffe0ff */
[----:B------:R-:W-:Y:S02]  /*3de0*/  PLOP3.LUT P0, PT, PT, PT, PT, 0x8, 0x80 ;  /* 0x000000000080781c */ /* 0x000fe40003f0e170 */
        /* <DEDUP_REMOVED lines=18> */
.L_x_925:
[----:B------:R-:W-:Y:S05]  /*3f10*/  BSYNC.RECONVERGENT B0 ;  /* 0x0000000000007941 */ /* 0x000fea0003800200 */
.L_x_924:
[----:B0-----:R-:W-:Y:S01]  /*3f20*/  IADD3 R8, PT, PT, R25, R24, RZ ;  /* 0x0000001819087210 */ /* 0x001fe20007ffe0ff */
[----:B------:R-:W-:Y:S01]  /*3f30*/  BSSY.RECONVERGENT B0, `(.L_x_927) ;  /* 0x0000013000007945 */ /* 0x000fe20003800200 */
[----:B------:R-:W-:Y:S02]  /*3f40*/  IADD3 R24, PT, PT, -R24, R20, R29 ;  /* 0x0000001418187210 */ /* 0x000fe40007ffe11d */
[----:B------:R-:W-:Y:S01]  /*3f50*/  PLOP3.LUT P0, PT, PT, PT, PT, 0x8, 0x80 ;  /* 0x000000000080781c */ /* 0x000fe20003f0e170 */
[--C-:B------:R-:W-:Y:S01]  /*3f60*/  IMAD R10, R8, 0xc, R27.reuse ;  /* 0x0000000c080a7824 */ /* 0x100fe200078e021b */
[C---:B------:R-:W-:Y:S01]  /*3f70*/  ISETP.GE.AND P1, PT, R24.reuse, R23, PT ;  /* 0x000000171800720c */ /* 0x040fe20003f26270 */
[C---:B------:R-:W-:Y:S02]  /*3f80*/  IMAD R27, R24.reuse, 0xc, R27 ;  /* 0x0000000c181b7824 */ /* 0x040fe400078e021b */
[----:B------:R-:W-:Y:S01]  /*3f90*/  VIADD R6, R24, 0x1 ;  /* 0x0000000118067836 */ /* 0x000fe20000000000 */
        /* <DEDUP_REMOVED lines=12> */
.L_x_928:
[----:B------:R-:W-:Y:S05]  /*4060*/  BSYNC.RECONVERGENT B0 ;  /* 0x0000000000007941 */ /* 0x000fea0003800200 */
.L_x_927:
[----:B0---4-:R-:W-:Y:S01]  /*4070*/  SEL R16, R26, R21, P0 ;  /* 0x000000151a107207 */ /* 0x011fe20000000000 */
[----:B------:R-:W-:Y:S01]  /*4080*/  @!P0 IMAD.MOV R6, RZ, RZ, R24 ;  /* 0x000000ffff068224 */ /* 0x000fe200078e0218 */
[----:B---3--:R-:W-:Y:S01]  /*4090*/  SEL R17, R25, R22, P0 ;  /* 0x0000001619117207 */ /* 0x008fe20000000000 */
[----:B------:R0:W3:Y:S01]  /*40a0*/  @P0 LDS R26, [R27+0x10] ;  /* 0x000010001b1a0984 */ /* 0x0000e20000000800 */
[----:B------:R-:W-:Y:S01]  /*40b0*/  BSSY.RECONVERGENT B0, `(.L_x_929) ;  /* 0x000000e000007945 */ /* 0x000fe20003800200 */
[----:B------:R-:W-:Y:S01]  /*40c0*/  VIADD R7, R8, 0x1 ;  /* 0x0000000108077836 */ /* 0x000fe20000000000 */
[----:B------:R-:W-:Y:S01]  /*40d0*/  ISETP.GE.AND P2, PT, R6, R23, PT ;  /* 0x000000170600720c */ /* 0x000fe20003f46270 */
[----:B------:R0:W4:Y:S01]  /*40e0*/  @!P0 LDS R21, [R10+0x10] ;  /* 0x000010000a158984 */ /* 0x0001220000000800 */
[----:B------:R-:W-:Y:S02]  /*40f0*/  @P0 IADD3 R7, PT, PT, R8, RZ, RZ ;  /* 0x000000ff08070210 */ /* 0x000fe40007ffe0ff */
[----:B------:R-:W-:Y:S01]  /*4100*/  PLOP3.LUT P1, PT, PT, PT, PT, 0x8, 0x80 ;  /* 0x000000000080781c */ /* 0x000fe20003f2e170 */
[----:B------:R0:W0:Y:S04]  /*4110*/  @P0 LDS R25, [R27+0xc] ;  /* 0x00000c001b190984 */ /* 0x0000280000000800 */
[----:B------:R0:W0:Y:S04]  /*4120*/  @!P0 LDS R22, [R10+0xc] ;  /* 0x00000c000a168984 */ /* 0x0000280000000800 */
[----:B------:R-:W-:Y:S05]  /*4130*/  @P2 BRA `(.L_x_930) ;  /* 0x0000000000142947 */ /* 0x000fea0003800000 */
[----:B0-----:R-:W-:Y:S02]  /*4140*/  ISETP.GE.AND P2, PT, R25, R22, PT ;  /* 0x000000161900720c */ /* 0x001fe40003f46270 */
[----:B------:R-:W-:Y:S02]  /*4150*/  PLOP3.LUT P1, PT, PT, PT, PT, 0x80, 0x8 ;  /* 0x000000000008781c */ /* 0x000fe40003f2f070 */
[----:B------:R-:W-:-:S13]  /*4160*/  ISETP.GE.OR P2, PT, R7, R20, !P2 ;  /* 0x000000140700720c */ /* 0x000fda0005746670 */
[----:B---34-:R-:W-:-:S04]  /*4170*/  @!P2 ISETP.GE.AND P3, PT, R26, R21, PT ;  /* 0x000000151a00a20c */ /* 0x018fc80003f66270 */
[----:B------:R-:W-:-:S13]  /*4180*/  @!P2 ISETP.EQ.AND P1, PT, R25, R22, !P3 ;  /* 0x000000161900a20c */ /* 0x000fda0005f22270 */
.L_x_930:
[----:B------:R-:W-:Y:S05]  /*4190*/  BSYNC.RECONVERGENT B0 ;  /* 0x0000000000007941 */ /* 0x000fea0003800200 */
.L_x_929:
[----:B------:R-:W5:Y:S01]  /*41a0*/  S2UR UR5, SR_CgaCtaId ;  /* 0x00000000000579c3 */ /* 0x000f620000008800 */
[----:B-12---:R-:W-:Y:S01]  /*41b0*/  FSEL R15, R19, R28, P0 ;  /* 0x0000001c130f7208 */ /* 0x006fe20000000000 */
[----:B------:R-:W-:Y:S01]  /*41c0*/  UMOV UR4, 0x400 ;  /* 0x0000040000047882 */ /* 0x000fe20000000000 */
[----:B------:R1:W-:Y:S01]  /*41d0*/  @P0 LDS R19, [R27+0x14] ;  /* 0x000014001b130984 */ /* 0x0003e20000000800 */
[----:B------:R-:W-:Y:S01]  /*41e0*/  VIADD R9, R7, 0x1 ;  /* 0x0000000107097836 */ /* 0x000fe20000000000 */
[----:B0-----:R-:W-:Y:S01]  /*41f0*/  SEL R12, R25, R22, P1 ;  /* 0x00000016190c7207 */ /* 0x001fe20000800000 */
[----:B------:R-:W-:Y:S01]  /*4200*/  @P1 IMAD.MOV R9, RZ, RZ, R7 ;  /* 0x000000ffff091224 */ /* 0x000fe200078e0207 */
[----:B------:R-:W0:Y:S01]  /*4210*/  @!P0 LDS R28, [R10+0x14] ;  /* 0x000014000a1c8984 */ /* 0x000e220000000800 */
[----:B------:R-:W-:Y:S01]  /*4220*/  VIADD R7, R6, 0x1 ;  /* 0x0000000106077836 */ /* 0x000fe20000000000 */
[----:B---34-:R-:W-:Y:S01]  /*4230*/  SEL R13, R26, R21, P1 ;  /* 0x000000151a0d7207 */ /* 0x018fe20000800000 */
[----:B------:R-:W-:Y:S01]  /*4240*/  @!P1 IMAD.MOV R7, RZ, RZ, R6 ;  /* 0x000000ffff079224 */ /* 0x000fe200078e0206 */
[----:B------:R-:W-:Y:S01]  /*4250*/  BSSY.RECONVERGENT B0, `(.L_x_931) ;  /* 0x0000017000007945 */ /* 0x000fe20003800200 */
[----:B------:R-:W-:-:S02]  /*4260*/  IADD3 R29, PT, PT, R9, 0x1, RZ ;  /* 0x00000001091d7810 */ /* 0x000fc40007ffe0ff */
[----:B-1----:R-:W-:Y:S01]  /*4270*/  VIADD R27, R7, 0x1 ;  /* 0x00000001071b7836 */ /* 0x002fe20000000000 */
[----:B------:R-:W-:Y:S01]  /*4280*/  PLOP3.LUT P0, PT, PT, PT, PT, 0x8, 0x80 ;  /* 0x000000000080781c */ /* 0x000fe20003f0e170 */
[----:B-----5:R-:W-:-:S06]  /*4290*/  ULEA UR4, UR5, UR4, 0x18 ;  /* 0x0000000405047291 */ /* 0x020fcc000f8ec0ff */
[----:B------:R-:W-:-:S05]  /*42a0*/  @!P1 MOV R24, UR4 ;  /* 0x0000000400189c02 */ /* 0x000fca0008000f00 */
[----:B------:R-:W-:Y:S02]  /*42b0*/  @!P1 IMAD R6, R9, 0xc, R24 ;  /* 0x0000000c09069824 */ /* 0x000fe400078e0218 */
[----:B------:R-:W-:-:S03]  /*42c0*/  @P1 IMAD.U32 R24, RZ, RZ, UR4 ;  /* 0x00000004ff181e24 */ /* 0x000fc6000f8e00ff */
[----:B------:R1:W2:Y:S01]  /*42d0*/  @!P1 LDS R22, [R6] ;  /* 0x0000000006169984 */ /* 0x0002a20000000800 */
[----:B------:R-:W-:-:S03]  /*42e0*/  @P1 IMAD R8, R7, 0xc, R24 ;  /* 0x0000000c07081824 */ /* 0x000fc600078e0218 */
[----:B------:R1:W3:Y:S01]  /*42f0*/  @!P1 LDS R21, [R6+0x4] ;  /* 0x0000040006159984 */ /* 0x0002e20000000800 */
[----:B0-----:R-:W-:-:S03]  /*4300*/  FSEL R14, R19, R28, P1 ;  /* 0x0000001c130e7208 */ /* 0x001fc60000800000 */
[----:B------:R1:W0:Y:S04]  /*4310*/  @P1 LDS R25, [R8] ;  /* 0x0000000008191984 */ /* 0x0002280000000800 */
[----:B------:R1:W4:Y:S04]  /*4320*/  @!P1 LDS R28, [R6+0x8] ;  /* 0x00000800061c9984 */ /* 0x0003280000000800 */
[----:B------:R1:W0:Y:S04]  /*4330*/  @P1 LDS R19, [R8+0x8] ;  /* 0x0000080008131984 */ /* 0x0002280000000800 */
[----:B------:R1:W0:Y:S01]  /*4340*/  @P1 LDS R26, [R8+0x4] ;  /* 0x00000400081a1984 */ /* 0x0002220000000800 */
[----:B------:R-:W-:-:S13]  /*4350*/  ISETP.GE.AND P1, PT, R7, R23, PT ;  /* 0x000000170700720c */ /* 0x000fda0003f26270 */
[----:B-1----:R-:W-:Y:S05]  /*4360*/  @P1 BRA `(.L_x_932) ;  /* 0x0000000000141947 */ /* 0x002fea0003800000 */
[----:B0-2---:R-:W-:Y:S02]  /*4370*/  ISETP.GE.AND P1, PT, R25, R22, PT ;  /* 0x000000161900720c */ /* 0x005fe40003f26270 */
[----:B------:R-:W-:Y:S02]  /*4380*/  PLOP3.LUT P0, PT, PT, PT, PT, 0x80, 0x8 ;  /* 0x000000000008781c */ /* 0x000fe40003f0f070 */
[----:B------:R-:W-:-:S13]  /*4390*/  ISETP.GE.OR P1, PT, R9, R20, !P1 ;  /* 0x000000140900720c */ /* 0x000fda0004f26670 */
[----:B---3--:R-:W-:-:S04]  /*43a0*/  @!P1 ISETP.GE.AND P2, PT, R26, R21, PT ;  /* 0x000000151a00920c */ /* 0x008fc80003f46270 */
[----:B------:R-:W-:-:S13]  /*43b0*/  @!P1 ISETP.EQ.AND P0, PT, R25, R22, !P2 ;  /* 0x000000161900920c */ /* 0x000fda0005702270 */
.L_x_932:
[----:B------:R-:W-:Y:S05]  /*43c0*/  BSYNC.RECONVERGENT B0 ;  /* 0x0000000000007941 */ /* 0x000fea0003800200 */
.L_x_931:
[----:B------:R-:W-:Y:S01]  /*43d0*/  @!P0 IMAD.MOV R27, RZ, RZ, R7 ;  /* 0x000000ffff1b8224 */ /* 0x000fe200078e0207 */
[----:B------:R-:W-:Y:S01]  /*43e0*/  BSSY.RECONVERGENT B0, `(.L_x_933) ;  /* 0x0000017000007945 */ /* 0x000fe20003800200 */
[----:B------:R-:W-:Y:S01]  /*43f0*/  @P0 IMAD.MOV R29, RZ, RZ, R9 ;  /* 0x000000ffff1d0224 */ /* 0x000fe200078e0209 */
[----:B0---4-:R-:W-:Y:S01]  /*4400*/  FSEL R11, R19, R28, P0 ;  /* 0x0000001c130b7208 */ /* 0x011fe20000000000 */
[C-C-:B------:R-:W-:Y:S01]  /*4410*/  @P0 IMAD R7, R27.reuse, 0xc, R24.reuse ;  /* 0x0000000c1b070824 */ /* 0x140fe200078e0218 */
[----:B------:R-:W-:Y:S01]  /*4420*/  ISETP.GE.AND P1, PT, R27, R23, PT ;  /* 0x000000171b00720c */ /* 0x000fe20003f26270 */
[----:B------:R-:W-:Y:S01]  /*4430*/  @!P0 IMAD R6, R29, 0xc, R24 ;  /* 0x0000000c1d068824 */ /* 0x000fe200078e0218 */
[----:B--2---:R-:W-:Y:S01]  /*4440*/  SEL R9, R25, R22, P0 ;  /* 0x0000001619097207 */ /* 0x004fe20000000000 */
        /* <DEDUP_REMOVED lines=16> */
.L_x_934:
[----:B------:R-:W-:Y:S05]  /*4550*/  BSYNC.RECONVERGENT B0 ;  /* 0x0000000000007941 */ /* 0x000fea0003800200 */
.L_x_933:
[----:B------:R-:W-:Y:S01]  /*4560*/  @!P0 IMAD.MOV R30, RZ, RZ, R27 ;  /* 0x000000ffff1e8224 */ /* 0x000fe200078e021b */
[----:B------:R-:W-:Y:S01]  /*4570*/  BSSY.RECONVERGENT B0, `(.L_x_935) ;  /* 0x0000015000007945 */ /* 0x000fe20003800200 */
[----:B------:R-:W-:Y:S01]  /*4580*/  @P0 IMAD.MOV R31, RZ, RZ, R29 ;  /* 0x000000ffff1f0224 */ /* 0x000fe200078e021d */
[----:B0--3--:R-:W-:Y:S01]  /*4590*/  SEL R6, R25, R22, P0 ;  /* 0x0000001619067207 */ /* 0x009fe20000000000 */
[C-C-:B------:R-:W-:Y:S01]  /*45a0*/  @P0 IMAD R29, R30.reuse, 0xc, R24.reuse ;  /* 0x0000000c1e1d0824 */ /* 0x140fe200078e0218 */
[----:B------:R-:W-:Y:S01]  /*45b0*/  ISETP.GE.AND P1, PT, R30, R23, PT ;  /* 0x000000171e00720c */ /* 0x000fe20003f26270 */
[----:B------:R-:W-:Y:S01]  /*45c0*/  @!P0 IMAD R27, R31, 0xc, R24 ;  /* 0x0000000c1f1b8824 */ /* 0x000fe200078e0218 */
[----:B----4-:R-:W-:Y:S02]  /*45d0*/  SEL R7, R26, R21, P0 ;  /* 0x000000151a077207 */ /* 0x010fe40000000000 */
[----:B-12---:R-:W-:Y:S01]  /*45e0*/  FSEL R8, R19, R28, P0 ;  /* 0x0000001c13087208 */ /* 0x006fe20000000000 */
[----:B------:R0:W1:Y:S04]  /*45f0*/  @P0 LDS R25, [R29] ;  /* 0x000000001d190984 */ /* 0x0000680000000800 */
[----:B------:R0:W2:Y:S04]  /*4600*/  @!P0 LDS R22, [R27] ;  /* 0x000000001b168984 */ /* 0x0000a80000000800 */
[----:B------:R0:W3:Y:S04]  /*4610*/  @!P0 LDS R21, [R27+0x4] ;  /* 0x000004001b158984 */ /* 0x0000e80000000800 */
[----:B------:R0:W4:Y:S04]  /*4620*/  @!P0 LDS R28, [R27+0x8] ;  /* 0x000008001b1c8984 */ /* 0x0001280000000800 */
[----:B------:R0:W0:Y:S04]  /*4630*/  @P0 LDS R26, [R29+0x4] ;  /* 0x000004001d1a0984 */ /* 0x0000280000000800 */
[----:B------:R0:W0:Y:S01]  /*4640*/  @P0 LDS R19, [R29+0x8] ;  /* 0x000008001d130984 */ /* 0x0000220000000800 */
[----:B------:R-:W-:Y:S01]  /*4650*/  PLOP3.LUT P0, PT, PT, PT, PT, 0x8, 0x80 ;  /* 0x000000000080781c */ /* 0x000fe20003f0e170 */
[----:B------:R-:W-:-:S12]  /*4660*/  @P1 BRA `(.L_x_936) ;  /* 0x0000000000141947 */ /* 0x000fd80003800000 */
[----:B-12---:R-:W-:Y:S02]  /*4670*/  ISETP.GE.AND P1, PT, R25, R22, PT ;  /* 0x000000161900720c */ /* 0x006fe40003f26270 */
[----:B------:R-:W-:Y:S02]  /*4680*/  PLOP3.LUT P0, PT, PT, PT, PT, 0x80, 0x8 ;  /* 0x000000000008781c */ /* 0x000fe40003f0f070 */
[----:B------:R-:W-:-:S13]  /*4690*/  ISETP.GE.OR P1, PT, R31, R20, !P1 ;  /* 0x000000141f00720c */ /* 0x000fda0004f26670 */
[----:B0--3--:R-:W-:-:S04]  /*46a0*/  @!P1 ISETP.GE.AND P2, PT, R26, R21, PT ;  /* 0x000000151a00920c */ /* 0x009fc80003f46270 */
[----:B------:R-:W-:-:S13]  /*46b0*/  @!P1 ISETP.EQ.AND P0, PT, R25, R22, !P2 ;  /* 0x000000161900920c */ /* 0x000fda0005702270 */
.L_x_936:
[----:B------:R-:W-:Y:S05]  /*46c0*/  BSYNC.RECONVERGENT B0 ;  /* 0x0000000000007941 */ /* 0x000fea0003800200 */
.L_x_935:
[C---:B------:R-:W-:Y:S01]  /*46d0*/  ISETP.GE.U32.AND P1, PT, R3.reuse, 0x81, PT ;  /* 0x000000810300780c */ /* 0x040fe20003f26070 */
[----:B------:R-:W-:Y:S01]  /*46e0*/  IMAD.SHL.U32 R3, R3, 0x2, RZ ;  /* 0x0000000203037824 */ /* 0x000fe200078e00ff */
[----:B0---4-:R-:W-:Y:S02]  /*46f0*/  FSEL R19, R19, R28, P0 ;  /* 0x0000001c13137208 */ /* 0x011fe40000000000 */
[----:B---3--:R-:W-:Y:S02]  /*4700*/  SEL R21, R26, R21, P0 ;  /* 0x000000151a157207 */ /* 0x008fe40000000000 */
[----:B-12---:R-:W-:-:S07]  /*4710*/  SEL R22, R25, R22, P0 ;  /* 0x0000001619167207 */ /* 0x006fce0000000000 */
[----:B------:R-:W-:Y:S05]  /*4720*/  @!P1 BRA `(.L_x_937) ;  /* 0xfffffff000fc9947 */ /* 0x000fea000383ffff */
[----:B------:R-:W0:Y:S01]  /*4730*/  S2R R3, SR_TID.X ;  /* 0x0000000000037919 */ /* 0x000e220000002100 */
[----:B------:R-:W1:Y:S01]  /*4740*/  LDCU.U8 UR4, c[0x0][0x380] ;  /* 0x00007000ff0477ac */ /* 0x000e620008000000 */
[----:B------:R-:W2:Y:S01]  /*4750*/  S2R R23, SR_LANEID ;  /* 0x0000000000177919 */ /* 0x000ea20000000000 */
[----:B-1----:R-:W-:-:S04]  /*4760*/  UPRMT UR4, UR4, 0x8880, URZ ;  /* 0x0000888004047896 */ /* 0x002fc800080000ff */
[----:B------:R-:W-:Y:S01]  /*4770*/  UISETP.NE.AND UP0, UPT, UR4, URZ, UPT ;  /* 0x000000ff0400728c */ /* 0x000fe2000bf05270 */
[C---:B0-----:R-:W-:Y:S02]  /*4780*/  LOP3.LUT R27, R3.reuse, 0x1f, RZ, 0xc0, !PT ;  /* 0x0000001f031b7812 */ /* 0x041fe400078ec0ff */
[----:B------:R-:W-:Y:S01]  /*4790*/  LOP3.LUT R20, R3, 0x3e0, RZ, 0xc0, !PT ;  /* 0x000003e003147812 */ /* 0x000fe200078ec0ff */
[----:B------:R-:W-:-:S04]  /*47a0*/  IMAD.WIDE.U32 R2, R2, 0x500, RZ ;  /* 0x0000050002027825 */ /* 0x000fc800078e00ff */
[----:B------:R-:W-:Y:S02]  /*47b0*/  IMAD R27, R20, 0x5, R27 ;  /* 0x00000005141b7824 */ /* 0x000fe400078e021b */
[----:B--2---:R-:W-:Y:S02]  /*47c0*/  IMAD R26, R23, 0x30, R18 ;  /* 0x00000030171a7824 */ /* 0x004fe400078e0212 */
[C---:B------:R-:W-:Y:S01]  /*47d0*/  VIADD R23, R27.reuse, 0x40 ;  /* 0x000000401b177836 */ /* 0x040fe20000000000 */
[C---:B------:R-:W-:Y:S01]  /*47e0*/  IADD3 R25, PT, PT, R27.reuse, 0x20, RZ ;  /* 0x000000201b197810 */ /* 0x040fe20007ffe0ff */
[----:B------:R-:W-:Y:S01]  /*47f0*/  VIADD R20, R27, 0x60 ;  /* 0x000000601b147836 */ /* 0x000fe20000000000 */
[----:B------:R-:W-:Y:S06]  /*4800*/  BAR.SYNC.DEFER_BLOCKING 0x0 ;  /* 0x0000000000007b1d */ /* 0x000fec0000010000 */
[----:B------:R-:W-:Y:S05]  /*4810*/  BRA.U !UP0, `(.L_x_938) ;  /* 0x0000000108fc7547 */ /* 0x000fea000b800000 */
[----:B------:R-:W-:Y:S01]  /*4820*/  ISETP.NE.AND P0, PT, R4, RZ, PT ;  /* 0x000000ff0400720c */ /* 0x000fe20003f05270 */
[----:B------:R-:W-:Y:S04]  /*4830*/  STS [R26], R17 ;  /* 0x000000111a007388 */ /* 0x000fe80000000800 */
        /* <DEDUP_REMOVED lines=11> */
[----:B------:R-:W-:Y:S01]  /*48f0*/  STS [R26+0x30], R22 ;  /* 0x000030161a007388 */ /* 0x000fe20000000800 */
[----:B0-----:R-:W0:Y:S03]  /*4900*/  LDC.64 R6, c[0x0][0x398] ;  /* 0x0000e600ff067b82 */ /* 0x001e260000000a00 */
        /* <DEDUP_REMOVED lines=19> */
[----:B------:R-:W-:Y:S01]  /*4a40*/  BAR.SYNC.DEFER_BLOCKING 0x0 ;  /* 0x0000000000007b1d */ /* 0x000fe20000010000 */
[----:B------:R-:W-:-:S05]  /*4a50*/  IADD3 R2, P0, PT, R2, R27, RZ ;  /* 0x0000001b02027210 */ /* 0x000fca0007f1e0ff */
[----:B------:R-:W-:Y:S02]  /*4a60*/  IMAD.X R3, RZ, RZ, R3, P0 ;  /* 0x000000ffff037224 */ /* 0x000fe400000e0603 */
[----:B0-----:R-:W-:-:S04]  /*4a70*/  IMAD.WIDE.U32 R6, R2, 0xc, R6 ;  /* 0x0000000c02067825 */ /* 0x001fc800078e0006 */
[----:B------:R-:W-:-:S05]  /*4a80*/  IMAD R3, R3, 0xc, RZ ;  /* 0x0000000c03037824 */ /* 0x000fca00078e02ff */
[----:B------:R-:W-:Y:S01]  /*4a90*/  IADD3 R7, PT, PT, R3, R7, RZ ;  /* 0x0000000703077210 */ /* 0x000fe20007ffe0ff */
[----:B------:R-:W0:Y:S02]  /*4aa0*/  LDS R12, [R24+0x3c00] ;  /* 0x003c0000180c7984 */ /* 0x000e240000000800 */
[-C--:B0-----:R-:W-:Y:S02]  /*4ab0*/  ISETP.GE.AND P0, PT, R27, R12.reuse, PT ;  /* 0x0000000c1b00720c */ /* 0x081fe40003f06270 */
[-C--:B------:R-:W-:Y:S02]  /*4ac0*/  ISETP.GE.AND P1, PT, R25, R12.reuse, PT ;  /* 0x0000000c1900720c */ /* 0x080fe40003f26270 */
[-C--:B------:R-:W-:Y:S02]  /*4ad0*/  ISETP.GE.AND P2, PT, R23, R12.reuse, PT ;  /* 0x0000000c1700720c */ /* 0x080fe40003f46270 */
[----:B------:R-:W-:-:S07]  /*4ae0*/  ISETP.GE.AND P3, PT, R20, R12, PT ;  /* 0x0000000c1400720c */ /* 0x000fce0003f66270 */
        /* <DEDUP_REMOVED lines=18> */
.L_x_938:
        /* <DEDUP_REMOVED lines=38> */
[----:B------:R-:W-:-:S04]  /*4e70*/  IMAD R3, R3, 0xc, RZ ;  /* 0x0000000c03037824 */ /* 0x000fc800078e02ff */
[----:B------:R-:W-:Y:S01]  /*4e80*/  IMAD.IADD R7, R3, 0x1, R7 ;  /* 0x0000000103077824 */ /* 0x000fe200078e0207 */
[----:B------:R-:W0:Y:S02]  /*4e90*/  LDS R12, [R24+0x3c00] ;  /* 0x003c0000180c7984 */ /* 0x000e240000000800 */
[-C--:B0-----:R-:W-:Y:S02]  /*4ea0*/  ISETP.GE.AND P0, PT, R27, R12.reuse, PT ;  /* 0x0000000c1b00720c */ /* 0x081fe40003f06270 */
        /* <DEDUP_REMOVED lines=21> */
.L_x_939:
        /* <DEDUP_REMOVED lines=16> */
.L_x_1444:


//--------------------- .text._ZN3cub18CUB_300001_SM_10006detail10merge_sort26DeviceMergeSortMergeKernelINS2_10policy_hubIP9EdgeTupleE9Policy600ES6_PNS0_8NullTypeES6_SA_j14EdgeComparatorS5_S9_EEvbT2_T3_T4_PT6_PT7_T5_PSE_SE_NS1_7vsmem_tE --------------------------
	.section	.text._ZN3cub18CUB_300001_SM_10006detail10merge_sort26DeviceMergeSortMergeKernelINS2_10policy_hubIP9EdgeTupleE9Policy600ES6_PNS0_8NullTypeES6_SA_j14EdgeComparatorS5_S9_EEvbT2_T3_T4_PT6_PT7_T5_PSE_SE_NS1_7vsmem_tE,"ax",@progbits
	.align	128
        .global         _ZN3cub18CUB_300001_SM_10006detail10merge_sort26DeviceMergeSortMergeKernelINS2_10policy_hubIP9EdgeTupleE9Policy600ES6_PNS0_8NullTypeES6_SA_j14EdgeComparatorS5_S9_EEvbT2_T3_T4_PT6_PT7_T5_PSE_SE_NS1_7vsmem_tE
        .type           _ZN3cub18CUB_300001_SM_10006detail10merge_sort26DeviceMergeSortMergeKernelINS2_10policy_hubIP9EdgeTupleE9Policy600ES6_PNS0_8NullTypeES6_SA_j14EdgeComparatorS5_S9_EEvbT2_T3_T4_PT6_PT7_T5_PSE_SE_NS1_7vsmem_tE,@function
        .size           _ZN3cub18CUB_300001_SM_10006detail10merge_sort26DeviceMergeSortMergeKernelINS2_10policy_hubIP9EdgeTupleE9Policy600ES6_PNS0_8NullTypeES6_SA_j14EdgeComparatorS5_S9_EEvbT2_T3_T4_PT6_PT7_T5_PSE_SE_NS1_7vsmem_tE,(.L_x_1445 - _ZN3cub18CUB_300001_SM_10006detail10merge_sort26DeviceMergeSortMergeKernelINS2_10policy_hubIP9EdgeTupleE9Policy600ES6_PNS0_8NullTypeES6_SA_j14EdgeComparatorS5_S9_EEvbT2_T3_T4_PT6_PT7_T5_PSE_SE_NS1_7vsmem_tE)
        .other          _ZN3cub18CUB_300001_SM_10006detail10merge_sort26DeviceMergeSortMergeKernelINS2_10policy_hubIP9EdgeTupleE9Policy600ES6_PNS0_8NullTypeES6_SA_j14EdgeComparatorS5_S9_EEvbT2_T3_T4_PT6_PT7_T5_PSE_SE_NS1_7vsmem_tE,@"STO_CUDA_ENTRY STV_DEFAULT"
_ZN3cub18CUB_300001_SM_10006detail10merge_sort26DeviceMergeSortMergeKernelINS2_10policy_hubIP9EdgeTupleE9Policy600ES6_PNS0_8NullTypeES6_SA_j14EdgeComparatorS5_S9_EEvbT2_T3_T4_PT6_PT7_T5_PSE_SE_NS1_7vsmem_tE:
.text._ZN3cub18CUB_300001_SM_10006detail10merge_sort26DeviceMergeSortMergeKernelINS2_10policy_hubIP9EdgeTupleE9Policy600ES6_PNS0_8NullTypeES6_SA_j14EdgeComparatorS5_S9_EEvbT2_T3_T4_PT6_PT7_T5_PSE_SE_NS1_7vsmem_tE:
[----:B------:R-:W-:Y:S01]  /*0000*/  LDC R1, c[0x0][0x37c] ;  /* 0x0000df00ff017b82 */ /* 0x000fe20000000800 */
[----:B------:R-:W0:Y:S01]  /*0010*/  S2R R3, SR_CTAID.X ;  /* 0x0000000000037919 */ /* 0x000e220000002500 */
[----:B------:R-:W1:Y:S01]  /*0020*/  LDCU UR4, c[0x0][0x370] ;  /* 0x00006e00ff0477ac */ /* 0x000e620008000800 */
[----:B------:R-:W2:Y:S01]  /*0030*/  S2R R2, SR_TID.X ;  /* 0x0000000000027919 */ /* 0x000ea20000002100 */
[----:B------:R-:W3:Y:S01]  /*0040*/  LDCU.64 UR6, c[0x0][0x358] ;  /* 0x00006b00ff0677ac */ /* 0x000ee20008000a00 */
[----:B-1----:R-:W-:-:S06]  /*0050*/  UIADD3 UR4, UPT, UPT, UR4, -0x1, URZ ;  /* 0xffffffff04047890 */ /* 0x002fcc000fffe0ff */
[C---:B0-----:R-:W-:Y:S01]  /*0060*/  ISETP.GE.U32.AND P0, PT, R3.reuse, UR4, PT ;  /* 0x0000000403007c0c */ /* 0x041fe2000bf06070 */
[----:B------:R-:W-:-:S12]  /*0070*/  IMAD R0, R3, 0x500, RZ ;  /* 0x0000050003007824 */ /* 0x000fd800078e02ff */
[----:B--23--:R-:W-:Y:S05]  /*0080*/  @P0 BRA `(.L_x_940) ;  /* 0x0000001c00000947 */ /* 0x00cfea0003800000 */
[----:B------:R-:W0:Y:S01]  /*0090*/  LDC.64 R4, c[0x0][0x3b8] ;  /* 0x0000ee00ff047b82 */ /* 0x000e220000000a00 */
[----:B------:R-:W1:Y:S07]  /*00a0*/  LDCU.U8 UR4, c[0x0][0x380] ;  /* 0x00007000ff0477ac */ /* 0x000e6e0008000000 */
[----:B------:R-:W2:Y:S08]  /*00b0*/  LDC R10, c[0x0][0x3c0] ;  /* 0x0000f000ff0a7b82 */ /* 0x000eb00000000800 */
[----:B------:R-:W3:Y:S01]  /*00c0*/  LDC R14, c[0x0][0x398] ;  /* 0x0000e600ff0e7b82 */ /* 0x000ee20000000800 */
[----:B0-----:R-:W-:-:S05]  /*00d0*/  IMAD.WIDE.U32 R4, R3, 0x4, R4 ;  /* 0x0000000403047825 */ /* 0x001fca00078e0004 */
[----:B------:R-:W4:Y:S04]  /*00e0*/  LDG.E R8, desc[UR6][R4.64+0x4] ;  /* 0x0000040604087981 */ /* 0x000f28000c1e1900 */
[----:B------:R3:W5:Y:S01]  /*00f0*/  LDG.E R6, desc[UR6][R4.64] ;  /* 0x0000000604067981 */ /* 0x000762000c1e1900 */
[----:B--2---:R-:W-:Y:S01]  /*0100*/  IMAD.MOV R12, RZ, RZ, -R10 ;  /* 0x000000ffff0c7224 */ /* 0x004fe200078e0a0a */
[----:B-1----:R-:W-:Y:S01]  /*0110*/  UPRMT UR4, UR4, 0x8880, URZ ;  /* 0x0000888004047896 */ /* 0x002fe200080000ff */
[----:B------:R-:W-:-:S03]  /*0120*/  ACQBULK ;  /* 0x000000000000782e */ /* 0x000fc60000000000 */
[CC--:B------:R-:W-:Y:S01]  /*0130*/  LOP3.LUT R7, R3.reuse, R12.reuse, RZ, 0xc0, !PT ;  /* 0x0000000c03077212 */ /* 0x0c0fe200078ec0ff */
[----:B------:R-:W-:Y:S01]  /*0140*/  UISETP.NE.AND UP0, UPT, UR4, URZ, UPT ;  /* 0x000000ff0400728c */ /* 0x000fe2000bf05270 */
[----:B------:R-:W-:-:S03]  /*0150*/  LOP3.LUT R9, R3, R12, RZ, 0xfc, !PT ;  /* 0x0000000c03097212 */ /* 0x000fc600078efcff */
[----:B------:R-:W-:Y:S01]  /*0160*/  IMAD.IADD R3, R3, 0x1, -R7 ;  /* 0x0000000103037824 */ /* 0x000fe200078e0a07 */
[----:B------:R-:W-:Y:S01]  /*0170*/  ISETP.NE.AND P0, PT, R9, -0x1, PT ;  /* 0xffffffff0900780c */ /* 0x000fe20003f05270 */
[----:B------:R-:W-:Y:S02]  /*0180*/  IMAD R7, R7, 0x500, RZ ;  /* 0x0000050007077824 */ /* 0x000fe400078e02ff */
[----:B------:R-:W-:Y:S01]  /*0190*/  IMAD R9, R3, 0x500, RZ ;  /* 0x0000050003097824 */ /* 0x000fe200078e02ff */
[----:B------:R-:W-:Y:S01]  /*01a0*/  SHF.R.U32.HI R3, RZ, 0x1, R10 ;  /* 0x00000001ff037819 */ /* 0x000fe2000001160a */
[----:B---3--:R-:W-:-:S03]  /*01b0*/  IMAD.IADD R5, R14, 0x1, -R7 ;  /* 0x000000010e057824 */ /* 0x008fc600078e0a07 */
[----:B------:R-:W-:Y:S01]  /*01c0*/  VIMNMX.U32 R4, PT, PT, R9, -0x501, !PT ;  /* 0xfffffaff09047848 */ /* 0x000fe20007fe0000 */
[----:B------:R-:W-:-:S03]  /*01d0*/  IMAD R10, R3, 0x500, RZ ;  /* 0x00000500030a7824 */ /* 0x000fc600078e02ff */
[----:B------:R-:W-:Y:S02]  /*01e0*/  LOP3.LUT R4, RZ, R4, RZ, 0x33, !PT ;  /* 0x00000004ff047212 */ /* 0x000fe400078e33ff */
[----:B------:R-:W-:-:S05]  /*01f0*/  VIMNMX.U32 R11, PT, PT, R10, R5, !PT ;  /* 0x000000050a0b7248 */ /* 0x000fca0007fe0000 */
[----:B------:R-:W-:Y:S02]  /*0200*/  IMAD.IADD R11, R11, 0x1, -R10 ;  /* 0x000000010b0b7824 */ /* 0x000fe400078e0a0a */
[--C-:B----4-:R-:W-:Y:S02]  /*0210*/  IMAD.IADD R3, R8, 0x1, -R7.reuse ;  /* 0x0000000108037824 */ /* 0x110fe400078e0a07 */
[----:B-----5:R-:W-:-:S03]  /*0220*/  IMAD.IADD R6, R6, 0x1, -R7 ;  /* 0x0000000106067824 */ /* 0x020fc600078e0a07 */
[----:B------:R-:W-:Y:S02]  /*0230*/  IADD3 R13, PT, PT, -R3, R9, R4 ;  /* 0x00000009030d7210 */ /* 0x000fe40007ffe104 */
[C---:B------:R-:W-:Y:S02]  /*0240*/  @!P0 VIMNMX.U32 R3, PT, PT, R10.reuse, R5, PT ;  /* 0x000000050a038248 */ /* 0x040fe40003fe0000 */
[----:B------:R-:W-:Y:S02]  /*0250*/  SEL R4, R10, R13, !P0 ;  /* 0x0000000d0a047207 */ /* 0x000fe40004000000 */
[----:B------:R-:W-:Y:S01]  /*0260*/  VIADDMNMX.U32 R8, R9, -R6, R11, PT ;  /* 0x8000000609087246 */ /* 0x000fe2000380000b */
[----:B------:R-:W-:Y:S01]  /*0270*/  IMAD.IADD R3, R3, 0x1, -R6 ;  /* 0x0000000103037824 */ /* 0x000fe200078e0a06 */
[----:B------:R-:W-:Y:S01]  /*0280*/  VIMNMX.U32 R9, PT, PT, R11, R4, PT ;  /* 0x000000040b097248 */ /* 0x000fe20003fe0000 */
[----:B------:R-:W-:Y:S06]  /*0290*/  BRA.U !UP0, `(.L_x_941) ;  /* 0x0000000108e07547 */ /* 0x000fec000b800000 */
[----:B------:R-:W0:Y:S01]  /*02a0*/  LDC.64 R4, c[0x0][0x388] ;  /* 0x0000e200ff047b82 */ /* 0x000e220000000a00 */
[----:B------:R-:W-:Y:S01]  /*02b0*/  IADD3 R11, P0, P2, R8, R7, R10 ;  /* 0x00000007080b7210 */ /* 0x000fe20007a1e00a */
[C---:B------:R-:W-:Y:S02]  /*02c0*/  IMAD.IADD R10, R2.reuse, 0x1, -R3 ;  /* 0x00000001020a7824 */ /* 0x040fe400078e0a03 */
[----:B------:R-:W-:Y:S01]  /*02d0*/  VIADD R12, R2, 0x100 ;  /* 0x00000100020c7836 */ /* 0x000fe20000000000 */
[----:B------:R-:W-:Y:S02]  /*02e0*/  IADD3.X R13, PT, PT, RZ, RZ, RZ, P0, P2 ;  /* 0x000000ffff0d7210 */ /* 0x000fe400007e44ff */
[----:B------:R-:W-:Y:S02]  /*02f0*/  IADD3 R11, P1, PT, R10, R11, RZ ;  /* 0x0000000b0a0b7210 */ /* 0x000fe40007f3e0ff */
[----:B------:R-:W-:Y:S02]  /*0300*/  IADD3 R7, P2, P3, R2, R6, R7 ;  /* 0x0000000602077210 */ /* 0x000fe40007b5e007 */
[----:B------:R-:W-:-:S02]  /*0310*/  ISETP.GE.AND P0, PT, R12, R3, PT ;  /* 0x000000030c00720c */ /* 0x000fc40003f06270 */
[----:B------:R-:W-:Y:S02]  /*0320*/  LEA.HI.X.SX32 R12, R10, R13, 0x1, P1 ;  /* 0x0000000d0a0c7211 */ /* 0x000fe400008f0eff */
[----:B------:R-:W-:Y:S02]  /*0330*/  IADD3.X R13, PT, PT, RZ, RZ, RZ, P2, P3 ;  /* 0x000000ffff0d7210 */ /* 0x000fe400017e64ff */
[----:B------:R-:W-:Y:S01]  /*0340*/  ISETP.GE.AND P1, PT, R2, R3, PT ;  /* 0x000000030200720c */ /* 0x000fe20003f26270 */
[----:B------:R-:W-:Y:S01]  /*0350*/  IMAD R15, R12, 0xc, RZ ;  /* 0x0000000c0c0f7824 */ /* 0x000fe200078e02ff */
[----:B------:R-:W-:Y:S01]  /*0360*/  LOP3.LUT R12, R2, 0x400, RZ, 0xfc, !PT ;  /* 0x00000400020c7812 */ /* 0x000fe200078efcff */
[----:B------:R-:W-:-:S03]  /*0370*/  IMAD R13, R13, 0xc, RZ ;  /* 0x0000000c0d0d7824 */ /* 0x000fc600078e02ff */
[----:B------:R-:W-:Y:S01]  /*0380*/  ISETP.GE.AND P4, PT, R12, R3, PT ;  /* 0x000000030c00720c */ /* 0x000fe20003f86270 */
[----:B0-----:R-:W-:-:S04]  /*0390*/  IMAD.WIDE.U32 R6, R7, 0xc, R4 ;  /* 0x0000000c07067825 */ /* 0x001fc800078e0004 */
[----:B------:R-:W-:-:S04]  /*03a0*/  IMAD.WIDE.U32 R10, R11, 0xc, R4 ;  /* 0x0000000c0b0a7825 */ /* 0x000fc800078e0004 */
[----:B------:R-:W-:Y:S02]  /*03b0*/  VIADD R4, R2, 0x200 ;  /* 0x0000020002047836 */ /* 0x000fe40000000000 */
[----:B------:R-:W-:Y:S02]  /*03c0*/  IMAD.IADD R5, R7, 0x1, R13 ;  /* 0x0000000107057824 */ /* 0x000fe400078e020d */
[----:B------:R-:W-:Y:S01]  /*03d0*/  IMAD.IADD R7, R11, 0x1, R15 ;  /* 0x000000010b077824 */ /* 0x000fe200078e020f */
[----:B------:R-:W-:Y:S01]  /*03e0*/  ISETP.GE.AND P2, PT, R4, R3, PT ;  /* 0x000000030400720c */ /* 0x000fe20003f46270 */
[----:B------:R-:W-:-:S05]  /*03f0*/  VIADD R4, R2, 0x300 ;  /* 0x0000030002047836 */ /* 0x000fca0000000000 */
[----:B------:R-:W-:Y:S01]  /*0400*/  ISETP.GE.AND P3, PT, R4, R3, PT ;  /* 0x000000030400720c */ /* 0x000fe20003f66270 */
[----:B------:R-:W-:Y:S02]  /*0410*/  IMAD.MOV.U32 R4, RZ, RZ, R6 ;  /* 0x000000ffff047224 */ /* 0x000fe400078e0006 */
[----:B------:R-:W-:-:S03]  /*0420*/  IMAD.MOV.U32 R6, RZ, RZ, R10 ;  /* 0x000000ffff067224 */ /* 0x000fc600078e000a */
        /* <DEDUP_REMOVED lines=31> */
.L_x_941:
[----:B------:R-:W0:Y:S01]  /*0620*/  LDC.64 R4, c[0x0][0x3a0] ;  /* 0x0000e800ff047b82 */ /* 0x000e220000000a00 */
[----:B------:R-:W-:Y:S01]  /*0630*/  IMAD.IADD R11, R2, 0x1, -R3 ;  /* 0x00000001020b7824 */ /* 0x000fe200078e0a03 */
[----:B------:R-:W-:Y:S01]  /*0640*/  IADD3 R10, P1, P2, R8, R7, R10 ;  /* 0x00000007080a7210 */ /* 0x000fe20007a3e00a */
[----:B------:R-:W-:-:S03]  /*0650*/  VIADD R12, R2, 0x100 ;  /* 0x00000100020c7836 */ /* 0x000fc60000000000 */
[C---:B------:R-:W-:Y:S02]  /*0660*/  IADD3 R13, P0, PT, R11.reuse, R10, RZ ;  /* 0x0000000a0b0d7210 */ /* 0x040fe40007f1e0ff */
[----:B------:R-:W-:Y:S02]  /*0670*/  IADD3.X R10, PT, PT, RZ, RZ, RZ, P1, P2 ;  /* 0x000000ffff0a7210 */ /* 0x000fe40000fe44ff */
[----:B------:R-:W-:Y:S02]  /*0680*/  IADD3 R7, P2, P3, R2, R6, R7 ;  /* 0x0000000602077210 */ /* 0x000fe40007b5e007 */
[----:B------:R-:W-:Y:S02]  /*0690*/  LEA.HI.X.SX32 R14, R11, R10, 0x1, P0 ;  /* 0x0000000a0b0e7211 */ /* 0x000fe400000f0eff */
[----:B------:R-:W-:Y:S02]  /*06a0*/  ISETP.GE.AND P1, PT, R12, R3, PT ;  /* 0x000000030c00720c */ /* 0x000fe40003f26270 */
[----:B------:R-:W-:-:S02]  /*06b0*/  IADD3.X R12, PT, PT, RZ, RZ, RZ, P2, P3 ;  /* 0x000000ffff0c7210 */ /* 0x000fc400017e64ff */
[----:B------:R-:W-:Y:S01]  /*06c0*/  ISETP.GE.AND P0, PT, R2, R3, PT ;  /* 0x000000030200720c */ /* 0x000fe20003f06270 */
[----:B0-----:R-:W-:-:S04]  /*06d0*/  IMAD.WIDE.U32 R6, R7, 0xc, R4 ;  /* 0x0000000c07067825 */ /* 0x001fc800078e0004 */
[----:B------:R-:W-:-:S04]  /*06e0*/  IMAD.WIDE.U32 R10, R13, 0xc, R4 ;  /* 0x0000000c0d0a7825 */ /* 0x000fc800078e0004 */
[----:B------:R-:W-:Y:S02]  /*06f0*/  VIADD R4, R2, 0x200 ;  /* 0x0000020002047836 */ /* 0x000fe40000000000 */
[----:B------:R-:W-:Y:S01]  /*0700*/  IMAD R5, R12, 0xc, RZ ;  /* 0x0000000c0c057824 */ /* 0x000fe200078e02ff */
[----:B------:R-:W-:Y:S01]  /*0710*/  LOP3.LUT R12, R2, 0x400, RZ, 0xfc, !PT ;  /* 0x00000400020c7812 */ /* 0x000fe200078efcff */
[----:B------:R-:W-:Y:S01]  /*0720*/  IMAD R13, R14, 0xc, RZ ;  /* 0x0000000c0e0d7824 */ /* 0x000fe200078e02ff */
[-C--:B------:R-:W-:Y:S01]  /*0730*/  ISETP.GE.AND P2, PT, R4, R3.reuse, PT ;  /* 0x000000030400720c */ /* 0x080fe20003f46270 */
[----:B------:R-:W-:Y:S01]  /*0740*/  VIADD R4, R2, 0x300 ;  /* 0x0000030002047836 */ /* 0x000fe20000000000 */
[-C--:B------:R-:W-:Y:S01]  /*0750*/  ISETP.GE.AND P4, PT, R12, R3.reuse, PT ;  /* 0x000000030c00720c */ /* 0x080fe20003f86270 */
[----:B------:R-:W-:Y:S02]  /*0760*/  IMAD.IADD R5, R5, 0x1, R7 ;  /* 0x0000000105057824 */ /* 0x000fe400078e0207 */
[----:B------:R-:W-:Y:S01]  /*0770*/  IMAD.IADD R7, R13, 0x1, R11 ;  /* 0x000000010d077824 */ /* 0x000fe200078e020b */
[----:B------:R-:W-:Y:S01]  /*0780*/  ISETP.GE.AND P3, PT, R4, R3, PT ;  /* 0x000000030400720c */ /* 0x000fe20003f66270 */
[----:B------:R-:W-:-:S02]  /*0790*/  IMAD.MOV.U32 R4, RZ, RZ, R6 ;  /* 0x000000ffff047224 */ /* 0x000fc400078e0006 */
        /* <DEDUP_REMOVED lines=31> */
.L_x_942:
[----:B01----:R-:W0:Y:S01]  /*0990*/  S2R R4, SR_CgaCtaId ;  /* 0x0000000000047919 */ /* 0x003e220000008800 */
[----:B------:R-:W-:Y:S01]  /*09a0*/  MOV R5, 0x400 ;  /* 0x0000040000057802 */ /* 0x000fe20000000f00 */
[----:B------:R-:W-:-:S03]  /*09b0*/  IMAD.IADD R8, R9, 0x1, -R8 ;  /* 0x0000000109087824 */ /* 0x000fc600078e0a08 */
        /* <DEDUP_REMOVED lines=30> */
.L_x_945:
        /* <DEDUP_REMOVED lines=19> */
.L_x_944:
[----:B------:R-:W-:Y:S05]  /*0cd0*/  BSYNC.RECONVERGENT B0 ;  /* 0x0000000000007941 */ /* 0x000fea0003800200 */
.L_x_943:
        /* <DEDUP_REMOVED lines=18> */
.L_x_947:
[----:B------:R-:W-:Y:S05]  /*0e00*/  BSYNC.RECONVERGENT B0 ;  /* 0x0000000000007941 */ /* 0x000fea0003800200 */
.L_x_946:
        /* <DEDUP_REMOVED lines=24> */
.L_x_949:
[----:B------:R-:W-:Y:S05]  /*0f90*/  BSYNC.RECONVERGENT B0 ;  /* 0x0000000000007941 */ /* 0x000fea0003800200 */
.L_x_948:
[----:B------:R-:W-:Y:S01]  /*0fa0*/  @!P0 IMAD.MOV R17, RZ, RZ, R15 ;  /* 0x000000ffff118224 */ /* 0x000fe200078e020f */
[----:B------:R-:W-:Y:S01]  /*0fb0*/  BSSY.RECONVERGENT B0, `(.L_x_950) ;  /* 0x0000017000007945 */ /* 0x000fe20003800200 */
[----:B------:R-:W-:Y:S01]  /*0fc0*/  @P0 IMAD.MOV R20, RZ, RZ, R16 ;  /* 0x000000ffff140224 */ /* 0x000fe200078e0210 */
[----:B-12---:R-:W-:Y:S01]  /*0fd0*/  FSEL R16, R9, R10, P0 ;  /* 0x0000000a09107208 */ /* 0x006fe20000000000 */
[C-C-:B0-----:R-:W-:Y:S01]  /*0fe0*/  @P0 IMAD R21, R17.reuse, 0xc, R5.reuse ;  /* 0x0000000c11150824 */ /* 0x141fe200078e0205 */
[C---:B------:R-:W-:Y:S01]  /*0ff0*/  ISETP.GE.AND P1, PT, R17.reuse, R4, PT ;  /* 0x000000041100720c */ /* 0x040fe20003f26270 */
        /* <DEDUP_REMOVED lines=18> */
.L_x_951:
[----:B------:R-:W-:Y:S05]  /*1120*/  BSYNC.RECONVERGENT B0 ;  /* 0x0000000000007941 */ /* 0x000fea0003800200 */
.L_x_950:
[----:B------:R-:W-:Y:S01]  /*1130*/  @!P0 IMAD.MOV R22, RZ, RZ, R17 ;  /* 0x000000ffff168224 */ /* 0x000fe200078e0211 */
[----:B------:R-:W-:Y:S01]  /*1140*/  BSSY.RECONVERGENT B0, `(.L_x_952) ;  /* 0x0000016000007945 */ /* 0x000fe20003800200 */
[----:B------:R-:W-:Y:S01]  /*1150*/  @P0 IMAD.MOV R24, RZ, RZ, R20 ;  /* 0x000000ffff180224 */ /* 0x000fe200078e0214 */
[----:B-12---:R-:W-:Y:S01]  /*1160*/  FSEL R20, R9, R10, P0 ;  /* 0x0000000a09147208 */ /* 0x006fe20000000000 */
[C-C-:B------:R-:W-:Y:S01]  /*1170*/  @P0 IMAD R23, R22.reuse, 0xc, R5.reuse ;  /* 0x0000000c16170824 */ /* 0x140fe200078e0205 */
[----:B------:R-:W-:Y:S01]  /*1180*/  ISETP.GE.AND P1, PT, R22, R4, PT ;  /* 0x000000041600720c */ /* 0x000fe20003f26270 */
[----:B0-----:R-:W-:Y:S01]  /*1190*/  @!P0 IMAD R21, R24, 0xc, R5 ;  /* 0x0000000c18158824 */ /* 0x001fe200078e0205 */
[----:B---3--:R-:W-:Y:S01]  /*11a0*/  SEL R19, R12, R11, P0 ;  /* 0x0000000b0c137207 */ /* 0x008fe20000000000 */
[----:B------:R-:W-:Y:S01]  /*11b0*/  VIADD R26, R24, 0x1 ;  /* 0x00000001181a7836 */ /* 0x000fe20000000000 */
[----:B----4-:R-:W-:Y:S01]  /*11c0*/  SEL R17, R18, R13, P0 ;  /* 0x0000000d12117207 */ /* 0x010fe20000000000 */
[----:B------:R0:W1:Y:S04]  /*11d0*/  @P0 LDS R9, [R23+0x8] ;  /* 0x0000080017090984 */ /* 0x0000680000000800 */
[----:B------:R0:W2:Y:S04]  /*11e0*/  @!P0 LDS R10, [R21+0x8] ;  /* 0x00000800150a8984 */ /* 0x0000a80000000800 */
[----:B------:R0:W3:Y:S04]  /*11f0*/  @!P0 LDS R11, [R21] ;  /* 0x00000000150b8984 */ /* 0x0000e80000000800 */
[----:B------:R0:W4:Y:S04]  /*1200*/  @P0 LDS R12, [R23] ;  /* 0x00000000170c0984 */ /* 0x0001280000000800 */
[----:B------:R0:W0:Y:S04]  /*1210*/  @!P0 LDS R13, [R21+0x4] ;  /* 0x00000400150d8984 */ /* 0x0000280000000800 */
[----:B------:R0:W0:Y:S01]  /*1220*/  @P0 LDS R18, [R23+0x4] ;  /* 0x0000040017120984 */ /* 0x0000220000000800 */
[----:B------:R-:W-:Y:S01]  /*1230*/  PLOP3.LUT P0, PT, PT, PT, PT, 0x8, 0x80 ;  /* 0x000000000080781c */ /* 0x000fe20003f0e170 */
[----:B------:R-:W-:-:S12]  /*1240*/  @P1 BRA `(.L_x_953) ;  /* 0x0000000000141947 */ /* 0x000fd80003800000 */
[----:B---34-:R-:W-:Y:S02]  /*1250*/  ISETP.GE.AND P1, PT, R12, R11, PT ;  /* 0x0000000b0c00720c */ /* 0x018fe40003f26270 */
[----:B------:R-:W-:Y:S02]  /*1260*/  PLOP3.LUT P0, PT, PT, PT, PT, 0x80, 0x8 ;  /* 0x000000000008781c */ /* 0x000fe40003f0f070 */
[----:B------:R-:W-:-:S13]  /*1270*/  ISETP.GE.OR P1, PT, R24, R3, !P1 ;  /* 0x000000031800720c */ /* 0x000fda0004f26670 */
[----:B0-----:R-:W-:-:S04]  /*1280*/  @!P1 ISETP.GE.AND P2, PT, R18, R13, PT ;  /* 0x0000000d1200920c */ /* 0x001fc80003f46270 */
[----:B------:R-:W-:-:S13]  /*1290*/  @!P1 ISETP.EQ.AND P0, PT, R12, R11, !P2 ;  /* 0x0000000b0c00920c */ /* 0x000fda0005702270 */
.L_x_953:
[----:B------:R-:W-:Y:S05]  /*12a0*/  BSYNC.RECONVERGENT B0 ;  /* 0x0000000000007941 */ /* 0x000fea0003800200 */
.L_x_952:
[----:B------:R-:W-:Y:S01]  /*12b0*/  @P0 IMAD.MOV R26, RZ, RZ, R24 ;  /* 0x000000ffff1a0224 */ /* 0x000fe200078e0218 */
[----:B------:R-:W-:Y:S01]  /*12c0*/  BSSY.RECONVERGENT B0, `(.L_x_954) ;  /* 0x0000016000007945 */ /* 0x000fe20003800200 */
[----:B------:R-:W-:Y:S01]  /*12d0*/  VIADD R24, R22, 0x1 ;  /* 0x0000000116187836 */ /* 0x000fe20000000000 */
[----:B0--34-:R-:W-:Y:S01]  /*12e0*/  SEL R21, R12, R11, P0 ;  /* 0x0000000b0c157207 */ /* 0x019fe20000000000 */
[----:B------:R-:W-:Y:S01]  /*12f0*/  @!P0 IMAD.MOV R24, RZ, RZ, R22 ;  /* 0x000000ffff188224 */ /* 0x000fe200078e0216 */
[----:B------:R-:W-:Y:S01]  /*1300*/  SEL R22, R18, R13, P0 ;  /* 0x0000000d12167207 */ /* 0x000fe20000000000 */
[--C-:B------:R-:W-:Y:S01]  /*1310*/  @!P0 IMAD R25, R26, 0xc, R5.reuse ;  /* 0x0000000c1a198824 */ /* 0x100fe200078e0205 */
[----:B-12---:R-:W-:Y:S01]  /*1320*/  FSEL R23, R9, R10, P0 ;  /* 0x0000000a09177208 */ /* 0x006fe20000000000 */
[C---:B------:R-:W-:Y:S01]  /*1330*/  @P0 IMAD R27, R24.reuse, 0xc, R5 ;  /* 0x0000000c181b0824 */ /* 0x040fe200078e0205 */
[----:B------:R-:W-:Y:S02]  /*1340*/  ISETP.GE.AND P1, PT, R24, R4, PT ;  /* 0x000000041800720c */ /* 0x000fe40003f26270 */
[----:B------:R0:W1:Y:S04]  /*1350*/  @!P0 LDS R11, [R25] ;  /* 0x00000000190b8984 */ /* 0x0000680000000800 */
[----:B------:R0:W2:Y:S04]  /*1360*/  @!P0 LDS R13, [R25+0x4] ;  /* 0x00000400190d8984 */ /* 0x0000a80000000800 */
[----:B------:R0:W3:Y:S04]  /*1370*/  @!P0 LDS R10, [R25+0x8] ;  /* 0x00000800190a8984 */ /* 0x0000e80000000800 */
[----:B------:R0:W4:Y:S04]  /*1380*/  @P0 LDS R9, [R27+0x8] ;  /* 0x000008001b090984 */ /* 0x0001280000000800 */
[----:B------:R0:W0:Y:S04]  /*1390*/  @P0 LDS R18, [R27+0x4] ;  /* 0x000004001b120984 */ /* 0x0000280000000800 */
[----:B------:R0:W0:Y:S01]  /*13a0*/  @P0 LDS R12, [R27] ;  /* 0x000000001b0c0984 */ /* 0x0000220000000800 */
[----:B------:R-:W-:Y:S01]  /*13b0*/  PLOP3.LUT P0, PT, PT, PT, PT, 0x8, 0x80 ;  /* 0x000000000080781c */ /* 0x000fe20003f0e170 */
[----:B------:R-:W-:-:S12]  /*13c0*/  @P1 BRA `(.L_x_955) ;  /* 0x0000000000141947 */ /* 0x000fd80003800000 */
[----:B01----:R-:W-:Y:S02]  /*13d0*/  ISETP.GE.AND P1, PT, R12, R11, PT ;  /* 0x0000000b0c00720c */ /* 0x003fe40003f26270 */
[----:B------:R-:W-:Y:S02]  /*13e0*/  PLOP3.LUT P0, PT, PT, PT, PT, 0x80, 0x8 ;  /* 0x000000000008781c */ /* 0x000fe40003f0f070 */
[----:B------:R-:W-:-:S13]  /*13f0*/  ISETP.GE.OR P1, PT, R26, R3, !P1 ;  /* 0x000000031a00720c */ /* 0x000fda0004f26670 */
[----:B--2---:R-:W-:-:S04]  /*1400*/  @!P1 ISETP.GE.AND P2, PT, R18, R13, PT ;  /* 0x0000000d1200920c */ /* 0x004fc80003f46270 */
[----:B------:R-:W-:-:S13]  /*1410*/  @!P1 ISETP.EQ.AND P0, PT, R12, R11, !P2 ;  /* 0x0000000b0c00920c */ /* 0x000fda0005702270 */
.L_x_955:
[----:B------:R-:W-:Y:S05]  /*1420*/  BSYNC.RECONVERGENT B0 ;  /* 0x0000000000007941 */ /* 0x000fea0003800200 */
.L_x_954:
[----:B------:R-:W5:Y:S01]  /*1430*/  LDCU.U8 UR4, c[0x0][0x380] ;  /* 0x00007000ff0477ac */ /* 0x000f620008000000 */
[----:B0-2---:R-:W-:Y:S02]  /*1440*/  SEL R13, R18, R13, P0 ;  /* 0x0000000d120d7207 */ /* 0x005fe40000000000 */
[----:B-1----:R-:W-:Y:S02]  /*1450*/  SEL R11, R12, R11, P0 ;  /* 0x0000000b0c0b7207 */ /* 0x002fe40000000000 */
[----:B---34-:R-:W-:Y:S01]  /*1460*/  FSEL R9, R9, R10, P0 ;  /* 0x0000000a09097208 */ /* 0x018fe20000000000 */
[----:B-----5:R-:W-:-:S04]  /*1470*/  UPRMT UR4, UR4, 0x8880, URZ ;  /* 0x0000888004047896 */ /* 0x020fc800080000ff */
[----:B------:R-:W-:Y:S01]  /*1480*/  UISETP.NE.AND UP0, UPT, UR4, URZ, UPT ;  /* 0x000000ff0400728c */ /* 0x000fe2000bf05270 */
[----:B------:R-:W-:Y:S08]  /*1490*/  BAR.SYNC.DEFER_BLOCKING 0x0 ;  /* 0x0000000000007b1d */ /* 0x000ff00000010000 */
[----:B------:R-:W-:Y:S05]  /*14a0*/  BRA.U !UP0, `(.L_x_956) ;  /* 0x0000000108fc7547 */ /* 0x000fea000b800000 */
[----:B------:R-:W0:Y:S01]  /*14b0*/  S2R R12, SR_LANEID ;  /* 0x00000000000c7919 */ /* 0x000e220000000000 */
[----:B------:R-:W-:-:S05]  /*14c0*/  SHF.R.U32.HI R3, RZ, 0x5, R2 ;  /* 0x00000005ff037819 */ /* 0x000fca0000011602 */
[----:B0-----:R-:W-:-:S04]  /*14d0*/  IMAD R3, R3, 0x20, R12 ;  /* 0x0000002003037824 */ /* 0x001fc800078e020c */
[----:B------:R-:W-:-:S04]  /*14e0*/  IMAD R4, R3, 0x5, RZ ;  /* 0x0000000503047824 */ /* 0x000fc800078e02ff */
[--C-:B------:R-:W-:Y:S02]  /*14f0*/  IMAD R10, R4, 0xc, R5.reuse ;  /* 0x0000000c040a7824 */ /* 0x100fe400078e0205 */
[----:B------:R-:W-:Y:S01]  /*1500*/  IMAD R4, R12, -0x4, R4 ;  /* 0xfffffffc0c047824 */ /* 0x000fe200078e0204 */
[----:B------:R-:W-:Y:S02]  /*1510*/  LOP3.LUT R12, R2, 0x1f, RZ, 0xc0, !PT ;  /* 0x0000001f020c7812 */ /* 0x000fe400078ec0ff */
[----:B------:R-:W-:Y:S01]  /*1520*/  STS [R10], R6 ;  /* 0x000000060a007388 */ /* 0x000fe20000000800 */
[----:B------:R-:W-:-:S03]  /*1530*/  IMAD R4, R4, 0xc, R5 ;  /* 0x0000000c04047824 */ /* 0x000fc600078e0205 */
[----:B------:R-:W-:Y:S04]  /*1540*/  STS [R10+0x4], R7 ;  /* 0x000004070a007388 */ /* 0x000fe80000000800 */
[----:B------:R-:W-:Y:S04]  /*1550*/  STS [R10+0x8], R8 ;  /* 0x000008080a007388 */ /* 0x000fe80000000800 */
[----:B------:R-:W-:Y:S04]  /*1560*/  STS [R10+0xc], R15 ;  /* 0x00000c0f0a007388 */ /* 0x000fe80000000800 */
[----:B------:R0:W-:Y:S04]  /*1570*/  STS [R10+0x10], R14 ;  /* 0x0000100e0a007388 */ /* 0x0001e80000000800 */
[----:B------:R-:W-:Y:S04]  /*1580*/  STS [R10+0x14], R16 ;  /* 0x000014100a007388 */ /* 0x000fe80000000800 */
[----:B------:R-:W-:Y:S01]  /*1590*/  STS [R10+0x18], R19 ;  /* 0x000018130a007388 */ /* 0x000fe20000000800 */
[----:B0-----:R-:W-:-:S03]  /*15a0*/  LOP3.LUT R14, R2, 0x3e0, RZ, 0xc0, !PT ;  /* 0x000003e0020e7812 */ /* 0x001fc600078ec0ff */
[----:B------:R-:W-:Y:S01]  /*15b0*/  STS [R10+0x1c], R17 ;  /* 0x00001c110a007388 */ /* 0x000fe20000000800 */
[----:B------:R-:W0:Y:S01]  /*15c0*/  LDC.64 R2, c[0x0][0x3a0] ;  /* 0x0000e800ff027b82 */ /* 0x000e220000000a00 */
[----:B------:R-:W-:Y:S02]  /*15d0*/  IMAD R12, R14, 0x5, R12 ;  /* 0x000000050e0c7824 */ /* 0x000fe400078e020c */
[----:B------:R-:W-:Y:S04]  /*15e0*/  STS [R10+0x20], R20 ;  /* 0x000020140a007388 */ /* 0x000fe80000000800 */
[----:B------:R-:W-:Y:S01]  /*15f0*/  STS [R10+0x24], R21 ;  /* 0x000024150a007388 */ /* 0x000fe20000000800 */
[----:B------:R-:W-:-:S03]  /*1600*/  IADD3 R12, P0, PT, R0, R12, RZ ;  /* 0x0000000c000c7210 */ /* 0x000fc60007f1e0ff */
[----:B------:R-:W-:Y:S02]  /*1610*/  STS [R10+0x28], R22 ;  /* 0x000028160a007388 */ /* 0x000fe40000000800 */
[----:B------:R-:W-:Y:S02]  /*1620*/  IMAD.X R0, RZ, RZ, RZ, P0 ;  /* 0x000000ffff007224 */ /* 0x000fe400000e06ff */
[----:B------:R-:W-:Y:S02]  /*1630*/  STS [R10+0x2c], R23 ;  /* 0x00002c170a007388 */ /* 0x000fe40000000800 */
[----:B------:R-:W-:Y:S02]  /*1640*/  IMAD R0, R0, 0xc, RZ ;  /* 0x0000000c00007824 */ /* 0x000fe400078e02ff */
[----:B------:R-:W-:Y:S04]  /*1650*/  STS [R10+0x30], R11 ;  /* 0x0000300b0a007388 */ /* 0x000fe80000000800 */
[----:B------:R-:W-:Y:S01]  /*1660*/  STS [R10+0x34], R13 ;  /* 0x0000340d0a007388 */ /* 0x000fe20000000800 */
[----:B0-----:R-:W-:-:S03]  /*1670*/  IMAD.WIDE.U32 R2, R12, 0xc, R2 ;  /* 0x0000000c0c027825 */ /* 0x001fc600078e0002 */
[----:B------:R-:W-:Y:S01]  /*1680*/  STS [R10+0x38], R9 ;  /* 0x000038090a007388 */ /* 0x000fe20000000800 */
[----:B------:R-:W-:-:S03]  /*1690*/  NOP ;  /* 0x0000000000007918 */ /* 0x000fc60000000000 */
[----:B------:R-:W0:Y:S01]  /*16a0*/  LDS R5, [R4] ;  /* 0x0000000004057984 */ /* 0x000e220000000800 */
[----:B------:R-:W-:-:S03]  /*16b0*/  IMAD.IADD R3, R3, 0x1, R0 ;  /* 0x0000000103037824 */ /* 0x000fc600078e0200 */
        /* <DEDUP_REMOVED lines=30> */
.L_x_956:
        /* <DEDUP_REMOVED lines=9> */
[----:B------:R-:W-:Y:S01]  /*1930*/  STS [R10+0x4], R7 ;  /* 0x000004070a007388 */ /* 0x000fe20000000800 */
[----:B0-----:R-:W-:-:S03]  /*1940*/  IMAD R8, R4, 0xc, R5 ;  /* 0x0000000c04087824 */ /* 0x001fc600078e0205 */
        /* <DEDUP_REMOVED lines=52> */
.L_x_940:
[----:B------:R-:W0:Y:S01]  /*1c90*/  LDC.64 R4, c[0x0][0x3b8] ;  /* 0x0000ee00ff047b82 */ /* 0x000e220000000a00 */
[----:B------:R-:W1:Y:S07]  /*1ca0*/  LDCU.U8 UR4, c[0x0][0x380] ;  /* 0x00007000ff0477ac */ /* 0x000e6e0008000000 */
[----:B------:R-:W2:Y:S08]  /*1cb0*/  LDC R7, c[0x0][0x3c0] ;  /* 0x0000f000ff077b82 */ /* 0x000eb00000000800 */
[----:B------:R-:W3:Y:S01]  /*1cc0*/  LDC R14, c[0x0][0x398] ;  /* 0x0000e600ff0e7b82 */ /* 0x000ee20000000800 */
[----:B0-----:R-:W-:-:S05]  /*1cd0*/  IMAD.WIDE.U32 R4, R3, 0x4, R4 ;  /* 0x0000000403047825 */ /* 0x001fca00078e0004 */
[----:B------:R-:W4:Y:S04]  /*1ce0*/  LDG.E R8, desc[UR6][R4.64+0x4] ;  /* 0x0000040604087981 */ /* 0x000f28000c1e1900 */
[----:B------:R0:W5:Y:S01]  /*1cf0*/  LDG.E R6, desc[UR6][R4.64] ;  /* 0x0000000604067981 */ /* 0x000162000c1e1900 */
[--C-:B--2---:R-:W-:Y:S01]  /*1d00*/  IMAD.MOV R10, RZ, RZ, -R7.reuse ;  /* 0x000000ffff0a7224 */ /* 0x104fe200078e0a07 */
[----:B------:R-:W-:Y:S01]  /*1d10*/  SHF.R.U32.HI R7, RZ, 0x1, R7 ;  /* 0x00000001ff077819 */ /* 0x000fe20000011607 */
[----:B-1----:R-:W-:Y:S01]  /*1d20*/  UPRMT UR4, UR4, 0x8880, URZ ;  /* 0x0000888004047896 */ /* 0x002fe200080000ff */
[----:B------:R-:W-:Y:S01]  /*1d30*/  BSSY.RECONVERGENT B0, `(.L_x_957) ;  /* 0x00000ac000007945 */ /* 0x000fe20003800200 */
[----:B------:R-:W-:Y:S01]  /*1d40*/  ACQBULK ;  /* 0x000000000000782e */ /* 0x000fe20000000000 */
[CC--:B------:R-:W-:Y:S01]  /*1d50*/  LOP3.LUT R12, R3.reuse, R10.reuse, RZ, 0xc0, !PT ;  /* 0x0000000a030c7212 */ /* 0x0c0fe200078ec0ff */
[----:B------:R-:W-:Y:S01]  /*1d60*/  UISETP.NE.AND UP0, UPT, UR4, URZ, UPT ;  /* 0x000000ff0400728c */ /* 0x000fe2000bf05270 */
[----:B------:R-:W-:-:S03]  /*1d70*/  LOP3.LUT R11, R3, R10, RZ, 0xfc, !PT ;  /* 0x0000000a030b7212 */ /* 0x000fc600078efcff */
[----:B------:R-:W-:Y:S01]  /*1d80*/  IMAD.IADD R9, R3, 0x1, -R12 ;  /* 0x0000000103097824 */ /* 0x000fe200078e0a0c */
[----:B------:R-:W-:Y:S01]  /*1d90*/  ISETP.NE.AND P0, PT, R11, -0x1, PT ;  /* 0xffffffff0b00780c */ /* 0x000fe20003f05270 */
[----:B------:R-:W-:Y:S02]  /*1da0*/  IMAD R3, R12, 0x500, RZ ;  /* 0x000005000c037824 */ /* 0x000fe400078e02ff */
[----:B------:R-:W-:Y:S02]  /*1db0*/  IMAD R10, R9, 0x500, RZ ;  /* 0x00000500090a7824 */ /* 0x000fe400078e02ff */
[----:B------:R-:W-:Y:S02]  /*1dc0*/  IMAD R9, R7, 0x500, RZ ;  /* 0x0000050007097824 */ /* 0x000fe400078e02ff */
[----:B---3--:R-:W-:Y:S01]  /*1dd0*/  IMAD.IADD R14, R14, 0x1, -R3 ;  /* 0x000000010e0e7824 */ /* 0x008fe200078e0a03 */
[----:B0-----:R-:W-:-:S04]  /*1de0*/  VIMNMX.U32 R4, PT, PT, R10, -0x501, !PT ;  /* 0xfffffaff0a047848 */ /* 0x001fc80007fe0000 */
        /* <DEDUP_REMOVED lines=10> */
[----:B------:R-:W-:-:S05]  /*1e90*/  VIMNMX.U32 R7, PT, PT, R7, R4, PT ;  /* 0x0000000407077248 */ /* 0x000fca0003fe0000 */
[----:B------:R-:W-:Y:S01]  /*1ea0*/  IMAD.IADD R4, R7, 0x1, -R10 ;  /* 0x0000000107047824 */ /* 0x000fe200078e0a0a */
[----:B------:R-:W-:Y:S06]  /*1eb0*/  BRA.U !UP0, `(.L_x_958) ;  /* 0x0000000508247547 */ /* 0x000fec000b800000 */
[----:B------:R-:W0:Y:S01]  /*1ec0*/  LDC.64 R6, c[0x0][0x388] ;  /* 0x0000e200ff067b82 */ /* 0x000e220000000a00 */
[----:B------:R-:W-:Y:S01]  /*1ed0*/  IADD3 R10, P0, P1, R10, R3, R9 ;  /* 0x000000030a0a7210 */ /* 0x000fe2000791e009 */
[C---:B------:R-:W-:Y:S01]  /*1ee0*/  IMAD.IADD R9, R2.reuse, 0x1, -R5 ;  /* 0x0000000102097824 */ /* 0x040fe200078e0a05 */
[----:B------:R-:W-:Y:S01]  /*1ef0*/  IADD3 R11, P2, P3, R2, R8, R3 ;  /* 0x00000008020b7210 */ /* 0x000fe20007b5e003 */
[----:B------:R-:W-:Y:S03]  /*1f00*/  BSSY.RECONVERGENT B1, `(.L_x_959) ;  /* 0x0000015000017945 */ /* 0x000fe60003800200 */
[----:B------:R-:W-:Y:S02]  /*1f10*/  IADD3 R3, P4, PT, R9, R10, RZ ;  /* 0x0000000a09037210 */ /* 0x000fe40007f9e0ff */
[----:B------:R-:W-:Y:S02]  /*1f20*/  IADD3.X R10, PT, PT, RZ, RZ, RZ, P0, P1 ;  /* 0x000000ffff0a7210 */ /* 0x000fe400007e24ff */
[----:B------:R-:W-:-:S02]  /*1f30*/  IADD3.X R12, PT, PT, RZ, RZ, RZ, P2, P3 ;  /* 0x000000ffff0c7210 */ /* 0x000fc400017e64ff */
[----:B------:R-:W-:-:S05]  /*1f40*/  LEA.HI.X.SX32 R10, R9, R10, 0x1, P4 ;  /* 0x0000000a090a7211 */ /* 0x000fca00020f0eff */
[----:B------:R-:W-:Y:S02]  /*1f50*/  IMAD R13, R10, 0xc, RZ ;  /* 0x0000000c0a0d7824 */ /* 0x000fe400078e02ff */
[----:B0-----:R-:W-:-:S04]  /*1f60*/  IMAD.WIDE.U32 R8, R11, 0xc, R6 ;  /* 0x0000000c0b087825 */ /* 0x001fc800078e0006 */
[----:B------:R-:W-:-:S04]  /*1f70*/  IMAD.WIDE.U32 R6, R3, 0xc, R6 ;  /* 0x0000000c03067825 */ /* 0x000fc800078e0006 */
[----:B------:R-:W-:Y:S02]  /*1f80*/  IMAD.IADD R3, R5, 0x1, R4 ;  /* 0x0000000105037824 */ /* 0x000fe400078e0204 */
[----:B------:R-:W-:Y:S02]  /*1f90*/  IMAD R11, R12, 0xc, RZ ;  /* 0x0000000c0c0b7824 */ /* 0x000fe400078e02ff */
[----:B------:R-:W-:Y:S01]  /*1fa0*/  IMAD.IADD R7, R7, 0x1, R13 ;  /* 0x0000000107077824 */ /* 0x000fe200078e020d */
[----:B------:R-:W-:Y:S01]  /*1fb0*/  ISETP.GE.AND P0, PT, R2, R3, PT ;  /* 0x000000030200720c */ /* 0x000fe20003f06270 */
[----:B------:R-:W-:-:S12]  /*1fc0*/  IMAD.IADD R9, R9, 0x1, R11 ;  /* 0x0000000109097824 */ /* 0x000fd800078e020b */
[----:B------:R-:W-:Y:S05]  /*1fd0*/  @P0 BRA `(.L_x_960) ;  /* 0x00000000001c0947 */ /* 0x000fea0003800000 */
[----:B------:R-:W-:-:S13]  /*1fe0*/  ISETP.GE.AND P0, PT, R2, R5, PT ;  /* 0x000000050200720c */ /* 0x000fda0003f06270 */
[----:B------:R0:W5:Y:S04]  /*1ff0*/  @!P0 LDG.E R12, desc[UR6][R8.64] ;  /* 0x00000006080c8981 */ /* 0x000168000c1e1900 */
[----:B------:R0:W5:Y:S04]  /*2000*/  @!P0 LDG.E R11, desc[UR6][R8.64+0x4] ;  /* 0x00000406080b8981 */ /* 0x000168000c1e1900 */
[----:B------:R0:W5:Y:S04]  /*2010*/  @!P0 LDG.E R10, desc[UR6][R8.64+0x8] ;  /* 0x00000806080a8981 */ /* 0x000168000c1e1900 */
[----:B------:R0:W5:Y:S04]  /*2020*/  @P0 LDG.E R12, desc[UR6][R6.64] ;  /* 0x00000006060c0981 */ /* 0x000168000c1e1900 */
[----:B------:R0:W5:Y:S04]  /*2030*/  @P0 LDG.E R11, desc[UR6][R6.64+0x4] ;  /* 0x00000406060b0981 */ /* 0x000168000c1e1900 */
[----:B------:R0:W5:Y:S02]  /*2040*/  @P0 LDG.E R10, desc[UR6][R6.64+0x8] ;  /* 0x00000806060a0981 */ /* 0x000164000c1e1900 */
.L_x_960:
[----:B------:R-:W-:Y:S05]  /*2050*/  BSYNC.RECONVERGENT B1 ;  /* 0x0000000000017941 */ /* 0x000fea0003800200 */
.L_x_959:
        /* <DEDUP_REMOVED lines=11> */
.L_x_962:
[----:B------:R-:W-:Y:S05]  /*2110*/  BSYNC.RECONVERGENT B1 ;  /* 0x0000000000017941 */ /* 0x000fea0003800200 */
.L_x_961:
        /* <DEDUP_REMOVED lines=11> */
.L_x_964:
[----:B------:R-:W-:Y:S05]  /*21d0*/  BSYNC.RECONVERGENT B1 ;  /* 0x0000000000017941 */ /* 0x000fea0003800200 */
.L_x_963:
        /* <DEDUP_REMOVED lines=11> */
.L_x_966:
[----:B------:R-:W-:Y:S05]  /*2290*/  BSYNC.RECONVERGENT B1 ;  /* 0x0000000000017941 */ /* 0x000fea0003800200 */
.L_x_965:
        /* <DEDUP_REMOVED lines=11> */
.L_x_958:
[----:B------:R-:W0:Y:S01]  /*2350*/  LDC.64 R6, c[0x0][0x3a0] ;  /* 0x0000e800ff067b82 */ /* 0x000e220000000a00 */
[----:B------:R-:W-:Y:S01]  /*2360*/  IADD3 R9, P0, P1, R10, R3, R9 ;  /* 0x000000030a097210 */ /* 0x000fe2000791e009 */
[C---:B------:R-:W-:Y:S01]  /*2370*/  IMAD.IADD R10, R2.reuse, 0x1, -R5 ;  /* 0x00000001020a7824 */ /* 0x040fe200078e0a05 */
[----:B------:R-:W-:Y:S01]  /*2380*/  IADD3 R11, P2, P3, R2, R8, R3 ;  /* 0x00000008020b7210 */ /* 0x000fe20007b5e003 */
[----:B------:R-:W-:Y:S01]  /*2390*/  BSSY.RECONVERGENT B1, `(.L_x_968) ;  /* 0x0000017000017945 */ /* 0x000fe20003800200 */
[----:B------:R-:W-:Y:S02]  /*23a0*/  IADD3.X R3, PT, PT, RZ, RZ, RZ, P0, P1 ;  /* 0x000000ffff037210 */ /* 0x000fe400007e24ff */
[C---:B------:R-:W-:Y:S02]  /*23b0*/  IADD3 R13, P4, PT, R10.reuse, R9, RZ ;  /* 0x000000090a0d7210 */ /* 0x040fe40007f9e0ff */
[----:B------:R-:W-:Y:S02]  /*23c0*/  IADD3.X R12, PT, PT, RZ, RZ, RZ, P2, P3 ;  /* 0x000000ffff0c7210 */ /* 0x000fe400017e64ff */
[----:B------:R-:W-:Y:S01]  /*23d0*/  LEA.HI.X.SX32 R14, R10, R3, 0x1, P4 ;  /* 0x000000030a0e7211 */ /* 0x000fe200020f0eff */
[----:B------:R-:W-:-:S05]  /*23e0*/  IMAD.IADD R3, R5, 0x1, R4 ;  /* 0x0000000105037824 */ /* 0x000fca00078e0204 */
[----:B------:R-:W-:Y:S01]  /*23f0*/  ISETP.GE.AND P0, PT, R2, R3, PT ;  /* 0x000000030200720c */ /* 0x000fe20003f06270 */
[----:B0-----:R-:W-:-:S04]  /*2400*/  IMAD.WIDE.U32 R8, R11, 0xc, R6 ;  /* 0x0000000c0b087825 */ /* 0x001fc800078e0006 */
[----:B------:R-:W-:-:S04]  /*2410*/  IMAD.WIDE.U32 R10, R13, 0xc, R6 ;  /* 0x0000000c0d0a7825 */ /* 0x000fc800078e0006 */
[----:B------:R-:W-:Y:S02]  /*2420*/  IMAD R7, R12, 0xc, RZ ;  /* 0x0000000c0c077824 */ /* 0x000fe400078e02ff */
[----:B------:R-:W-:Y:S02]  /*2430*/  IMAD R13, R14, 0xc, RZ ;  /* 0x0000000c0e0d7824 */ /* 0x000fe400078e02ff */
[----:B------:R-:W-:Y:S02]  /*2440*/  IMAD.IADD R7, R7, 0x1, R9 ;  /* 0x0000000107077824 */ /* 0x000fe400078e0209 */
[----:B------:R-:W-:Y:S02]  /*2450*/  IMAD.MOV.U32 R6, RZ, RZ, R8 ;  /* 0x000000ffff067224 */ /* 0x000fe400078e0008 */
[----:B------:R-:W-:Y:S02]  /*2460*/  IMAD.IADD R9, R13, 0x1, R11 ;  /* 0x000000010d097824 */ /* 0x000fe400078e020b */
[----:B------:R-:W-:Y:S01]  /*2470*/  IMAD.MOV.U32 R8, RZ, RZ, R10 ;  /* 0x000000ffff087224 */ /* 0x000fe200078e000a */
        /* <DEDUP_REMOVED lines=8> */
.L_x_969:
[----:B------:R-:W-:Y:S05]  /*2500*/  BSYNC.RECONVERGENT B1 ;  /* 0x0000000000017941 */ /* 0x000fea0003800200 */
.L_x_968:
        /* <DEDUP_REMOVED lines=11> */
.L_x_971:
[----:B------:R-:W-:Y:S05]  /*25c0*/  BSYNC.RECONVERGENT B1 ;  /* 0x0000000000017941 */ /* 0x000fea0003800200 */
.L_x_970:
        /* <DEDUP_REMOVED lines=11> */
.L_x_973:
[----:B------:R-:W-:Y:S05]  /*2680*/  BSYNC.RECONVERGENT B1 ;  /* 0x0000000000017941 */ /* 0x000fea0003800200 */
.L_x_972:
        /* <DEDUP_REMOVED lines=11> */
.L_x_975:
[----:B------:R-:W-:Y:S05]  /*2740*/  BSYNC.RECONVERGENT B1 ;  /* 0x0000000000017941 */ /* 0x000fea0003800200 */
.L_x_974:
        /* <DEDUP_REMOVED lines=10> */
.L_x_967:
[----:B------:R-:W-:Y:S05]  /*27f0*/  BSYNC.RECONVERGENT B0 ;  /* 0x0000000000007941 */ /* 0x000fea0003800200 */
.L_x_957:
[----:B01234-:R-:W0:Y:S01]  /*2800*/  S2R R6, SR_CgaCtaId ;  /* 0x0000000000067919 */ /* 0x01fe220000008800 */
        /* <DEDUP_REMOVED lines=19> */
[----:B------:R-:W-:-:S07]  /*2940*/  IMAD R6, R2, 0x5, RZ ;  /* 0x0000000502067824 */ /* 0x000fce00078e02ff */
[----:B------:R-:W-:Y:S01]  /*2950*/  PREEXIT ;  /* 0x000000000000782d */ /* 0x000fe20000000000 */
[----:B------:R-:W-:Y:S01]  /*2960*/  BSSY.RECONVERGENT B0, `(.L_x_976) ;  /* 0x000001c000007945 */ /* 0x000fe20003800200 */
[----:B------:R-:W-:-:S04]  /*2970*/  VIMNMX R6, PT, PT, R6, R3, PT ;  /* 0x0000000306067248 */ /* 0x000fc80003fe0100 */
[C---:B------:R-:W-:Y:S01]  /*2980*/  ISETP.GE.AND P0, PT, R6.reuse, R4, PT ;  /* 0x000000040600720c */ /* 0x040fe20003f06270 */
[----:B------:R-:W-:Y:S01]  /*2990*/  IMAD.IADD R4, R6, 0x1, -R4 ;  /* 0x0000000106047824 */ /* 0x000fe200078e0a04 */
[----:B0-----:R-:W-:-:S04]  /*29a0*/  VIMNMX R9, PT, PT, R5, R6, PT ;  /* 0x0000000605097248 */ /* 0x001fc80003fe0100 */
[----:B------:R-:W-:-:S04]  /*29b0*/  SEL R14, R4, RZ, P0 ;  /* 0x000000ff040e7207 */ /* 0x000fc80000000000 */
[----:B------:R-:W-:-:S13]  /*29c0*/  ISETP.GE.AND P0, PT, R14, R9, PT ;  /* 0x000000090e00720c */ /* 0x000fda0003f06270 */
[----:B------:R-:W-:Y:S05]  /*29d0*/  @P0 BRA `(.L_x_977) ;  /* 0x0000000000500947 */ /* 0x000fea0003800000 */
[----:B------:R-:W-:-:S07]  /*29e0*/  IMAD.IADD R4, R5, 0x1, R6 ;  /* 0x0000000105047824 */ /* 0x000fce00078e0206 */
.L_x_978:
        /* <DEDUP_REMOVED lines=19> */
.L_x_977:
[----:B------:R-:W-:Y:S05]  /*2b20*/  BSYNC.RECONVERGENT B0 ;  /* 0x0000000000007941 */ /* 0x000fea0003800200 */
.L_x_976:
        /* <DEDUP_REMOVED lines=18> */
.L_x_980:
[----:B------:R-:W-:Y:S05]  /*2c50*/  BSYNC.RECONVERGENT B0 ;  /* 0x0000000000007941 */ /* 0x000fea0003800200 */
.L_x_979:
        /* <DEDUP_REMOVED lines=24> */
.L_x_982:
[----:B------:R-:W-:Y:S05]  /*2de0*/  BSYNC.RECONVERGENT B0 ;  /* 0x0000000000007941 */ /* 0x000fea0003800200 */
.L_x_981:
[----:B------:R-:W-:Y:S01]  /*2df0*/  @!P0 IMAD.MOV R22, RZ, RZ, R16 ;  /* 0x000000ffff168224 */ /* 0x000fe200078e0210 */
[----:B------:R-:W-:Y:S01]  /*2e00*/  BSSY.RECONVERGENT B0, `(.L_x_983) ;  /* 0x0000017000007945 */ /* 0x000fe20003800200 */
[----:B------:R-:W-:Y:S01]  /*2e10*/  @P0 IMAD.MOV R24, RZ, RZ, R20 ;  /* 0x000000ffff180224 */ /* 0x000fe200078e0214 */
[----:B-12---:R-:W-:Y:S01]  /*2e20*/  FSEL R16, R9, R10, P0 ;  /* 0x0000000a09107208 */ /* 0x006fe20000000000 */
[C-C-:B------:R-:W-:Y:S01]  /*2e30*/  @P0 IMAD R19, R22.reuse, 0xc, R7.reuse ;  /* 0x0000000c16130824 */ /* 0x140fe200078e0207 */
[----:B------:R-:W-:Y:S01]  /*2e40*/  ISETP.GE.AND P1, PT, R22, R3, PT ;  /* 0x000000031600720c */ /* 0x000fe20003f26270 */
[----:B0-----:R-:W-:Y:S01]  /*2e50*/  @!P0 IMAD R17, R24, 0xc, R7 ;  /* 0x0000000c18118824 */ /* 0x001fe200078e0207 */
        /* <DEDUP_REMOVED lines=17> */
.L_x_984:
[----:B------:R-:W-:Y:S05]  /*2f70*/  BSYNC.RECONVERGENT B0 ;  /* 0x0000000000007941 */ /* 0x000fea0003800200 */
.L_x_983:
[----:B------:R-:W-:Y:S01]  /*2f80*/  @!P0 IMAD.MOV R26, RZ, RZ, R22 ;  /* 0x000000ffff1a8224 */ /* 0x000fe200078e0216 */
[----:B------:R-:W-:Y:S01]  /*2f90*/  BSSY.RECONVERGENT B0, `(.L_x_985) ;  /* 0x0000016000007945 */ /* 0x000fe20003800200 */
[----:B------:R-:W-:Y:S01]  /*2fa0*/  @P0 IMAD.MOV R28, RZ, RZ, R24 ;  /* 0x000000ffff1c0224 */ /* 0x000fe200078e0218 */
[----:B-12---:R-:W-:Y:S01]  /*2fb0*/  FSEL R20, R9, R10, P0 ;  /* 0x0000000a09147208 */ /* 0x006fe20000000000 */
[C-C-:B------:R-:W-:Y:S01]  /*2fc0*/  @P0 IMAD R22, R26.reuse, 0xc, R7.reuse ;  /* 0x0000000c1a160824 */ /* 0x140fe200078e0207 */
[----:B------:R-:W-:Y:S01]  /*2fd0*/  ISETP.GE.AND P1, PT, R26, R3, PT ;  /* 0x000000031a00720c */ /* 0x000fe20003f26270 */
[----:B------:R-:W-:Y:S01]  /*2fe0*/  @!P0 IMAD R21, R28, 0xc, R7 ;  /* 0x0000000c1c158824 */ /* 0x000fe200078e0207 */
[----:B0--3--:R-:W-:Y:S01]  /*2ff0*/  SEL R19, R12, R11, P0 ;  /* 0x0000000b0c137207 */ /* 0x009fe20000000000 */
        /* <DEDUP_REMOVED lines=15> */
.L_x_986:
[----:B------:R-:W-:Y:S05]  /*30f0*/  BSYNC.RECONVERGENT B0 ;  /* 0x0000000000007941 */ /* 0x000fea0003800200 */
.L_x_985:
[----:B------:R-:W-:Y:S01]  /*3100*/  VIADD R24, R26, 0x1 ;  /* 0x000000011a187836 */ /* 0x000fe20000000000 */
[----:B------:R-:W-:Y:S01]  /*3110*/  BSSY.RECONVERGENT B0, `(.L_x_987) ;  /* 0x0000016000007945 */ /* 0x000fe20003800200 */
[----:B------:R-:W-:Y:S01]  /*3120*/  @!P0 IMAD.MOV R24, RZ, RZ, R26 ;  /* 0x000000ffff188224 */ /* 0x000fe200078e021a */
[----:B0--34-:R-:W-:Y:S01]  /*3130*/  SEL R21, R12, R11, P0 ;  /* 0x0000000b0c157207 */ /* 0x019fe20000000000 */
[----:B------:R-:W-:Y:S01]  /*3140*/  @P0 IMAD.MOV R25, RZ, RZ, R28 ;  /* 0x000000ffff190224 */ /* 0x000fe200078e021c */
[----:B------:R-:W-:Y:S01]  /*3150*/  SEL R22, R18, R13, P0 ;  /* 0x0000000d12167207 */ /* 0x000fe20000000000 */
[C-C-:B------:R-:W-:Y:S01]  /*3160*/  @P0 IMAD R26, R24.reuse, 0xc, R7.reuse ;  /* 0x0000000c181a0824 */ /* 0x140fe200078e0207 */
[----:B------:R-:W-:Y:S01]  /*3170*/  ISETP.GE.AND P1, PT, R24, R3, PT ;  /* 0x000000031800720c */ /* 0x000fe20003f26270 */
[----:B------:R-:W-:Y:S01]  /*3180*/  @!P0 IMAD R27, R25, 0xc, R7 ;  /* 0x0000000c191b8824 */ /* 0x000fe200078e0207 */
[----:B-12---:R-:W-:Y:S02]  /*3190*/  FSEL R23, R9, R10, P0 ;  /* 0x0000000a09177208 */ /* 0x006fe40000000000 */
[----:B------:R0:W1:Y:S04]  /*31a0*/  @P0 LDS R9, [R26+0x8] ;  /* 0x000008001a090984 */ /* 0x0000680000000800 */
[----:B------:R0:W2:Y:S04]  /*31b0*/  @!P0 LDS R11, [R27] ;  /* 0x000000001b0b8984 */ /* 0x0000a80000000800 */
[----:B------:R0:W3:Y:S04]  /*31c0*/  @!P0 LDS R13, [R27+0x4] ;  /* 0x000004001b0d8984 */ /* 0x0000e80000000800 */
[----:B------:R0:W4:Y:S04]  /*31d0*/  @!P0 LDS R10, [R27+0x8] ;  /* 0x000008001b0a8984 */ /* 0x0001280000000800 */
[----:B------:R0:W0:Y:S04]  /*31e0*/  @P0 LDS R18, [R26+0x4] ;  /* 0x000004001a120984 */ /* 0x0000280000000800 */
[----:B------:R0:W0:Y:S01]  /*31f0*/  @P0 LDS R12, [R26] ;  /* 0x000000001a0c0984 */ /* 0x0000220000000800 */
[----:B------:R-:W-:Y:S01]  /*3200*/  PLOP3.LUT P0, PT, PT, PT, PT, 0x8, 0x80 ;  /* 0x000000000080781c */ /* 0x000fe20003f0e170 */
[----:B------:R-:W-:-:S12]  /*3210*/  @P1 BRA `(.L_x_988) ;  /* 0x0000000000141947 */ /* 0x000fd80003800000 */
[----:B0-2---:R-:W-:Y:S02]  /*3220*/  ISETP.GE.AND P1, PT, R12, R11, PT ;  /* 0x0000000b0c00720c */ /* 0x005fe40003f26270 */
[----:B------:R-:W-:Y:S02]  /*3230*/  PLOP3.LUT P0, PT, PT, PT, PT, 0x80, 0x8 ;  /* 0x000000000008781c */ /* 0x000fe40003f0f070 */
[----:B------:R-:W-:-:S13]  /*3240*/  ISETP.GE.OR P1, PT, R25, R5, !P1 ;  /* 0x000000051900720c */ /* 0x000fda0004f26670 */
[----:B---3--:R-:W-:-:S04]  /*3250*/  @!P1 ISETP.GE.AND P2, PT, R18, R13, PT ;  /* 0x0000000d1200920c */ /* 0x008fc80003f46270 */
[----:B------:R-:W-:-:S13]  /*3260*/  @!P1 ISETP.EQ.AND P0, PT, R12, R11, !P2 ;  /* 0x0000000b0c00920c */ /* 0x000fda0005702270 */
.L_x_988:
[----:B------:R-:W-:Y:S05]  /*3270*/  BSYNC.RECONVERGENT B0 ;  /* 0x0000000000007941 */ /* 0x000fea0003800200 */
.L_x_987:
[----:B------:R-:W5:Y:S01]  /*3280*/  LDCU.U8 UR4, c[0x0][0x380] ;  /* 0x00007000ff0477ac */ /* 0x000f620008000000 */
[----:B0--3--:R-:W-:Y:S02]  /*3290*/  SEL R18, R18, R13, P0 ;  /* 0x0000000d12127207 */ /* 0x009fe40000000000 */
[----:B--2---:R-:W-:Y:S02]  /*32a0*/  SEL R11, R12, R11, P0 ;  /* 0x0000000b0c0b7207 */ /* 0x004fe40000000000 */
[----:B-1--4-:R-:W-:Y:S01]  /*32b0*/  FSEL R9, R9, R10, P0 ;  /* 0x0000000a09097208 */ /* 0x012fe20000000000 */
[----:B-----5:R-:W-:-:S04]  /*32c0*/  UPRMT UR4, UR4, 0x8880, URZ ;  /* 0x0000888004047896 */ /* 0x020fc800080000ff */
[----:B------:R-:W-:Y:S01]  /*32d0*/  UISETP.NE.AND UP0, UPT, UR4, URZ, UPT ;  /* 0x000000ff0400728c */ /* 0x000fe2000bf05270 */
[----:B------:R-:W-:Y:S08]  /*32e0*/  BAR.SYNC.DEFER_BLOCKING 0x0 ;  /* 0x0000000000007b1d */ /* 0x000ff00000010000 */
[----:B------:R-:W-:Y:S05]  /*32f0*/  BRA.U !UP0, `(.L_x_989) ;  /* 0x0000000508447547 */ /* 0x000fea000b800000 */
[----:B------:R-:W0:Y:S01]  /*3300*/  S2R R5, SR_LANEID ;  /* 0x0000000000057919 */ /* 0x000e220000000000 */
[----:B------:R-:W1:Y:S01]  /*3310*/  S2UR UR5, SR_CgaCtaId ;  /* 0x00000000000579c3 */ /* 0x000e620000008800 */
[----:B------:R-:W-:Y:S01]  /*3320*/  SHF.R.U32.HI R10, RZ, 0x5, R2 ;  /* 0x00000005ff0a7819 */ /* 0x000fe20000011602 */
[----:B------:R-:W-:Y:S01]  /*3330*/  UMOV UR4, 0x400 ;  /* 0x0000040000047882 */ /* 0x000fe20000000000 */
[----:B------:R-:W-:Y:S01]  /*3340*/  ISETP.NE.AND P0, PT, R2, RZ, PT ;  /* 0x000000ff0200720c */ /* 0x000fe20003f05270 */
[----:B-1----:R-:W-:Y:S02]  /*3350*/  ULEA UR4, UR5, UR4, 0x18 ;  /* 0x0000000405047291 */ /* 0x002fe4000f8ec0ff */
[----:B0-----:R-:W-:-:S04]  /*3360*/  IMAD R10, R10, 0x20, R5 ;  /* 0x000000200a0a7824 */ /* 0x001fc800078e0205 */
[----:B------:R-:W-:-:S04]  /*3370*/  IMAD R10, R10, 0x5, RZ ;  /* 0x000000050a0a7824 */ /* 0x000fc800078e02ff */
[----:B------:R-:W-:Y:S02]  /*3380*/  IMAD R25, R10, 0xc, R7 ;  /* 0x0000000c0a197824 */ /* 0x000fe400078e0207 */
[----:B------:R-:W-:-:S03]  /*3390*/  IMAD R10, R5, -0x4, R10 ;  /* 0xfffffffc050a7824 */ /* 0x000fc600078e020a */
[----:B------:R0:W-:Y:S01]  /*33a0*/  STS [R25], R4 ;  /* 0x0000000419007388 */ /* 0x0001e20000000800 */
[----:B------:R-:W-:-:S03]  /*33b0*/  IMAD R24, R10, 0xc, R7 ;  /* 0x0000000c0a187824 */ /* 0x000fc600078e0207 */
[----:B------:R-:W-:Y:S04]  /*33c0*/  STS [R25+0x4], R6 ;  /* 0x0000040619007388 */ /* 0x000fe80000000800 */
[----:B------:R-:W-:Y:S01]  /*33d0*/  STS [R25+0x8], R8 ;  /* 0x0000080819007388 */ /* 0x000fe20000000800 */
[----:B0-----:R-:W0:Y:S03]  /*33e0*/  LDC.64 R4, c[0x0][0x3a0] ;  /* 0x0000e800ff047b82 */ /* 0x001e260000000a00 */
[----:B------:R-:W-:Y:S04]  /*33f0*/  STS [R25+0xc], R15 ;  /* 0x00000c0f19007388 */ /* 0x000fe80000000800 */
[----:B------:R1:W-:Y:S04]  /*3400*/  STS [R25+0x10], R14 ;  /* 0x0000100e19007388 */ /* 0x0003e80000000800 */
[----:B------:R-:W-:Y:S04]  /*3410*/  STS [R25+0x14], R16 ;  /* 0x0000141019007388 */ /* 0x000fe80000000800 */
[----:B------:R-:W-:Y:S01]  /*3420*/  STS [R25+0x18], R19 ;  /* 0x0000181319007388 */ /* 0x000fe20000000800 */
[----:B-1----:R-:W-:-:S03]  /*3430*/  LOP3.LUT R14, R2, 0x1f, RZ, 0xc0, !PT ;  /* 0x0000001f020e7812 */ /* 0x002fc600078ec0ff */
[----:B------:R-:W-:Y:S01]  /*3440*/  STS [R25+0x1c], R17 ;  /* 0x00001c1119007388 */ /* 0x000fe20000000800 */
[----:B------:R-:W-:-:S03]  /*3450*/  LOP3.LUT R2, R2, 0x3e0, RZ, 0xc0, !PT ;  /* 0x000003e002027812 */ /* 0x000fc600078ec0ff */
[----:B------:R-:W-:Y:S02]  /*3460*/  STS [R25+0x20], R20 ;  /* 0x0000201419007388 */ /* 0x000fe40000000800 */
[----:B------:R-:W-:Y:S02]  /*3470*/  IMAD R14, R2, 0x5, R14 ;  /* 0x00000005020e7824 */ /* 0x000fe400078e020e */
        /* <DEDUP_REMOVED lines=24> */
[----:B------:R-:W-:Y:S01]  /*3600*/  IADD3 R0, P0, PT, R0, R14, RZ ;  /* 0x0000000e00007210 */ /* 0x000fe20007f1e0ff */
[----:B-1----:R-:W-:-:S04]  /*3610*/  VIADD R3, R14, 0x40 ;  /* 0x000000400e037836 */ /* 0x002fc80000000000 */
[----:B------:R-:W-:Y:S02]  /*3620*/  IMAD.X R2, RZ, RZ, RZ, P0 ;  /* 0x000000ffff027224 */ /* 0x000fe400000e06ff */
[----:B0-----:R-:W-:-:S04]  /*3630*/  IMAD.WIDE.U32 R4, R0, 0xc, R4 ;  /* 0x0000000c00047825 */ /* 0x001fc800078e0004 */
[----:B------:R-:W-:Y:S02]  /*3640*/  VIADD R0, R14, 0x20 ;  /* 0x000000200e007836 */ /* 0x000fe40000000000 */
[----:B------:R-:W-:Y:S01]  /*3650*/  IMAD R2, R2, 0xc, RZ ;  /* 0x0000000c02027824 */ /* 0x000fe200078e02ff */
[----:B------:R-:W0:Y:S02]  /*3660*/  LDS R12, [UR4+0x3c00] ;  /* 0x003c0004ff0c7984 */ /* 0x000e240008000800 */
[-C--:B0-----:R-:W-:Y:S02]  /*3670*/  ISETP.GE.AND P0, PT, R14, R12.reuse, PT ;  /* 0x0000000c0e00720c */ /* 0x081fe40003f06270 */
[-C--:B------:R-:W-:Y:S01]  /*3680*/  ISETP.GE.AND P2, PT, R3, R12.reuse, PT ;  /* 0x0000000c0300720c */ /* 0x080fe20003f46270 */
[----:B------:R-:W-:Y:S01]  /*3690*/  IMAD.IADD R3, R5, 0x1, R2 ;  /* 0x0000000105037824 */ /* 0x000fe200078e0202 */
[----:B------:R-:W-:Y:S01]  /*36a0*/  ISETP.GE.AND P1, PT, R0, R12, PT ;  /* 0x0000000c0000720c */ /* 0x000fe20003f26270 */
[----:B------:R-:W-:-:S02]  /*36b0*/  VIADD R0, R14, 0x60 ;  /* 0x000000600e007836 */ /* 0x000fc40000000000 */
[----:B------:R-:W-:Y:S02]  /*36c0*/  IMAD.MOV.U32 R2, RZ, RZ, R4 ;  /* 0x000000ffff027224 */ /* 0x000fe400078e0004 */
[----:B------:R-:W-:Y:S01]  /*36d0*/  VIADD R5, R14, 0x80 ;  /* 0x000000800e057836 */ /* 0x000fe20000000000 */
[----:B------:R-:W-:-:S03]  /*36e0*/  ISETP.GE.AND P3, PT, R0, R12, PT ;  /* 0x0000000c0000720c */ /* 0x000fc60003f66270 */
        /* <DEDUP_REMOVED lines=18> */
.L_x_989:
        /* <DEDUP_REMOVED lines=10> */
[----:B------:R0:W-:Y:S04]  /*38b0*/  STS [R13+0x10], R14 ;  /* 0x0000100e0d007388 */ /* 0x0001e80000000800 */
[----:B------:R1:W-:Y:S04]  /*38c0*/  STS [R13], R4 ;  /* 0x000000040d007388 */ /* 0x0003e80000000800 */
[----:B------:R-:W-:Y:S01]  /*38d0*/  STS [R13+0x4], R6 ;  /* 0x000004060d007388 */ /* 0x000fe20000000800 */
[----:B0-----:R-:W-:-:S03]  /*38e0*/  IMAD R14, R10, 0xc, R7 ;  /* 0x0000000c0a0e7824 */ /* 0x001fc600078e0207 */
[----:B------:R-:W-:Y:S01]  /*38f0*/  STS [R13+0x8], R8 ;  /* 0x000008080d007388 */ /* 0x000fe20000000800 */
[----:B-1----:R-:W0:Y:S03]  /*3900*/  LDC.64 R4, c[0x0][0x388] ;  /* 0x0000e200ff047b82 */ /* 0x002e260000000a00 */
        /* <DEDUP_REMOVED lines=32> */
[----:B------:R-:W-:Y:S01]  /*3b10*/  IADD3 R0, P0, PT, R0, R2, RZ ;  /* 0x0000000200007210 */ /* 0x000fe20007f1e0ff */
[----:B-1----:R-:W-:-:S04]  /*3b20*/  VIADD R14, R2, 0x40 ;  /* 0x00000040020e7836 */ /* 0x002fc80000000000 */
[----:B------:R-:W-:Y:S02]  /*3b30*/  IMAD.X R16, RZ, RZ, RZ, P0 ;  /* 0x000000ffff107224 */ /* 0x000fe400000e06ff */
[----:B0-----:R-:W-:-:S04]  /*3b40*/  IMAD.WIDE.U32 R4, R0, 0xc, R4 ;  /* 0x0000000c00047825 */ /* 0x001fc800078e0004 */
[----:B------:R-:W-:Y:S02]  /*3b50*/  VIADD R0, R2, 0x20 ;  /* 0x0000002002007836 */ /* 0x000fe40000000000 */
[----:B--2---:R-:W-:-:S04]  /*3b60*/  IMAD R3, R16, 0xc, RZ ;  /* 0x0000000c10037824 */ /* 0x004fc800078e02ff */
[----:B------:R-:W-:Y:S02]  /*3b70*/  IMAD.IADD R3, R3, 0x1, R5 ;  /* 0x0000000103037824 */ /* 0x000fe400078e0205 */
[----:B------:R-:W-:Y:S01]  /*3b80*/  VIADD R5, R2, 0x80 ;  /* 0x0000008002057836 */ /* 0x000fe20000000000 */
[----:B------:R-:W0:Y:S02]  /*3b90*/  LDS R12, [UR4+0x3c00] ;  /* 0x003c0004ff0c7984 */ /* 0x000e240008000800 */
[-C--:B0-----:R-:W-:Y:S01]  /*3ba0*/  ISETP.GE.AND P1, PT, R0, R12.reuse, PT ;  /* 0x0000000c0000720c */ /* 0x081fe20003f26270 */
[C---:B------:R-:W-:Y:S01]  /*3bb0*/  VIADD R0, R2.reuse, 0x60 ;  /* 0x0000006002007836 */ /* 0x040fe20000000000 */
[-C--:B------:R-:W-:Y:S01]  /*3bc0*/  ISETP.GE.AND P0, PT, R2, R12.reuse, PT ;  /* 0x0000000c0200720c */ /* 0x080fe20003f06270 */
[----:B------:R-:W-:Y:S01]  /*3bd0*/  IMAD.MOV.U32 R2, RZ, RZ, R4 ;  /* 0x000000ffff027224 */ /* 0x000fe200078e0004 */
[-C--:B------:R-:W-:Y:S02]  /*3be0*/  ISETP.GE.AND P2, PT, R14, R12.reuse, PT ;  /* 0x0000000c0e00720c */ /* 0x080fe40003f46270 */
[----:B------:R-:W-:-:S02]  /*3bf0*/  ISETP.GE.AND P3, PT, R0, R12, PT ;  /* 0x0000000c0000720c */ /* 0x000fc40003f66270 */
        /* <DEDUP_REMOVED lines=18> */
.L_x_990:
        /* <DEDUP_REMOVED lines=14> */
.L_x_1445:


//--------------------- .text._ZN3cub18CUB_300001_SM_10006detail10merge_sort30DeviceMergeSortPartitionKernelIP9EdgeTuplej14EdgeComparatorS4_EEvbT_PT2_T0_SA_PSA_T1_SA_i --------------------------
	.section	.text._ZN3cub18CUB_300001_SM_10006detail10merge_sort30DeviceMergeSortPartitionKernelIP9EdgeTuplej14EdgeComparatorS4_EEvbT_PT2_T0_SA_PSA_T1_SA_i,"ax",@progbits
	.align	128
        .global         _ZN3cub18CUB_300001_SM_10006detail10merge_sort30DeviceMergeSortPartitionKernelIP9EdgeTuplej14EdgeComparatorS4_EEvbT_PT2_T0_SA_PSA_T1_SA_i
        .type           _ZN3cub18CUB_300001_SM_10006detail10merge_sort30DeviceMergeSortPartitionKernelIP9EdgeTuplej14EdgeComparatorS4_EEvbT_PT2_T0_SA_PSA_T1_SA_i,@function
        .size           _ZN3cub18CUB_300001_SM_10006detail10merge_sort30DeviceMergeSortPartitionKernelIP9EdgeTuplej14EdgeComparatorS4_EEvbT_PT2_T0_SA_PSA_T1_SA_i,(.L_x_1446 - _ZN3cub18CUB_300001_SM_10006detail10merge_sort30DeviceMergeSortPartitionKernelIP9EdgeTuplej14EdgeComparatorS4_EEvbT_PT2_T0_SA_PSA_T1_SA_i)
        .other          _ZN3cub18CUB_300001_SM_10006detail10merge_sort30DeviceMergeSortPartitionKernelIP9EdgeTuplej14EdgeComparatorS4_EEvbT_PT2_T0_SA_PSA_T1_SA_i,@"STO_CUDA_ENTRY STV_DEFAULT"
_ZN3cub18CUB_300001_SM_10006detail10merge_sort30DeviceMergeSortPartitionKernelIP9EdgeTuplej14EdgeComparatorS4_EEvbT_PT2_T0_SA_PSA_T1_SA_i:
.text._ZN3cub18CUB_300001_SM_10006detail10merge_sort30DeviceMergeSortPartitionKernelIP9EdgeTuplej14EdgeComparatorS4_EEvbT_PT2_T0_SA_PSA_T1_SA_i:
[----:B------:R-:W-:Y:S01]  /*0000*/  LDC R1, c[0x0][0x37c] ;  /* 0x0000df00ff017b82 */ /* 0x000fe20000000800 */
[----:B------:R-:W0:Y:S01]  /*0010*/  S2R R2, SR_CTAID.X ;  /* 0x0000000000027919 */ /* 0x000e220000002500 */
[----:B------:R-:W0:Y:S01]  /*0020*/  LDCU UR4, c[0x0][0x360] ;  /* 0x00006c00ff0477ac */ /* 0x000e220008000800 */
[----:B------:R-:W0:Y:S01]  /*0030*/  S2R R3, SR_TID.X ;  /* 0x0000000000037919 */ /* 0x000e220000002100 */
[----:B------:R-:W1:Y:S01]  /*0040*/  LDCU UR6, c[0x0][0x39c] ;  /* 0x00007380ff0677ac */ /* 0x000e620008000800 */
[----:B0-----:R-:W-:-:S05]  /*0050*/  IMAD R2, R2, UR4, R3 ;  /* 0x0000000402027c24 */ /* 0x001fca000f8e0203 */
[----:B-1----:R-:W-:-:S13]  /*0060*/  ISETP.GE.U32.AND P0, PT, R2, UR6, PT ;  /* 0x0000000602007c0c */ /* 0x002fda000bf06070 */
[----:B------:R-:W-:Y:S05]  /*0070*/  @P0 EXIT ;  /* 0x000000000000094d */ /* 0x000fea0003800000 */
[----:B------:R-:W0:Y:S01]  /*0080*/  LDCU UR5, c[0x0][0x3ac] ;  /* 0x00007580ff0577ac */ /* 0x000e220008000800 */
[----:B------:R-:W-:Y:S01]  /*0090*/  VIADD R0, R2, 0x1 ;  /* 0x0000000102007836 */ /* 0x000fe20000000000 */
[----:B------:R-:W-:Y:S01]  /*00a0*/  ACQBULK ;  /* 0x000000000000782e */ /* 0x000fe20000000000 */
[----:B------:R-:W1:Y:S03]  /*00b0*/  LDCU UR7, c[0x0][0x3b0] ;  /* 0x00007600ff0777ac */ /* 0x000e660008000800 */
[----:B------:R-:W-:Y:S01]  /*00c0*/  ISETP.NE.AND P0, PT, R0, UR6, PT ;  /* 0x0000000600007c0c */ /* 0x000fe2000bf05270 */
[----:B------:R-:W2:Y:S01]  /*00d0*/  LDCU UR10, c[0x0][0x398] ;  /* 0x00007300ff0a77ac */ /* 0x000ea20008000800 */
[----:B------:R-:W3:Y:S01]  /*00e0*/  LDCU.64 UR8, c[0x0][0x358] ;  /* 0x00006b00ff0877ac */ /* 0x000ee20008000a00 */
[----:B0-----:R-:W-:-:S10]  /*00f0*/  UIADD3 UR4, UPT, UPT, -UR5, URZ, URZ ;  /* 0x000000ff05047290 */ /* 0x001fd4000fffe1ff */
[----:B------:R-:W0:Y:S01]  /*0100*/  @!P0 LDC.64 R4, c[0x0][0x3a0] ;  /* 0x0000e800ff048b82 */ /* 0x000e220000000a00 */
[----:B------:R-:W-:Y:S01]  /*0110*/  LOP3.LUT R0, R2, UR4, RZ, 0xc0, !PT ;  /* 0x0000000402007c12 */ /* 0x000fe2000f8ec0ff */
[----:B------:R-:W-:-:S04]  /*0120*/  USHF.R.U32.HI UR4, URZ, 0x1, UR5 ;  /* 0x00000001ff047899 */ /* 0x000fc80008011605 */
[----:B-1----:R-:W-:Y:S01]  /*0130*/  IMAD R3, R0, UR7, RZ ;  /* 0x0000000700037c24 */ /* 0x002fe2000f8e02ff */
[----:B------:R-:W-:-:S04]  /*0140*/  UIMAD UR4, UR4, UR7, URZ ;  /* 0x00000007040472a4 */ /* 0x000fc8000f8e02ff */
[----:B------:R-:W-:-:S04]  /*0150*/  LOP3.LUT R0, RZ, R3, RZ, 0x33, !PT ;  /* 0x00000003ff007212 */ /* 0x000fc800078e33ff */
[----:B------:R-:W-:-:S04]  /*0160*/  VIMNMX.U32 R0, PT, PT, R0, UR4, PT ;  /* 0x0000000400007c48 */ /* 0x000fc8000bfe0000 */
[----:B--2---:R-:W-:Y:S01]  /*0170*/  VIADDMNMX.U32 R0, R0, R3, UR10, PT ;  /* 0x0000000a00007e46 */ /* 0x004fe2000b800003 */
[----:B0-----:R-:W-:Y:S01]  /*0180*/  @!P0 IMAD.WIDE.U32 R4, R2, 0x4, R4 ;  /* 0x0000000402048825 */ /* 0x001fe200078e0004 */
[----:B------:R-:W-:Y:S02]  /*0190*/  VIMNMX.U32 R3, PT, PT, R3, UR10, PT ;  /* 0x0000000a03037c48 */ /* 0x000fe4000bfe0000 */
[----:B------:R-:W-:Y:S02]  /*01a0*/  LOP3.LUT R6, RZ, R0, RZ, 0x33, !PT ;  /* 0x00000000ff067212 */ /* 0x000fe400078e33ff */
[----:B---3--:R0:W-:Y:S02]  /*01b0*/  @!P0 STG.E desc[UR8][R4.64], R0 ;  /* 0x0000000004008986 */ /* 0x0081e4000c101908 */
[----:B------:R-:W-:-:S04]  /*01c0*/  VIMNMX.U32 R7, PT, PT, R6, UR4, PT ;  /* 0x0000000406077c48 */ /* 0x000fc8000bfe0000 */
[----:B------:R-:W-:Y:S01]  /*01d0*/  VIADDMNMX.U32 R7, R7, R0, UR10, PT ;  /* 0x0000000a07077e46 */ /* 0x000fe2000b800000 */
[----:B------:R-:W-:Y:S06]  /*01e0*/  @!P0 EXIT ;  /* 0x000000000000894d */ /* 0x000fec0003800000 */
[----:B------:R-:W1:Y:S01]  /*01f0*/  LDCU.U8 UR6, c[0x0][0x380] ;  /* 0x00007000ff0677ac */ /* 0x000e620008000000 */
[----:B------:R-:W-:Y:S01]  /*0200*/  BSSY.RECONVERGENT B0, `(.L_x_991) ;  /* 0x0000054000007945 */ /* 0x000fe20003800200 */
[----:B------:R-:W-:-:S06]  /*0210*/  UIADD3 UR4, UPT, UPT, UR5, -0x1, URZ ;  /* 0xffffffff05047890 */ /* 0x000fcc000fffe0ff */
[----:B0-----:R-:W-:-:S05]  /*0220*/  LOP3.LUT R4, R2, UR4, RZ, 0xc0, !PT ;  /* 0x0000000402047c12 */ /* 0x001fca000f8ec0ff */
[----:B------:R-:W-:Y:S01]  /*0230*/  IMAD R4, R4, UR7, RZ ;  /* 0x0000000704047c24 */ /* 0x000fe2000f8e02ff */
[----:B-1----:R-:W-:-:S04]  /*0240*/  UPRMT UR6, UR6, 0x8880, URZ ;  /* 0x0000888006067896 */ /* 0x002fc800080000ff */
[----:B------:R-:W-:-:S03]  /*0250*/  VIADDMNMX.U32 R4, R7, -R3, R4, PT ;  /* 0x8000000307047246 */ /* 0x000fc60003800004 */
[----:B------:R-:W-:Y:S02]  /*0260*/  UMOV UR4, UR6 ;  /* 0x0000000600047c82 */ /* 0x000fe40008000000 */
[----:B------:R-:W-:-:S09]  /*0270*/  UISETP.NE.AND UP0, UPT, UR4, URZ, UPT ;  /* 0x000000ff0400728c */ /* 0x000fd2000bf05270 */
[----:B------:R-:W-:Y:S05]  /*0280*/  BRA.U !UP0, `(.L_x_992) ;  /* 0x00000001089c7547 */ /* 0x000fea000b800000 */
[----:B------:R-:W-:Y:S01]  /*0290*/  IMAD.IADD R7, R7, 0x1, -R0 ;  /* 0x0000000107077824 */ /* 0x000fe200078e0a00 */
[----:B------:R-:W-:Y:S01]  /*02a0*/  VIADDMNMX.U32 R5, R0, -R3, R4, PT ;  /* 0x8000000300057246 */ /* 0x000fe20003800004 */
[----:B------:R-:W-:Y:S03]  /*02b0*/  BSSY.RECONVERGENT B1, `(.L_x_993) ;  /* 0x0000023000017945 */ /* 0x000fe60003800200 */
[----:B------:R-:W-:-:S05]  /*02c0*/  VIMNMX.U32 R6, PT, PT, R4, R7, !PT ;  /* 0x0000000704067248 */ /* 0x000fca0007fe0000 */
[----:B------:R-:W-:-:S05]  /*02d0*/  IMAD.IADD R12, R6, 0x1, -R7 ;  /* 0x00000001060c7824 */ /* 0x000fca00078e0a07 */
[----:B------:R-:W-:-:S13]  /*02e0*/  ISETP.GE.U32.AND P0, PT, R12, R5, PT ;  /* 0x000000050c00720c */ /* 0x000fda0003f06070 */
[----:B------:R-:W-:Y:S05]  /*02f0*/  @P0 BRA `(.L_x_994) ;  /* 0x0000000000780947 */ /* 0x000fea0003800000 */
[----:B------:R-:W0:Y:S02]  /*0300*/  LDC.64 R6, c[0x0][0x388] ;  /* 0x0000e200ff067b82 */ /* 0x000e240000000a00 */
.L_x_997:
[----:B------:R-:W-:-:S05]  /*0310*/  IMAD.IADD R9, R5, 0x1, -R12 ;  /* 0x0000000105097824 */ /* 0x000fca00078e0a0c */
[----:B------:R-:W-:-:S04]  /*0320*/  LEA.HI R14, R9, R12, RZ, 0x1f ;  /* 0x0000000c090e7211 */ /* 0x000fc800078ff8ff */
[-C--:B------:R-:W-:Y:S02]  /*0330*/  LOP3.LUT R9, RZ, R14.reuse, RZ, 0x33, !PT ;  /* 0x0000000eff097212 */ /* 0x080fe400078e33ff */
[----:B------:R-:W-:-:S03]  /*0340*/  IADD3 R15, P0, PT, R3, R14, RZ ;  /* 0x0000000e030f7210 */ /* 0x000fc60007f1e0ff */
[----:B------:R-:W-:Y:S02]  /*0350*/  IMAD.IADD R9, R4, 0x1, R9 ;  /* 0x0000000104097824 */ /* 0x000fe400078e0209 */
[----:B------:R-:W-:-:S03]  /*0360*/  IMAD.X R10, RZ, RZ, RZ, P0 ;  /* 0x000000ffff0a7224 */ /* 0x000fc600000e06ff */
[----:B------:R-:W-:Y:S01]  /*0370*/  IADD3 R11, P1, PT, R0, R9, RZ ;  /* 0x00000009000b7210 */ /* 0x000fe20007f3e0ff */
[----:B0-----:R-:W-:-:S04]  /*0380*/  IMAD.WIDE.U32 R8, R15, 0xc, R6 ;  /* 0x0000000c0f087825 */ /* 0x001fc800078e0006 */
[----:B------:R-:W-:Y:S02]  /*0390*/  IMAD.X R13, RZ, RZ, RZ, P1 ;  /* 0x000000ffff0d7224 */ /* 0x000fe400008e06ff */
[----:B------:R-:W-:Y:S02]  /*03a0*/  IMAD R15, R10, 0xc, RZ ;  /* 0x0000000c0a0f7824 */ /* 0x000fe400078e02ff */
[----:B------:R-:W-:-:S04]  /*03b0*/  IMAD.WIDE.U32 R10, R11, 0xc, R6 ;  /* 0x0000000c0b0a7825 */ /* 0x000fc800078e0006 */
[----:B------:R-:W-:Y:S02]  /*03c0*/  IMAD R13, R13, 0xc, RZ ;  /* 0x0000000c0d0d7824 */ /* 0x000fe400078e02ff */
[----:B------:R-:W-:Y:S02]  /*03d0*/  IMAD.IADD R9, R9, 0x1, R15 ;  /* 0x0000000109097824 */ /* 0x000fe400078e020f */
[----:B------:R-:W-:-:S03]  /*03e0*/  IMAD.IADD R11, R11, 0x1, R13 ;  /* 0x000000010b0b7824 */ /* 0x000fc600078e020d */
[----:B------:R-:W2:Y:S04]  /*03f0*/  LDG.E R13, desc[UR8][R8.64] ;  /* 0x00000008080d7981 */ /* 0x000ea8000c1e1900 */
[----:B------:R-:W2:Y:S01]  /*0400*/  LDG.E R16, desc[UR8][R10.64] ;  /* 0x000000080a107981 */ /* 0x000ea2000c1e1900 */
[----:B------:R-:W-:Y:S01]  /*0410*/  BSSY.RECONVERGENT B2, `(.L_x_995) ;  /* 0x0000008000027945 */ /* 0x000fe20003800200 */
[----:B------:R-:W-:Y:S02]  /*0420*/  PLOP3.LUT P0, PT, PT, PT, PT, 0x8, 0x80 ;  /* 0x000000000080781c */ /* 0x000fe40003f0e170 */
[----:B--2---:R-:W-:-:S13]  /*0430*/  ISETP.GE.AND P1, PT, R16, R13, PT ;  /* 0x0000000d1000720c */ /* 0x004fda0003f26270 */
[----:B------:R-:W-:Y:S05]  /*0440*/  @!P1 BRA `(.L_x_996) ;  /* 0x0000000000109947 */ /* 0x000fea0003800000 */
[----:B------:R-:W2:Y:S04]  /*0450*/  LDG.E R10, desc[UR8][R10.64+0x4] ;  /* 0x000004080a0a7981 */ /* 0x000ea8000c1e1900 */
[----:B------:R-:W2:Y:S02]  /*0460*/  LDG.E R9, desc[UR8][R8.64+0x4] ;  /* 0x0000040808097981 */ /* 0x000ea4000c1e1900 */
[----:B--2---:R-:W-:-:S04]  /*0470*/  ISETP.GE.AND P0, PT, R10, R9, PT ;  /* 0x000000090a00720c */ /* 0x004fc80003f06270 */
[----:B------:R-:W-:-:S13]  /*0480*/  ISETP.NE.OR P0, PT, R16, R13, P0 ;  /* 0x0000000d1000720c */ /* 0x000fda0000705670 */
.L_x_996:
[----:B------:R-:W-:Y:S05]  /*0490*/  BSYNC.RECONVERGENT B2 ;  /* 0x0000000000027941 */ /* 0x000fea0003800200 */
.L_x_995:
[----:B------:R-:W-:Y:S01]  /*04a0*/  @P0 VIADD R12, R14, 0x1 ;  /* 0x000000010e0c0836 */ /* 0x000fe20000000000 */
[----:B------:R-:W-:-:S04]  /*04b0*/  SEL R5, R5, R14, P0 ;  /* 0x0000000e05057207 */ /* 0x000fc80000000000 */
[----:B------:R-:W-:-:S13]  /*04c0*/  ISETP.GE.U32.AND P0, PT, R12, R5, PT ;  /* 0x000000050c00720c */ /* 0x000fda0003f06070 */
[----:B------:R-:W-:Y:S05]  /*04d0*/  @!P0 BRA `(.L_x_997) ;  /* 0xfffffffc008c8947 */ /* 0x000fea000383ffff */
.L_x_994:
[----:B------:R-:W-:Y:S05]  /*04e0*/  BSYNC.RECONVERGENT B1 ;  /* 0x0000000000017941 */ /* 0x000fea0003800200 */
.L_x_993:
[----:B------:R-:W-:Y:S05]  /*04f0*/  BRA `(.L_x_998) ;  /* 0x0000000000907947 */ /* 0x000fea0003800000 */
.L_x_992:
[----:B------:R-:W-:Y:S01]  /*0500*/  IMAD.IADD R7, R7, 0x1, -R0 ;  /* 0x0000000107077824 */ /* 0x000fe200078e0a00 */
[----:B------:R-:W-:-:S04]  /*0510*/  VIADDMNMX.U32 R5, R0, -R3, R4, PT ;  /* 0x8000000300057246 */ /* 0x000fc80003800004 */
[----:B------:R-:W-:-:S05]  /*0520*/  VIMNMX.U32 R12, PT, PT, R4, R7, !PT ;  /* 0x00000007040c7248 */ /* 0x000fca0007fe0000 */
[----:B------:R-:W-:-:S05]  /*0530*/  IMAD.IADD R12, R12, 0x1, -R7 ;  /* 0x000000010c0c7824 */ /* 0x000fca00078e0a07 */
[----:B------:R-:W-:-:S13]  /*0540*/  ISETP.GE.U32.AND P0, PT, R12, R5, PT ;  /* 0x000000050c00720c */ /* 0x000fda0003f06070 */
[----:B------:R-:W-:Y:S05]  /*0550*/  @P0 BRA `(.L_x_998) ;  /* 0x0000000000780947 */ /* 0x000fea0003800000 */
[----:B------:R-:W0:Y:S02]  /*0560*/  LDC.64 R6, c[0x0][0x390] ;  /* 0x0000e400ff067b82 */ /* 0x000e240000000a00 */
.L_x_1001:
        /* <DEDUP_REMOVED lines=24> */
.L_x_1000:
[----:B------:R-:W-:Y:S05]  /*06f0*/  BSYNC.RECONVERGENT B1 ;  /* 0x0000000000017941 */ /* 0x000fea0003800200 */
.L_x_999:
[----:B------:R-:W-:Y:S01]  /*0700*/  @P0 VIADD R12, R14, 0x1 ;  /* 0x000000010e0c0836 */ /* 0x000fe20000000000 */
[----:B------:R-:W-:-:S04]  /*0710*/  SEL R5, R5, R14, P0 ;  /* 0x0000000e05057207 */ /* 0x000fc80000000000 */
[----:B------:R-:W-:-:S13]  /*0720*/  ISETP.GE.U32.AND P0, PT, R12, R5, PT ;  /* 0x000000050c00720c */ /* 0x000fda0003f06070 */
[----:B------:R-:W-:Y:S05]  /*0730*/  @!P0 BRA `(.L_x_1001) ;  /* 0xfffffffc008c8947 */ /* 0x000fea000383ffff */
.L_x_998:
[----:B------:R-:W-:Y:S05]  /*0740*/  BSYNC.RECONVERGENT B0 ;  /* 0x0000000000007941 */ /* 0x000fea0003800200 */
.L_x_991:
[----:B------:R-:W0:Y:S01]  /*0750*/  LDC.64 R4, c[0x0][0x3a0] ;  /* 0x0000e800ff047b82 */ /* 0x000e220000000a00 */
[----:B------:R-:W-:Y:S02]  /*0760*/  IMAD.IADD R3, R3, 0x1, R12 ;  /* 0x0000000103037824 */ /* 0x000fe400078e020c */
[----:B0-----:R-:W-:-:S05]  /*0770*/  IMAD.WIDE.U32 R4, R2, 0x4, R4 ;  /* 0x0000000402047825 */ /* 0x001fca00078e0004 */
[----:B------:R-:W-:Y:S01]  /*0780*/  STG.E desc[UR8][R4.64], R3 ;  /* 0x0000000304007986 */ /* 0x000fe2000c101908 */
[----:B------:R-:W-:Y:S05]  /*0790*/  EXIT ;  /* 0x000000000000794d */ /* 0x000fea0003800000 */
.L_x_1002:
        /* <DEDUP_REMOVED lines=14> */
.L_x_1446:


//--------------------- .text._ZN3cub18CUB_300001_SM_10006detail10merge_sort30DeviceMergeSortBlockSortKernelINS2_10policy_hubIP9EdgeTupleE9Policy600ES6_PNS0_8NullTypeES6_SA_j14EdgeComparatorS5_S9_EEvbT0_T1_T2_T3_T4_PT6_PT7_T5_NS1_7vsmem_tE --------------------------
	.section	.text._ZN3cub18CUB_300001_SM_10006detail10merge_sort30DeviceMergeSortBlockSortKernelINS2_10policy_hubIP9EdgeTupleE9Policy600ES6_PNS0_8NullTypeES6_SA_j14EdgeComparatorS5_S9_EEvbT0_T1_T2_T3_T4_PT6_PT7_T5_NS1_7vsmem_tE,"ax",@progbits
	.align	128
        .global         _ZN3cub18CUB_300001_SM_10006detail10merge_sort30DeviceMergeSortBlockSortKernelINS2_10policy_hubIP9EdgeTupleE9Policy600ES6_PNS0_8NullTypeES6_SA_j14EdgeComparatorS5_S9_EEvbT0_T1_T2_T3_T4_PT6_PT7_T5_NS1_7vsmem_tE
        .type           _ZN3cub18CUB_300001_SM_10006detail10merge_sort30DeviceMergeSortBlockSortKernelINS2_10policy_hubIP9EdgeTupleE9Policy600ES6_PNS0_8NullTypeES6_SA_j14EdgeComparatorS5_S9_EEvbT0_T1_T2_T3_T4_PT6_PT7_T5_NS1_7vsmem_tE,@function
        .size           _ZN3cub18CUB_300001_SM_10006detail10merge_sort30DeviceMergeSortBlockSortKernelINS2_10policy_hubIP9EdgeTupleE9Policy600ES6_PNS0_8NullTypeES6_SA_j14EdgeComparatorS5_S9_EEvbT0_T1_T2_T3_T4_PT6_PT7_T5_NS1_7vsmem_tE,(.L_x_1447 - _ZN3cub18CUB_300001_SM_10006detail10merge_sort30DeviceMergeSortBlockSortKernelINS2_10policy_hubIP9EdgeTupleE9Policy600ES6_PNS0_8NullTypeES6_SA_j14EdgeComparatorS5_S9_EEvbT0_T1_T2_T3_T4_PT6_PT7_T5_NS1_7vsmem_tE)
        .other          _ZN3cub18CUB_300001_SM_10006detail10merge_sort30DeviceMergeSortBlockSortKernelINS2_10policy_hubIP9EdgeTupleE9Policy600ES6_PNS0_8NullTypeES6_SA_j14EdgeComparatorS5_S9_EEvbT0_T1_T2_T3_T4_PT6_PT7_T5_NS1_7vsmem_tE,@"STO_CUDA_ENTRY STV_DEFAULT"
_ZN3cub18CUB_300001_SM_10006detail10merge_sort30DeviceMergeSortBlockSortKernelINS2_10policy_hubIP9EdgeTupleE9Policy600ES6_PNS0_8NullTypeES6_SA_j14EdgeComparatorS5_S9_EEvbT0_T1_T2_T3_T4_PT6_PT7_T5_NS1_7vsmem_tE:
.text._ZN3cub18CUB_300001_SM_10006detail10merge_sort30DeviceMergeSortBlockSortKernelINS2_10policy_hubIP9EdgeTupleE9Policy600ES6_PNS0_8NullTypeES6_SA_j14EdgeComparatorS5_S9_EEvbT0_T1_T2_T3_T4_PT6_PT7_T5_NS1_7vsmem_tE:
[----:B------:R-:W-:Y:S01]  /*0000*/  LDC R1, c[0x0][0x37c] ;  /* 0x0000df00ff017b82 */ /* 0x000fe20000000800 */
[----:B------:R-:W0:Y:S01]  /*0010*/  S2R R5, SR_CTAID.X ;  /* 0x0000000000057919 */ /* 0x000e220000002500 */
[----:B------:R-:W1:Y:S01]  /*0020*/  LDCU UR4, c[0x0][0x370] ;  /* 0x00006e00ff0477ac */ /* 0x000e620008000800 */
[----:B------:R-:W2:Y:S01]  /*0030*/  LDCU.64 UR6, c[0x0][0x358] ;  /* 0x00006b00ff0677ac */ /* 0x000ea20008000a00 */
[----:B-1----:R-:W-:-:S06]  /*0040*/  UIADD3 UR4, UPT, UPT, UR4, -0x1, URZ ;  /* 0xffffffff04047890 */ /* 0x002fcc000fffe0ff */
[C---:B0-----:R-:W-:Y:S01]  /*0050*/  ISETP.GE.U32.AND P0, PT, R5.reuse, UR4, PT ;  /* 0x0000000405007c0c */ /* 0x041fe2000bf06070 */
[----:B------:R-:W-:-:S12]  /*0060*/  IMAD R5, R5, 0x500, RZ ;  /* 0x0000050005057824 */ /* 0x000fd800078e02ff */
[----:B--2---:R-:W-:Y:S05]  /*0070*/  @P0 BRA `(.L_x_1003) ;  /* 0x0000002000b40947 */ /* 0x004fea0003800000 */
[----:B------:R-:W0:Y:S01]  /*0080*/  S2R R0, SR_TID.X ;  /* 0x0000000000007919 */ /* 0x000e220000002100 */
[----:B------:R-:W1:Y:S01]  /*0090*/  LDC.64 R2, c[0x0][0x388] ;  /* 0x0000e200ff027b82 */ /* 0x000e620000000a00 */
[----:B------:R-:W-:Y:S01]  /*00a0*/  ACQBULK ;  /* 0x000000000000782e */ /* 0x000fe20000000000 */
[C---:B0-----:R-:W-:Y:S02]  /*00b0*/  LOP3.LUT R4, R0.reuse, 0x1f, RZ, 0xc0, !PT ;  /* 0x0000001f00047812 */ /* 0x041fe400078ec0ff */
[----:B------:R-:W-:-:S05]  /*00c0*/  LOP3.LUT R7, R0, 0x3e0, RZ, 0xc0, !PT ;  /* 0x000003e000077812 */ /* 0x000fca00078ec0ff */
[----:B------:R-:W-:-:S05]  /*00d0*/  IMAD R4, R7, 0x5, R4 ;  /* 0x0000000507047824 */ /* 0x000fca00078e0204 */
[----:B------:R-:W-:-:S05]  /*00e0*/  IADD3 R12, P0, PT, R5, R4, RZ ;  /* 0x00000004050c7210 */ /* 0x000fca0007f1e0ff */
[----:B------:R-:W-:Y:S02]  /*00f0*/  IMAD.X R11, RZ, RZ, RZ, P0 ;  /* 0x000000ffff0b7224 */ /* 0x000fe400000e06ff */
        /* <DEDUP_REMOVED lines=17> */
[----:B------:R0:W5:Y:S01]  /*0210*/  LDG.E R21, desc[UR6][R2.64+0x608] ;  /* 0x0006080602157981 */ /* 0x000162000c1e1900 */
[----:B------:R-:W-:-:S02]  /*0220*/  MOV R19, 0x400 ;  /* 0x0000040000137802 */ /* 0x000fc40000000f00 */
[----:B------:R-:W-:Y:S01]  /*0230*/  SHF.R.U32.HI R22, RZ, 0x5, R0 ;  /* 0x00000005ff167819 */ /* 0x000fe20000011600 */
[----:B------:R-:W1:Y:S01]  /*0240*/  S2R R24, SR_CgaCtaId ;  /* 0x0000000000187919 */ /* 0x000e620000008800 */
[----:B------:R-:W0:Y:S01]  /*0250*/  S2R R25, SR_LANEID ;  /* 0x0000000000197919 */ /* 0x000e220000000000 */
[----:B-1----:R-:W-:Y:S02]  /*0260*/  LEA R19, R24, R19, 0x18 ;  /* 0x0000001318137211 */ /* 0x002fe400078ec0ff */
[----:B0-----:R-:W-:-:S04]  /*0270*/  IMAD R22, R22, 0xa0, R25 ;  /* 0x000000a016167824 */ /* 0x001fc800078e0219 */
[----:B------:R-:W-:-:S04]  /*0280*/  IMAD R23, R22, 0xc, R19 ;  /* 0x0000000c16177824 */ /* 0x000fc800078e0213 */
[----:B------:R-:W-:Y:S01]  /*0290*/  IMAD R2, R25, 0x30, R23 ;  /* 0x0000003019027824 */ /* 0x000fe200078e0217 */
[----:B--2---:R-:W-:Y:S04]  /*02a0*/  STS [R23], R4 ;  /* 0x0000000417007388 */ /* 0x004fe80000000800 */
[----:B---3--:R-:W-:Y:S04]  /*02b0*/  STS [R23+0x4], R5 ;  /* 0x0000040517007388 */ /* 0x008fe80000000800 */
        /* <DEDUP_REMOVED lines=42> */
.L_x_1005:
[----:B-1----:R-:W-:Y:S01]  /*0560*/  IMAD.MOV.U32 R2, RZ, RZ, R8 ;  /* 0x000000ffff027224 */ /* 0x002fe200078e0008 */
[----:B------:R-:W-:Y:S01]  /*0570*/  MOV R8, R13 ;  /* 0x0000000d00087202 */ /* 0x000fe20000000f00 */
[----:B------:R-:W-:Y:S02]  /*0580*/  IMAD.MOV.U32 R4, RZ, RZ, R9 ;  /* 0x000000ffff047224 */ /* 0x000fe400078e0009 */
[----:B------:R-:W-:Y:S02]  /*0590*/  IMAD.MOV.U32 R3, RZ, RZ, R10 ;  /* 0x000000ffff037224 */ /* 0x000fe400078e000a */
[----:B------:R-:W-:Y:S02]  /*05a0*/  IMAD.MOV.U32 R9, RZ, RZ, R6 ;  /* 0x000000ffff097224 */ /* 0x000fe400078e0006 */
[----:B------:R-:W-:-:S07]  /*05b0*/  IMAD.MOV.U32 R10, RZ, RZ, R5 ;  /* 0x000000ffff0a7224 */ /* 0x000fce00078e0005 */
.L_x_1006:
[----:B------:R-:W-:Y:S05]  /*05c0*/  BSYNC.RECONVERGENT B0 ;  /* 0x0000000000007941 */ /* 0x000fea0003800200 */
.L_x_1004:
        /* <DEDUP_REMOVED lines=11> */
.L_x_1008:
[----:B------:R-:W-:Y:S01]  /*0680*/  IMAD.MOV.U32 R5, RZ, RZ, R26 ;  /* 0x000000ffff057224 */ /* 0x000fe200078e001a */
[----:B------:R-:W-:Y:S01]  /*0690*/  MOV R26, R18 ;  /* 0x00000012001a7202 */ /* 0x000fe20000000f00 */
[----:B------:R-:W-:Y:S02]  /*06a0*/  IMAD.MOV.U32 R6, RZ, RZ, R20 ;  /* 0x000000ffff067224 */ /* 0x000fe400078e0014 */
[----:B------:R-:W-:Y:S02]  /*06b0*/  IMAD.MOV.U32 R28, RZ, RZ, R25 ;  /* 0x000000ffff1c7224 */ /* 0x000fe400078e0019 */
[----:B------:R-:W-:Y:S02]  /*06c0*/  IMAD.MOV.U32 R20, RZ, RZ, R15 ;  /* 0x000000ffff147224 */ /* 0x000fe400078e000f */
[----:B------:R-:W-:-:S07]  /*06d0*/  IMAD.MOV.U32 R25, RZ, RZ, R14 ;  /* 0x000000ffff197224 */ /* 0x000fce00078e000e */
.L_x_1009:
[----:B------:R-:W-:Y:S05]  /*06e0*/  BSYNC.RECONVERGENT B0 ;  /* 0x0000000000007941 */ /* 0x000fea0003800200 */
.L_x_1007:
        /* <DEDUP_REMOVED lines=11> */
.L_x_1011:
[----:B------:R-:W-:Y:S01]  /*07a0*/  IMAD.MOV.U32 R22, RZ, RZ, R2 ;  /* 0x000000ffff167224 */ /* 0x000fe200078e0002 */
[----:B------:R-:W-:Y:S01]  /*07b0*/  MOV R2, R26 ;  /* 0x0000001a00027202 */ /* 0x000fe20000000f00 */
[----:B------:R-:W-:Y:S02]  /*07c0*/  IMAD.MOV.U32 R23, RZ, RZ, R4 ;  /* 0x000000ffff177224 */ /* 0x000fe400078e0004 */
[----:B------:R-:W-:Y:S02]  /*07d0*/  IMAD.MOV.U32 R24, RZ, RZ, R3 ;  /* 0x000000ffff187224 */ /* 0x000fe400078e0003 */
[----:B------:R-:W-:Y:S02]  /*07e0*/  IMAD.MOV.U32 R4, RZ, RZ, R20 ;  /* 0x000000ffff047224 */ /* 0x000fe400078e0014 */
[----:B------:R-:W-:-:S07]  /*07f0*/  IMAD.MOV.U32 R3, RZ, RZ, R25 ;  /* 0x000000ffff037224 */ /* 0x000fce00078e0019 */
.L_x_1012:
[----:B------:R-:W-:Y:S05]  /*0800*/  BSYNC.RECONVERGENT B0 ;  /* 0x0000000000007941 */ /* 0x000fea0003800200 */
.L_x_1010:
        /* <DEDUP_REMOVED lines=12> */
.L_x_1014:
[----:B------:R-:W-:Y:S01]  /*08d0*/  IMAD.MOV.U32 R13, RZ, RZ, R5 ;  /* 0x000000ffff0d7224 */ /* 0x000fe200078e0005 */
[----:B------:R-:W-:Y:S01]  /*08e0*/  MOV R15, R28 ;  /* 0x0000001c000f7202 */ /* 0x000fe20000000f00 */
[----:B------:R-:W-:Y:S02]  /*08f0*/  IMAD.MOV.U32 R14, RZ, RZ, R6 ;  /* 0x000000ffff0e7224 */ /* 0x000fe400078e0006 */
[----:B------:R-:W-:Y:S02]  /*0900*/  IMAD.MOV.U32 R25, RZ, RZ, R7 ;  /* 0x000000ffff197224 */ /* 0x000fe400078e0007 */
[----:B------:R-:W-:Y:S02]  /*0910*/  IMAD.MOV.U32 R5, RZ, RZ, R16 ;  /* 0x000000ffff057224 */ /* 0x000fe400078e0010 */
[----:B------:R-:W-:-:S07]  /*0920*/  IMAD.MOV.U32 R6, RZ, RZ, R17 ;  /* 0x000000ffff067224 */ /* 0x000fce00078e0011 */
.L_x_1015:
[----:B------:R-:W-:Y:S05]  /*0930*/  BSYNC.RECONVERGENT B0 ;  /* 0x0000000000007941 */ /* 0x000fea0003800200 */
.L_x_1013:
        /* <DEDUP_REMOVED lines=11> */
.L_x_1017:
[----:B------:R-:W-:Y:S01]  /*09f0*/  IMAD.MOV.U32 R16, RZ, RZ, R8 ;  /* 0x000000ffff107224 */ /* 0x000fe200078e0008 */
[----:B------:R-:W-:Y:S01]  /*0a00*/  MOV R17, R10 ;  /* 0x0000000a00117202 */ /* 0x000fe20000000f00 */
[----:B------:R-:W-:Y:S02]  /*0a10*/  IMAD.MOV.U32 R18, RZ, RZ, R9 ;  /* 0x000000ffff127224 */ /* 0x000fe400078e0009 */
[----:B------:R-:W-:Y:S02]  /*0a20*/  IMAD.MOV.U32 R8, RZ, RZ, R2 ;  /* 0x000000ffff087224 */ /* 0x000fe400078e0002 */
[----:B------:R-:W-:Y:S02]  /*0a30*/  IMAD.MOV.U32 R9, RZ, RZ, R4 ;  /* 0x000000ffff097224 */ /* 0x000fe400078e0004 */
[----:B------:R-:W-:-:S07]  /*0a40*/  IMAD.MOV.U32 R10, RZ, RZ, R3 ;  /* 0x000000ffff0a7224 */ /* 0x000fce00078e0003 */
.L_x_1018:
[----:B------:R-:W-:Y:S05]  /*0a50*/  BSYNC.RECONVERGENT B0 ;  /* 0x0000000000007941 */ /* 0x000fea0003800200 */
.L_x_1016:
        /* <DEDUP_REMOVED lines=11> */
.L_x_1020:
[----:B------:R-:W-:Y:S01]  /*0b10*/  IMAD.MOV.U32 R20, RZ, RZ, R22 ;  /* 0x000000ffff147224 */ /* 0x000fe200078e0016 */
[----:B------:R-:W-:Y:S01]  /*0b20*/  MOV R26, R24 ;  /* 0x00000018001a7202 */ /* 0x000fe20000000f00 */
[----:B------:R-:W-:Y:S02]  /*0b30*/  IMAD.MOV.U32 R21, RZ, RZ, R23 ;  /* 0x000000ffff157224 */ /* 0x000fe400078e0017 */
[----:B------:R-:W-:Y:S02]  /*0b40*/  IMAD.MOV.U32 R22, RZ, RZ, R5 ;  /* 0x000000ffff167224 */ /* 0x000fe400078e0005 */
[----:B------:R-:W-:Y:S02]  /*0b50*/  IMAD.MOV.U32 R23, RZ, RZ, R6 ;  /* 0x000000ffff177224 */ /* 0x000fe400078e0006 */
[----:B------:R-:W-:-:S07]  /*0b60*/  IMAD.MOV.U32 R24, RZ, RZ, R25 ;  /* 0x000000ffff187224 */ /* 0x000fce00078e0019 */
.L_x_1021:
[----:B------:R-:W-:Y:S05]  /*0b70*/  BSYNC.RECONVERGENT B0 ;  /* 0x0000000000007941 */ /* 0x000fea0003800200 */
.L_x_1019:
        /* <DEDUP_REMOVED lines=11> */
.L_x_1023:
[----:B------:R-:W-:Y:S01]  /*0c30*/  IMAD.MOV.U32 R7, RZ, RZ, R16 ;  /* 0x000000ffff077224 */ /* 0x000fe200078e0010 */
[----:B------:R-:W-:Y:S01]  /*0c40*/  MOV R5, R17 ;  /* 0x0000001100057202 */ /* 0x000fe20000000f00 */
[----:B------:R-:W-:Y:S02]  /*0c50*/  IMAD.MOV.U32 R6, RZ, RZ, R18 ;  /* 0x000000ffff067224 */ /* 0x000fe400078e0012 */
[----:B------:R-:W-:Y:S02]  /*0c60*/  IMAD.MOV.U32 R16, RZ, RZ, R22 ;  /* 0x000000ffff107224 */ /* 0x000fe400078e0016 */
[----:B------:R-:W-:Y:S02]  /*0c70*/  IMAD.MOV.U32 R18, RZ, RZ, R23 ;  /* 0x000000ffff127224 */ /* 0x000fe400078e0017 */
[----:B------:R-:W-:-:S07]  /*0c80*/  IMAD.MOV.U32 R17, RZ, RZ, R24 ;  /* 0x000000ffff117224 */ /* 0x000fce00078e0018 */
.L_x_1024:
[----:B------:R-:W-:Y:S05]  /*0c90*/  BSYNC.RECONVERGENT B0 ;  /* 0x0000000000007941 */ /* 0x000fea0003800200 */
.L_x_1022:
        /* <DEDUP_REMOVED lines=12> */
.L_x_1026:
[----:B------:R-:W-:Y:S01]  /*0d60*/  IMAD.MOV.U32 R4, RZ, RZ, R20 ;  /* 0x000000ffff047224 */ /* 0x000fe200078e0014 */
[----:B------:R-:W-:Y:S01]  /*0d70*/  MOV R3, R21 ;  /* 0x0000001500037202 */ /* 0x000fe20000000f00 */
[----:B------:R-:W-:Y:S02]  /*0d80*/  IMAD.MOV.U32 R2, RZ, RZ, R26 ;  /* 0x000000ffff027224 */ /* 0x000fe400078e001a */
[----:B------:R-:W-:Y:S02]  /*0d90*/  IMAD.MOV.U32 R22, RZ, RZ, R15 ;  /* 0x000000ffff167224 */ /* 0x000fe400078e000f */
[----:B------:R-:W-:Y:S02]  /*0da0*/  IMAD.MOV.U32 R20, RZ, RZ, R13 ;  /* 0x000000ffff147224 */ /* 0x000fe400078e000d */
[----:B------:R-:W-:-:S07]  /*0db0*/  IMAD.MOV.U32 R21, RZ, RZ, R14 ;  /* 0x000000ffff157224 */ /* 0x000fce00078e000e */
.L_x_1027:
[----:B------:R-:W-:Y:S05]  /*0dc0*/  BSYNC.RECONVERGENT B0 ;  /* 0x0000000000007941 */ /* 0x000fea0003800200 */
.L_x_1025:
        /* <DEDUP_REMOVED lines=11> */
.L_x_1029:
[----:B------:R-:W-:Y:S01]  /*0e80*/  IMAD.MOV.U32 R15, RZ, RZ, R8 ;  /* 0x000000ffff0f7224 */ /* 0x000fe200078e0008 */
[----:B------:R-:W-:Y:S01]  /*0e90*/  MOV R14, R9 ;  /* 0x00000009000e7202 */ /* 0x000fe20000000f00 */
[----:B------:R-:W-:Y:S02]  /*0ea0*/  IMAD.MOV.U32 R13, RZ, RZ, R10 ;  /* 0x000000ffff0d7224 */ /* 0x000fe400078e000a */
[----:B------:R-:W-:Y:S02]  /*0eb0*/  IMAD.MOV.U32 R8, RZ, RZ, R16 ;  /* 0x000000ffff087224 */ /* 0x000fe400078e0010 */
[----:B------:R-:W-:Y:S02]  /*0ec0*/  IMAD.MOV.U32 R9, RZ, RZ, R18 ;  /* 0x000000ffff097224 */ /* 0x000fe400078e0012 */
[----:B------:R-:W-:-:S07]  /*0ed0*/  IMAD.MOV.U32 R10, RZ, RZ, R17 ;  /* 0x000000ffff0a7224 */ /* 0x000fce00078e0011 */
.L_x_1030:
[----:B------:R-:W-:Y:S05]  /*0ee0*/  BSYNC.RECONVERGENT B0 ;  /* 0x0000000000007941 */ /* 0x000fea0003800200 */
.L_x_1028:
        /* <DEDUP_REMOVED lines=11> */
.L_x_1032:
[----:B------:R-:W-:Y:S01]  /*0fa0*/  IMAD.MOV.U32 R18, RZ, RZ, R7 ;  /* 0x000000ffff127224 */ /* 0x000fe200078e0007 */
[----:B------:R-:W-:Y:S01]  /*0fb0*/  MOV R17, R6 ;  /* 0x0000000600117202 */ /* 0x000fe20000000f00 */
[----:B------:R-:W-:Y:S02]  /*0fc0*/  IMAD.MOV.U32 R16, RZ, RZ, R5 ;  /* 0x000000ffff107224 */ /* 0x000fe400078e0005 */
[----:B------:R-:W-:Y:S02]  /*0fd0*/  IMAD.MOV.U32 R7, RZ, RZ, R20 ;  /* 0x000000ffff077224 */ /* 0x000fe400078e0014 */
[----:B------:R-:W-:Y:S02]  /*0fe0*/  IMAD.MOV.U32 R6, RZ, RZ, R21 ;  /* 0x000000ffff067224 */ /* 0x000fe400078e0015 */
[----:B------:R-:W-:-:S07]  /*0ff0*/  IMAD.MOV.U32 R5, RZ, RZ, R22 ;  /* 0x000000ffff057224 */ /* 0x000fce00078e0016 */
.L_x_1033:
[----:B------:R-:W-:Y:S05]  /*1000*/  BSYNC.RECONVERGENT B0 ;  /* 0x0000000000007941 */ /* 0x000fea0003800200 */
.L_x_1031:
[----:B------:R-:W-:Y:S02]  /*1010*/  HFMA2 R21, -RZ, RZ, 0, 1.1920928955078125e-07 ;  /* 0x00000002ff157431 */ /* 0x000fe400000001ff */
[----:B------:R-:W-:-:S07]  /*1020*/  IMAD R23, R0, 0x3c, R19 ;  /* 0x0000003c00177824 */ /* 0x000fce00078e0213 */
.L_x_1047:
[--C-:B------:R-:W-:Y:S01]  /*1030*/  IMAD.MOV R19, RZ, RZ, -R21.reuse ;  /* 0x000000ffff137224 */ /* 0x100fe200078e0a15 */
[----:B------:R-:W-:Y:S01]  /*1040*/  SHF.R.U32.HI R24, RZ, 0x1, R21 ;  /* 0x00000001ff187819 */ /* 0x000fe20000011615 */
[----:B------:R-:W-:Y:S03]  /*1050*/  BAR.SYNC.DEFER_BLOCKING 0x0 ;  /* 0x0000000000007b1d */ /* 0x000fe60000010000 */
[----:B------:R-:W-:-:S03]  /*1060*/  LOP3.LUT R19, R0, R19, RZ, 0xc0, !PT ;  /* 0x0000001300137212 */ /* 0x000fc600078ec0ff */
[----:B------:R-:W-:Y:S02]  /*1070*/  BSSY.RECONVERGENT B0, `(.L_x_1034) ;  /* 0x000003d000007945 */ /* 0x000fe40003800200 */
[----:B------:R-:W-:Y:S01]  /*1080*/  IMAD R19, R19, 0x5, RZ ;  /* 0x0000000513137824 */ /* 0x000fe200078e02ff */
[----:B------:R-:W0:Y:S04]  /*1090*/  S2R R22, SR_CgaCtaId ;  /* 0x0000000000167919 */ /* 0x000e280000008800 */
[----:B------:R-:W-:Y:S01]  /*10a0*/  VIMNMX.U32 R25, PT, PT, R19, 0x500, PT ;  /* 0x0000050013197848 */ /* 0x000fe20003fe0000 */
[----:B------:R-:W-:-:S04]  /*10b0*/  VIADD R19, R21, 0xffffffff ;  /* 0xffffffff15137836 */ /* 0x000fc80000000000 */
[----:B------:R-:W-:Y:S01]  /*10c0*/  IMAD R20, R24, 0x5, R25 ;  /* 0x0000000518147824 */ /* 0x000fe200078e0219 */
[----:B------:R-:W-:-:S04]  /*10d0*/  LOP3.LUT R19, R19, R0, RZ, 0xc0, !PT ;  /* 0x0000000013137212 */ /* 0x000fc800078ec0ff */
[----:B------:R-:W-:Y:S01]  /*10e0*/  VIMNMX.U32 R20, PT, PT, R20, 0x500, PT ;  /* 0x0000050014147848 */ /* 0x000fe20003fe0000 */
[----:B------:R-:W-:Y:S01]  /*10f0*/  IMAD R27, R19, 0x5, RZ ;  /* 0x00000005131b7824 */ /* 0x000fe200078e02ff */
[----:B------:R-:W-:Y:S03]  /*1100*/  STS [R23], R10 ;  /* 0x0000000a17007388 */ /* 0x000fe60000000800 */
[----:B------:R-:W-:Y:S01]  /*1110*/  IMAD R24, R24, 0x5, R20 ;  /* 0x0000000518187824 */ /* 0x000fe200078e0214 */
[----:B------:R-:W-:Y:S01]  /*1120*/  VIMNMX.U32 R27, PT, PT, R27, 0x500, PT ;  /* 0x000005001b1b7848 */ /* 0x000fe20003fe0000 */
[----:B------:R1:W-:Y:S03]  /*1130*/  STS [R23+0x4], R9 ;  /* 0x0000040917007388 */ /* 0x0003e60000000800 */
[----:B------:R-:W-:Y:S01]  /*1140*/  VIMNMX.U32 R19, PT, PT, R24, 0x500, PT ;  /* 0x0000050018137848 */ /* 0x000fe20003fe0000 */
[----:B------:R2:W-:Y:S01]  /*1150*/  STS [R23+0x8], R8 ;  /* 0x0000080817007388 */ /* 0x0005e20000000800 */
[----:B------:R-:W-:-:S03]  /*1160*/  VIADDMNMX R29, R20, -R25, R27, PT ;  /* 0x80000019141d7246 */ /* 0x000fc6000380011b */
[----:B------:R-:W-:Y:S01]  /*1170*/  IMAD.IADD R24, R19, 0x1, -R20 ;  /* 0x0000000113187824 */ /* 0x000fe200078e0a14 */
[----:B------:R2:W-:Y:S01]  /*1180*/  STS [R23+0xc], R13 ;  /* 0x00000c0d17007388 */ /* 0x0005e20000000800 */
[----:B-1----:R-:W-:-:S03]  /*1190*/  MOV R9, 0x400 ;  /* 0x0000040000097802 */ /* 0x002fc60000000f00 */
[C---:B------:R-:W-:Y:S01]  /*11a0*/  ISETP.GE.AND P0, PT, R27.reuse, R24, PT ;  /* 0x000000181b00720c */ /* 0x040fe20003f06270 */
[----:B------:R-:W-:Y:S01]  /*11b0*/  IMAD.IADD R24, R27, 0x1, -R24 ;  /* 0x000000011b187824 */ /* 0x000fe200078e0a18 */
[----:B------:R2:W-:Y:S01]  /*11c0*/  STS [R23+0x10], R14 ;  /* 0x0000100e17007388 */ /* 0x0005e20000000800 */
[----:B0-----:R-:W-:-:S03]  /*11d0*/  LEA R22, R22, R9, 0x18 ;  /* 0x0000000916167211 */ /* 0x001fc600078ec0ff */
        /* <DEDUP_REMOVED lines=15> */
[----:B------:R-:W-:Y:S02]  /*12d0*/  MOV R2, 0x400 ;  /* 0x0000040000027802 */ /* 0x000fe40000000f00 */
[----:B------:R-:W-:Y:S02]  /*12e0*/  IADD3 R4, PT, PT, R27, R20, RZ ;  /* 0x000000141b047210 */ /* 0x000fe40007ffe0ff */
[----:B0-----:R-:W-:-:S07]  /*12f0*/  LEA R9, R3, R2, 0x18 ;  /* 0x0000000203097211 */ /* 0x001fce00078ec0ff */
.L_x_1036:
        /* <DEDUP_REMOVED lines=20> */
.L_x_1035:
[----:B------:R-:W-:Y:S05]  /*1440*/  BSYNC.RECONVERGENT B0 ;  /* 0x0000000000007941 */ /* 0x000fea0003800200 */
.L_x_1034:
[----:B--2---:R-:W-:Y:S01]  /*1450*/  IADD3 R7, PT, PT, R25, R10, RZ ;  /* 0x0000000a19077210 */ /* 0x004fe20007ffe0ff */
[----:B------:R-:W-:Y:S01]  /*1460*/  BSSY.RECONVERGENT B0, `(.L_x_1037) ;  /* 0x0000012000007945 */ /* 0x000fe20003800200 */
[----:B------:R-:W-:Y:S02]  /*1470*/  IADD3 R5, PT, PT, -R10, R20, R27 ;  /* 0x000000140a057210 */ /* 0x000fe40007ffe11b */
        /* <DEDUP_REMOVED lines=16> */
.L_x_1038:
[----:B------:R-:W-:Y:S05]  /*1580*/  BSYNC.RECONVERGENT B0 ;  /* 0x0000000000007941 */ /* 0x000fea0003800200 */
.L_x_1037:
[----:B------:R-:W-:Y:S01]  /*1590*/  VIADD R6, R5, 0x1 ;  /* 0x0000000105067836 */ /* 0x000fe20000000000 */
[----:B------:R-:W-:Y:S01]  /*15a0*/  BSSY.RECONVERGENT B0, `(.L_x_1039) ;  /* 0x0000017000007945 */ /* 0x000fe20003800200 */
[----:B------:R-:W-:Y:S01]  /*15b0*/  @!P0 IMAD.MOV R6, RZ, RZ, R5 ;  /* 0x000000ffff068224 */ /* 0x000fe200078e0205 */
[----:B-12---:R-:W-:Y:S01]  /*15c0*/  FSEL R8, R4, R27, P0 ;  /* 0x0000001b04087208 */ /* 0x006fe20000000000 */
[----:B------:R-:W-:Y:S01]  /*15d0*/  VIADD R5, R7, 0x1 ;  /* 0x0000000107057836 */ /* 0x000fe20000000000 */
[----:B0---4-:R-:W-:Y:S01]  /*15e0*/  SEL R9, R3, R24, P0 ;  /* 0x0000001803097207 */ /* 0x011fe20000000000 */
[----:B------:R-:W-:Y:S01]  /*15f0*/  @P0 IMAD.MOV R5, RZ, RZ, R7 ;  /* 0x000000ffff050224 */ /* 0x000fe200078e0207 */
[----:B------:R-:W-:Y:S01]  /*1600*/  ISETP.GE.AND P1, PT, R6, R19, PT ;  /* 0x000000130600720c */ /* 0x000fe20003f26270 */
[----:B------:R0:W1:Y:S01]  /*1610*/  @P0 LDS R4, [R14+0x14] ;  /* 0x000014000e040984 */ /* 0x0000620000000800 */
[----:B---3--:R-:W-:Y:S01]  /*1620*/  SEL R10, R2, R25, P0 ;  /* 0x00000019020a7207 */ /* 0x008fe20000000000 */
[----:B------:R-:W-:Y:S01]  /*1630*/  VIADD R29, R5, 0x1 ;  /* 0x00000001051d7836 */ /* 0x000fe20000000000 */
[----:B------:R-:W-:Y:S01]  /*1640*/  IADD3 R7, PT, PT, R6, 0x1, RZ ;  /* 0x0000000106077810 */ /* 0x000fe20007ffe0ff */
[----:B------:R0:W2:Y:S04]  /*1650*/  @!P0 LDS R27, [R13+0x14] ;  /* 0x000014000d1b8984 */ /* 0x0000a80000000800 */
        /* <DEDUP_REMOVED lines=11> */
.L_x_1040:
[----:B------:R-:W-:Y:S05]  /*1710*/  BSYNC.RECONVERGENT B0 ;  /* 0x0000000000007941 */ /* 0x000fea0003800200 */
.L_x_1039:
[----:B------:R-:W-:Y:S01]  /*1720*/  @!P0 IMAD.MOV R7, RZ, RZ, R6 ;  /* 0x000000ffff078224 */ /* 0x000fe200078e0206 */
[----:B------:R-:W-:Y:S01]  /*1730*/  BSSY.RECONVERGENT B0, `(.L_x_1041) ;  /* 0x0000016000007945 */ /* 0x000fe20003800200 */
[----:B------:R-:W-:Y:S01]  /*1740*/  @P0 IMAD.MOV R29, RZ, RZ, R5 ;  /* 0x000000ffff1d0224 */ /* 0x000fe200078e0205 */
[----:B-12---:R-:W-:Y:S01]  /*1750*/  FSEL R15, R4, R27, P0 ;  /* 0x0000001b040f7208 */ /* 0x006fe20000000000 */
[C-C-:B------:R-:W-:Y:S01]  /*1760*/  @P0 IMAD R6, R7.reuse, 0xc, R22.reuse ;  /* 0x0000000c07060824 */ /* 0x140fe200078e0216 */
[----:B------:R-:W-:Y:S01]  /*1770*/  ISETP.GE.AND P1, PT, R7, R19, PT ;  /* 0x000000130700720c */ /* 0x000fe20003f26270 */
[C---:B------:R-:W-:Y:S01]  /*1780*/  @!P0 IMAD R5, R29.reuse, 0xc, R22 ;  /* 0x0000000c1d058824 */ /* 0x040fe200078e0216 */
[----:B0---4-:R-:W-:Y:S01]  /*1790*/  SEL R13, R2, R25, P0 ;  /* 0x00000019020d7207 */ /* 0x011fe20000000000 */
[----:B------:R-:W-:Y:S01]  /*17a0*/  VIADD R17, R29, 0x1 ;  /* 0x000000011d117836 */ /* 0x000fe20000000000 */
[----:B---3--:R-:W-:Y:S01]  /*17b0*/  SEL R14, R3, R24, P0 ;  /* 0x00000018030e7207 */ /* 0x008fe20000000000 */
        /* <DEDUP_REMOVED lines=13> */
.L_x_1042:
[----:B------:R-:W-:Y:S05]  /*1890*/  BSYNC.RECONVERGENT B0 ;  /* 0x0000000000007941 */ /* 0x000fea0003800200 */
.L_x_1041:
[----:B------:R-:W-:Y:S01]  /*18a0*/  VIADD R16, R7, 0x1 ;  /* 0x0000000107107836 */ /* 0x000fe20000000000 */
[----:B------:R-:W-:Y:S01]  /*18b0*/  @P0 IADD3 R17, PT, PT, R29, RZ, RZ ;  /* 0x000000ff1d110210 */ /* 0x000fe20007ffe0ff */
[----:B------:R-:W-:Y:S01]  /*18c0*/  @!P0 IMAD.MOV R16, RZ, RZ, R7 ;  /* 0x000000ffff108224 */ /* 0x000fe200078e0207 */
[----:B------:R-:W-:Y:S01]  /*18d0*/  BSSY.RECONVERGENT B0, `(.L_x_1043) ;  /* 0x0000015000007945 */ /* 0x000fe20003800200 */
[----:B0--34-:R-:W-:Y:S02]  /*18e0*/  SEL R5, R2, R25, P0 ;  /* 0x0000001902057207 */ /* 0x019fe40000000000 */
[--C-:B------:R-:W-:Y:S01]  /*18f0*/  @!P0 IMAD R18, R17, 0xc, R22.reuse ;  /* 0x0000000c11128824 */ /* 0x100fe200078e0216 */
[C---:B------:R-:W-:Y:S01]  /*1900*/  ISETP.GE.AND P1, PT, R16.reuse, R19, PT ;  /* 0x000000131000720c */ /* 0x040fe20003f26270 */
[C---:B------:R-:W-:Y:S01]  /*1910*/  @P0 IMAD R28, R16.reuse, 0xc, R22 ;  /* 0x0000000c101c0824 */ /* 0x040fe200078e0216 */
[----:B------:R-:W-:Y:S01]  /*1920*/  SEL R6, R3, R24, P0 ;  /* 0x0000001803067207 */ /* 0x000fe20000000000 */
[----:B------:R-:W-:Y:S01]  /*1930*/  VIADD R26, R16, 0x1 ;  /* 0x00000001101a7836 */ /* 0x000fe20000000000 */
[----:B-12---:R-:W-:Y:S01]  /*1940*/  FSEL R7, R4, R27, P0 ;  /* 0x0000001b04077208 */ /* 0x006fe20000000000 */
[----:B------:R0:W1:Y:S04]  /*1950*/  @!P0 LDS R25, [R18] ;  /* 0x0000000012198984 */ /* 0x0000680000000800 */
[----:B------:R0:W2:Y:S04]  /*1960*/  @!P0 LDS R24, [R18+0x4] ;  /* 0x0000040012188984 */ /* 0x0000a80000000800 */
[----:B------:R0:W3:Y:S04]  /*1970*/  @!P0 LDS R27, [R18+0x8] ;  /* 0x00000800121b8984 */ /* 0x0000e80000000800 */
[----:B------:R0:W4:Y:S04]  /*1980*/  @P0 LDS R4, [R28+0x8] ;  /* 0x000008001c040984 */ /* 0x0001280000000800 */
[----:B------:R0:W0:Y:S04]  /*1990*/  @P0 LDS R2, [R28] ;  /* 0x000000001c020984 */ /* 0x0000280000000800 */
[----:B------:R0:W0:Y:S01]  /*19a0*/  @P0 LDS R3, [R28+0x4] ;  /* 0x000004001c030984 */ /* 0x0000220000000800 */
[----:B------:R-:W-:Y:S01]  /*19b0*/  PLOP3.LUT P0, PT, PT, PT, PT, 0x8, 0x80 ;  /* 0x000000000080781c */ /* 0x000fe20003f0e170 */
[----:B------:R-:W-:-:S12]  /*19c0*/  @P1 BRA `(.L_x_1044) ;  /* 0x0000000000141947 */ /* 0x000fd80003800000 */
[----:B01----:R-:W-:Y:S02]  /*19d0*/  ISETP.GE.AND P1, PT, R2, R25, PT ;  /* 0x000000190200720c */ /* 0x003fe40003f26270 */
[----:B------:R-:W-:Y:S02]  /*19e0*/  PLOP3.LUT P0, PT, PT, PT, PT, 0x80, 0x8 ;  /* 0x000000000008781c */ /* 0x000fe40003f0f070 */
[----:B------:R-:W-:-:S13]  /*19f0*/  ISETP.GE.OR P1, PT, R17, R20, !P1 ;  /* 0x000000141100720c */ /* 0x000fda0004f26670 */
[----:B--2---:R-:W-:-:S04]  /*1a00*/  @!P1 ISETP.GE.AND P2, PT, R3, R24, PT ;  /* 0x000000180300920c */ /* 0x004fc80003f46270 */
[----:B------:R-:W-:-:S13]  /*1a10*/  @!P1 ISETP.EQ.AND P0, PT, R2, R25, !P2 ;  /* 0x000000190200920c */ /* 0x000fda0005702270 */
.L_x_1044:
[----:B------:R-:W-:Y:S05]  /*1a20*/  BSYNC.RECONVERGENT B0 ;  /* 0x0000000000007941 */ /* 0x000fea0003800200 */
.L_x_1043:
[----:B------:R-:W-:Y:S01]  /*1a30*/  @!P0 IMAD.MOV R26, RZ, RZ, R16 ;  /* 0x000000ffff1a8224 */ /* 0x000fe200078e0210 */
[----:B------:R-:W-:Y:S01]  /*1a40*/  IADD3 R29, PT, PT, R17, 0x1, RZ ;  /* 0x00000001111d7810 */ /* 0x000fe20007ffe0ff */
[----:B------:R-:W-:Y:S01]  /*1a50*/  @P0 IMAD.MOV R29, RZ, RZ, R17 ;  /* 0x000000ffff1d0224 */ /* 0x000fe200078e0211 */
[----:B------:R-:W-:Y:S01]  /*1a60*/  BSSY.RECONVERGENT B0, `(.L_x_1045) ;  /* 0x0000014000007945 */ /* 0x000fe20003800200 */
[----:B01----:R-:W-:Y:S02]  /*1a70*/  SEL R16, R2, R25, P0 ;  /* 0x0000001902107207 */ /* 0x003fe40000000000 */
[C---:B------:R-:W-:Y:S01]  /*1a80*/  ISETP.GE.AND P1, PT, R26.reuse, R19, PT ;  /* 0x000000131a00720c */ /* 0x040fe20003f26270 */
[--C-:B------:R-:W-:Y:S01]  /*1a90*/  @!P0 IMAD R28, R29, 0xc, R22.reuse ;  /* 0x0000000c1d1c8824 */ /* 0x100fe200078e0216 */
[----:B--2---:R-:W-:Y:S01]  /*1aa0*/  SEL R17, R3, R24, P0 ;  /* 0x0000001803117207 */ /* 0x004fe20000000000 */
[----:B------:R-:W-:Y:S01]  /*1ab0*/  @P0 IMAD R22, R26, 0xc, R22 ;  /* 0x0000000c1a160824 */ /* 0x000fe200078e0216 */
[----:B---34-:R-:W-:-:S02]  /*1ac0*/  FSEL R18, R4, R27, P0 ;  /* 0x0000001b04127208 */ /* 0x018fc40000000000 */
        /* <DEDUP_REMOVED lines=13> */
.L_x_1046:
[----:B------:R-:W-:Y:S05]  /*1ba0*/  BSYNC.RECONVERGENT B0 ;  /* 0x0000000000007941 */ /* 0x000fea0003800200 */
.L_x_1045:
        /* <DEDUP_REMOVED lines=71> */
.L_x_1048:
        /* <DEDUP_REMOVED lines=51> */
.L_x_1003:
[----:B------:R-:W0:Y:S01]  /*2350*/  LDC.64 R2, c[0x0][0x388] ;  /* 0x0000e200ff027b82 */ /* 0x000e220000000a00 */
[----:B------:R-:W-:Y:S01]  /*2360*/  ACQBULK ;  /* 0x000000000000782e */ /* 0x000fe20000000000 */
[----:B------:R-:W1:Y:S06]  /*2370*/  S2R R23, SR_TID.X ;  /* 0x0000000000177919 */ /* 0x000e6c0000002100 */
[----:B------:R-:W2:Y:S01]  /*2380*/  LDC R13, c[0x0][0x3a8] ;  /* 0x0000ea00ff0d7b82 */ /* 0x000ea20000000800 */
[----:B0-----:R-:W-:-:S05]  /*2390*/  IMAD.WIDE.U32 R2, R5, 0xc, R2 ;  /* 0x0000000c05027825 */ /* 0x001fca00078e0002 */
[----:B------:R-:W3:Y:S04]  /*23a0*/  LDG.E R9, desc[UR6][R2.64] ;  /* 0x0000000602097981 */ /* 0x000ee8000c1e1900 */
[----:B------:R-:W4:Y:S04]  /*23b0*/  LDG.E R7, desc[UR6][R2.64+0x8] ;  /* 0x0000080602077981 */ /* 0x000f28000c1e1900 */
[----:B------:R0:W5:Y:S01]  /*23c0*/  LDG.E R11, desc[UR6][R2.64+0x4] ;  /* 0x00000406020b7981 */ /* 0x000162000c1e1900 */
[C---:B-1----:R-:W-:Y:S02]  /*23d0*/  LOP3.LUT R0, R23.reuse, 0x1f, RZ, 0xc0, !PT ;  /* 0x0000001f17007812 */ /* 0x042fe400078ec0ff */
[----:B------:R-:W-:-:S02]  /*23e0*/  LOP3.LUT R15, R23, 0x3e0, RZ, 0xc0, !PT ;  /* 0x000003e0170f7812 */ /* 0x000fc400078ec0ff */
[----:B------:R-:W-:-:S03]  /*23f0*/  IADD3 R10, PT, PT, -R5, RZ, RZ ;  /* 0x000000ff050a7210 */ /* 0x000fc60007ffe1ff */
[----:B------:R-:W-:Y:S01]  /*2400*/  IMAD R17, R15, 0x5, R0 ;  /* 0x000000050f117824 */ /* 0x000fe200078e0200 */
[----:B--2---:R-:W-:-:S03]  /*2410*/  VIADDMNMX R10, R10, R13, 0x500, PT ;  /* 0x000005000a0a7446 */ /* 0x004fc6000380010d */
[C---:B------:R-:W-:Y:S01]  /*2420*/  VIADD R13, R17.reuse, 0x20 ;  /* 0x00000020110d7836 */ /* 0x040fe20000000000 */
[C---:B------:R-:W-:Y:S01]  /*2430*/  ISETP.GE.AND P0, PT, R17.reuse, R10, PT ;  /* 0x0000000a1100720c */ /* 0x040fe20003f06270 */
[----:B------:R-:W-:-:S03]  /*2440*/  IMAD R19, R17, 0xc, RZ ;  /* 0x0000000c11137824 */ /* 0x000fc600078e02ff */
[-C--:B------:R-:W-:Y:S01]  /*2450*/  ISETP.GE.AND P1, PT, R13, R10.reuse, PT ;  /* 0x0000000a0d00720c */ /* 0x080fe20003f26270 */
[C---:B------:R-:W-:Y:S02]  /*2460*/  VIADD R13, R17.reuse, 0x40 ;  /* 0x00000040110d7836 */ /* 0x040fe40000000000 */
[C---:B------:R-:W-:Y:S02]  /*2470*/  VIADD R15, R17.reuse, 0x60 ;  /* 0x00000060110f7836 */ /* 0x040fe40000000000 */
[----:B------:R-:W-:Y:S01]  /*2480*/  VIADD R17, R17, 0x80 ;  /* 0x0000008011117836 */ /* 0x000fe20000000000 */
[----:B------:R-:W-:Y:S02]  /*2490*/  ISETP.GE.AND P2, PT, R13, R10, PT ;  /* 0x0000000a0d00720c */ /* 0x000fe40003f46270 */
[----:B0-----:R-:W-:Y:S02]  /*24a0*/  IADD3 R2, P5, PT, R19, R2, RZ ;  /* 0x0000000213027210 */ /* 0x001fe40007fbe0ff */
[----:B------:R-:W-:-:S02]  /*24b0*/  ISETP.GE.AND P4, PT, R17, R10, PT ;  /* 0x0000000a1100720c */ /* 0x000fc40003f86270 */
[----:B------:R-:W-:Y:S01]  /*24c0*/  ISETP.GE.AND P3, PT, R15, R10, PT ;  /* 0x0000000a0f00720c */ /* 0x000fe20003f66270 */
[----:B------:R-:W-:Y:S02]  /*24d0*/  IMAD.X R3, RZ, RZ, R3, P5 ;  /* 0x000000ffff037224 */ /* 0x000fe400028e0603 */
[----:B---3--:R-:W-:-:S03]  /*24e0*/  IMAD.MOV.U32 R17, RZ, RZ, R9 ;  /* 0x000000ffff117224 */ /* 0x008fc600078e0009 */
[----:B------:R-:W2:Y:S01]  /*24f0*/  @!P0 LDG.E R9, desc[UR6][R2.64] ;  /* 0x0000000602098981 */ /* 0x000ea2000c1e1900 */
[----:B----4-:R-:W-:Y:S01]  /*2500*/  MOV R13, R7 ;  /* 0x00000007000d7202 */ /* 0x010fe20000000f00 */
[----:B------:R-:W-:Y:S02]  /*2510*/  IMAD.MOV.U32 R0, RZ, RZ, R17 ;  /* 0x000000ffff007224 */ /* 0x000fe400078e0011 */
[----:B-----5:R-:W-:Y:S01]  /*2520*/  IMAD.MOV.U32 R15, RZ, RZ, R11 ;  /* 0x000000ffff0f7224 */ /* 0x020fe200078e000b */
[----:B------:R-:W-:Y:S01]  /*2530*/  MOV R27, R13 ;  /* 0x0000000d001b7202 */ /* 0x000fe20000000f00 */
[--C-:B------:R-:W-:Y:S01]  /*2540*/  IMAD.MOV.U32 R19, RZ, RZ, R13.reuse ;  /* 0x000000ffff137224 */ /* 0x100fe200078e000d */
[----:B------:R-:W-:Y:S01]  /*2550*/  MOV R25, R17 ;  /* 0x0000001100197202 */ /* 0x000fe20000000f00 */
[----:B------:R-:W-:Y:S01]  /*2560*/  IMAD.MOV.U32 R4, RZ, RZ, R13 ;  /* 0x000000ffff047224 */ /* 0x000fe200078e000d */
[----:B------:R-:W3:Y:S01]  /*2570*/  @!P2 LDG.E R0, desc[UR6][R2.64+0x300] ;  /* 0x000300060200a981 */ /* 0x000ee2000c1e1900 */
[----:B------:R-:W-:-:S02]  /*2580*/  IMAD.MOV.U32 R21, RZ, RZ, R15 ;  /* 0x000000ffff157224 */ /* 0x000fc400078e000f */
[--C-:B------:R-:W-:Y:S01]  /*2590*/  IMAD.MOV.U32 R29, RZ, RZ, R15.reuse ;  /* 0x000000ffff1d7224 */ /* 0x100fe200078e000f */
[----:B------:R-:W4:Y:S01]  /*25a0*/  @!P1 LDG.E R25, desc[UR6][R2.64+0x180] ;  /* 0x0001800602199981 */ /* 0x000f22000c1e1900 */
[----:B------:R-:W-:Y:S02]  /*25b0*/  IMAD.MOV.U32 R6, RZ, RZ, R15 ;  /* 0x000000ffff067224 */ /* 0x000fe400078e000f */
[----:B------:R-:W-:Y:S01]  /*25c0*/  IMAD.MOV.U32 R12, RZ, RZ, R17 ;  /* 0x000000ffff0c7224 */ /* 0x000fe200078e0011 */
        /* <DEDUP_REMOVED lines=18> */
[----:B------:R-:W-:-:S05]  /*26f0*/  IMAD R8, R8, 0xc, R16 ;  /* 0x0000000c08087824 */ /* 0x000fca00078e0210 */
[----:B--2---:R-:W-:Y:S04]  /*2700*/  STS [R8], R9 ;  /* 0x0000000908007388 */ /* 0x004fe80000000800 */
[----:B---3--:R0:W-:Y:S04]  /*2710*/  STS [R8+0x300], R0 ;  /* 0x0003000008007388 */ /* 0x0081e80000000800 */
[----:B----4-:R-:W-:Y:S01]  /*2720*/  STS [R8+0x180], R25 ;  /* 0x0001801908007388 */ /* 0x010fe20000000800 */
[----:B0-----:R-:W-:-:S03]  /*2730*/  IMAD R0, R14, 0x30, R8 ;  /* 0x000000300e007824 */ /* 0x001fc600078e0208 */
        /* <DEDUP_REMOVED lines=15> */
[----:B------:R-:W1:Y:S04]  /*2830*/  LDS R20, [R0+0x8] ;  /* 0x0000080000147984 */ /* 0x000e680000000800 */
[----:B------:R-:W2:Y:S04]  /*2840*/  LDS R15, [R0+0xc] ;  /* 0x00000c00000f7984 */ /* 0x000ea80000000800 */
[----:B------:R-:W3:Y:S04]  /*2850*/  LDS R14, [R0+0x10] ;  /* 0x00001000000e7984 */ /* 0x000ee80000000800 */
[----:B------:R-:W4:Y:S04]  /*2860*/  LDS R16, [R0+0x14] ;  /* 0x0000140000107984 */ /* 0x000f280000000800 */
[----:B------:R-:W1:Y:S04]  /*2870*/  LDS R11, [R0+0x18] ;  /* 0x00001800000b7984 */ /* 0x000e680000000800 */
[----:B------:R-:W2:Y:S04]  /*2880*/  LDS R12, [R0+0x1c] ;  /* 0x00001c00000c7984 */ /* 0x000ea80000000800 */
[----:B------:R-:W2:Y:S04]  /*2890*/  LDS R13, [R0+0x20] ;  /* 0x00002000000d7984 */ /* 0x000ea80000000800 */
[----:B------:R-:W2:Y:S04]  /*28a0*/  LDS R7, [R0+0x24] ;  /* 0x0000240000077984 */ /* 0x000ea80000000800 */
[----:B------:R-:W2:Y:S04]  /*28b0*/  LDS R2, [R0+0x28] ;  /* 0x0000280000027984 */ /* 0x000ea80000000800 */
[----:B------:R-:W2:Y:S04]  /*28c0*/  LDS R4, [R0+0x2c] ;  /* 0x00002c0000047984 */ /* 0x000ea80000000800 */
[----:B------:R-:W2:Y:S04]  /*28d0*/  LDS R25, [R0+0x30] ;  /* 0x0000300000197984 */ /* 0x000ea80000000800 */
[----:B------:R-:W2:Y:S04]  /*28e0*/  LDS R24, [R0+0x34] ;  /* 0x0000340000187984 */ /* 0x000ea80000000800 */
[----:B------:R5:W2:Y:S01]  /*28f0*/  LDS R9, [R0+0x38] ;  /* 0x0000380000097984 */ /* 0x000aa20000000800 */
[----:B------:R-:W-:Y:S01]  /*2900*/  BAR.SYNC.DEFER_BLOCKING 0x0 ;  /* 0x0000000000007b1d */ /* 0x000fe20000010000 */
[----:B0-----:R-:W-:-:S07]  /*2910*/  IMAD R27, R23, 0x5, RZ ;  /* 0x00000005171b7824 */ /* 0x001fce00078e02ff */
[----:B------:R-:W-:Y:S01]  /*2920*/  PREEXIT ;  /* 0x000000000000782d */ /* 0x000fe20000000000 */
[----:B------:R-:W-:Y:S01]  /*2930*/  BSSY.RECONVERGENT B0, `(.L_x_1049) ;  /* 0x0000022000007945 */ /* 0x000fe20003800200 */
[----:B-1----:R-:W-:Y:S01]  /*2940*/  IMAD.MOV.U32 R19, RZ, RZ, R20 ;  /* 0x000000ffff137224 */ /* 0x002fe200078e0014 */
[----:B------:R-:W-:Y:S01]  /*2950*/  MOV R18, R21 ;  /* 0x0000001500127202 */ /* 0x000fe20000000f00 */
[----:B------:R-:W-:Y:S02]  /*2960*/  VIADD R3, R27, 0x1 ;  /* 0x000000011b037836 */ /* 0x000fe40000000000 */
[--C-:B------:R-:W-:Y:S02]  /*2970*/  IMAD.MOV.U32 R17, RZ, RZ, R22.reuse ;  /* 0x000000ffff117224 */ /* 0x100fe400078e0016 */
[----:B-----5:R-:W-:Y:S01]  /*2980*/  IMAD.MOV.U32 R0, RZ, RZ, R22 ;  /* 0x000000ffff007224 */ /* 0x020fe200078e0016 */
[----:B------:R-:W-:Y:S01]  /*2990*/  ISETP.GE.U32.AND P0, PT, R3, R10, PT ;  /* 0x0000000a0300720c */ /* 0x000fe20003f06070 */
[----:B------:R-:W-:-:S02]  /*29a0*/  IMAD.MOV.U32 R3, RZ, RZ, R21 ;  /* 0x000000ffff037224 */ /* 0x000fc400078e0015 */
[----:B------:R-:W-:-:S10]  /*29b0*/  IMAD.MOV.U32 R6, RZ, RZ, R20 ;  /* 0x000000ffff067224 */ /* 0x000fd400078e0014 */
[----:B---34-:R-:W-:Y:S05]  /*29c0*/  @P0 BRA `(.L_x_1050) ;  /* 0x0000000000600947 */ /* 0x018fea0003800000 */
[----:B--2---:R-:W-:-:S13]  /*29d0*/  ISETP.GE.AND P0, PT, R22, R15, PT ;  /* 0x0000000f1600720c */ /* 0x004fda0003f06270 */
[----:B------:R-:W-:Y:S05]  /*29e0*/  @!P0 BRA `(.L_x_1051) ;  /* 0x0000000000408947 */ /* 0x000fea0003800000 */
[----:B------:R-:W-:Y:S01]  /*29f0*/  ISETP.NE.AND P0, PT, R22, R15, PT ;  /* 0x0000000f1600720c */ /* 0x000fe20003f05270 */
[----:B------:R-:W-:Y:S01]  /*2a00*/  IMAD.MOV.U32 R18, RZ, RZ, R14 ;  /* 0x000000ffff127224 */ /* 0x000fe200078e000e */
[----:B------:R-:W-:Y:S01]  /*2a10*/  MOV R19, R16 ;  /* 0x0000001000137202 */ /* 0x000fe20000000f00 */
[----:B------:R-:W-:Y:S01]  /*2a20*/  IMAD.MOV.U32 R17, RZ, RZ, R15 ;  /* 0x000000ffff117224 */ /* 0x000fe200078e000f */
[----:B------:R-:W-:Y:S01]  /*2a30*/  MOV R6, R20 ;  /* 0x0000001400067202 */ /* 0x000fe20000000f00 */
[----:B------:R-:W-:Y:S02]  /*2a40*/  IMAD.MOV.U32 R0, RZ, RZ, R22 ;  /* 0x000000ffff007224 */ /* 0x000fe400078e0016 */
[----:B------:R-:W-:-:S06]  /*2a50*/  IMAD.MOV.U32 R3, RZ, RZ, R21 ;  /* 0x000000ffff037224 */ /* 0x000fcc00078e0015 */
[----:B------:R-:W-:Y:S05]  /*2a60*/  @P0 BRA `(.L_x_1050) ;  /* 0x0000000000380947 */ /* 0x000fea0003800000 */
[----:B------:R-:W-:Y:S01]  /*2a70*/  ISETP.GE.AND P0, PT, R21, R14, PT ;  /* 0x0000000e1500720c */ /* 0x000fe20003f06270 */
[----:B------:R-:W-:Y:S01]  /*2a80*/  IMAD.MOV.U32 R19, RZ, RZ, R16 ;  /* 0x000000ffff137224 */ /* 0x000fe200078e0010 */
[----:B------:R-:W-:Y:S01]  /*2a90*/  MOV R3, R21 ;  /* 0x0000001500037202 */ /* 0x000fe20000000f00 */
[----:B------:R-:W-:Y:S02]  /*2aa0*/  IMAD.MOV.U32 R18, RZ, RZ, R14 ;  /* 0x000000ffff127224 */ /* 0x000fe400078e000e */
[--C-:B------:R-:W-:Y:S02]  /*2ab0*/  IMAD.MOV.U32 R17, RZ, RZ, R22.reuse ;  /* 0x000000ffff117224 */ /* 0x100fe400078e0016 */
[----:B------:R-:W-:Y:S02]  /*2ac0*/  IMAD.MOV.U32 R0, RZ, RZ, R22 ;  /* 0x000000ffff007224 */ /* 0x000fe400078e0016 */
[----:B------:R-:W-:-:S04]  /*2ad0*/  IMAD.MOV.U32 R6, RZ, RZ, R20 ;  /* 0x000000ffff067224 */ /* 0x000fc800078e0014 */
[----:B------:R-:W-:Y:S05]  /*2ae0*/  @P0 BRA `(.L_x_1050) ;  /* 0x0000000000180947 */ /* 0x000fea0003800000 */
.L_x_1051:
[--C-:B------:R-:W-:Y:S01]  /*2af0*/  IMAD.MOV.U32 R19, RZ, RZ, R16.reuse ;  /* 0x000000ffff137224 */ /* 0x100fe200078e0010 */
[----:B------:R-:W-:Y:S01]  /*2b00*/  MOV R3, R14 ;  /* 0x0000000e00037202 */ /* 0x000fe20000000f00 */
[----:B------:R-:W-:Y:S02]  /*2b10*/  IMAD.MOV.U32 R6, RZ, RZ, R16 ;  /* 0x000000ffff067224 */ /* 0x000fe400078e0010 */
[----:B------:R-:W-:Y:S02]  /*2b20*/  IMAD.MOV.U32 R18, RZ, RZ, R14 ;  /* 0x000000ffff127224 */ /* 0x000fe400078e000e */
[--C-:B------:R-:W-:Y:S02]  /*2b30*/  IMAD.MOV.U32 R17, RZ, RZ, R15.reuse ;  /* 0x000000ffff117224 */ /* 0x100fe400078e000f */
[----:B------:R-:W-:-:S07]  /*2b40*/  IMAD.MOV.U32 R0, RZ, RZ, R15 ;  /* 0x000000ffff007224 */ /* 0x000fce00078e000f */
.L_x_1050:
[----:B------:R-:W-:Y:S05]  /*2b50*/  BSYNC.RECONVERGENT B0 ;  /* 0x0000000000007941 */ /* 0x000fea0003800200 */
.L_x_1049:
[----:B--2---:R-:W-:Y:S01]  /*2b60*/  VIADD R15, R27, 0x2 ;  /* 0x000000021b0f7836 */ /* 0x004fe20000000000 */
[----:B------:R-:W-:Y:S01]  /*2b70*/  BSSY.RECONVERGENT B0, `(.L_x_1052) ;  /* 0x0000019000007945 */ /* 0x000fe20003800200 */
[----:B------:R-:W-:Y:S02]  /*2b80*/  IMAD.MOV.U32 R16, RZ, RZ, R6 ;  /* 0x000000ffff107224 */ /* 0x000fe400078e0006 */
[----:B------:R-:W-:Y:S01]  /*2b90*/  IMAD.MOV.U32 R14, RZ, RZ, R0 ;  /* 0x000000ffff0e7224 */ /* 0x000fe200078e0000 */
[----:B------:R-:W-:Y:S02]  /*2ba0*/  ISETP.GE.U32.AND P0, PT, R15, R10, PT ;  /* 0x0000000a0f00720c */ /* 0x000fe40003f06070 */
[----:B------:R-:W-:-:S11]  /*2bb0*/  MOV R15, R3 ;  /* 0x00000003000f7202 */ /* 0x000fd60000000f00 */
[----:B------:R-:W-:Y:S05]  /*2bc0*/  @P0 BRA `(.L_x_1053) ;  /* 0x00000000004c0947 */ /* 0x000fea0003800000 */
[----:B------:R-:W-:-:S13]  /*2bd0*/  ISETP.GE.AND P0, PT, R0, R11, PT ;  /* 0x0000000b0000720c */ /* 0x000fda0003f06270 */
[----:B------:R-:W-:Y:S05]  /*2be0*/  @!P0 BRA `(.L_x_1054) ;  /* 0x00000000002c8947 */ /* 0x000fea0003800000 */
[----:B------:R-:W-:Y:S01]  /*2bf0*/  ISETP.NE.AND P0, PT, R0, R11, PT ;  /* 0x0000000b0000720c */ /* 0x000fe20003f05270 */
[----:B------:R-:W-:Y:S02]  /*2c00*/  IMAD.MOV.U32 R16, RZ, RZ, R13 ;  /* 0x000000ffff107224 */ /* 0x000fe400078e000d */
[----:B------:R-:W-:Y:S02]  /*2c10*/  IMAD.MOV.U32 R15, RZ, RZ, R12 ;  /* 0x000000ffff0f7224 */ /* 0x000fe400078e000c */
[----:B------:R-:W-:-:S08]  /*2c20*/  IMAD.MOV.U32 R14, RZ, RZ, R11 ;  /* 0x000000ffff0e7224 */ /* 0x000fd000078e000b */
[----:B------:R-:W-:Y:S05]  /*2c30*/  @P0 BRA `(.L_x_1053) ;  /* 0x0000000000300947 */ /* 0x000fea0003800000 */
[----:B------:R-:W-:Y:S01]  /*2c40*/  ISETP.GE.AND P0, PT, R3, R12, PT ;  /* 0x0000000c0300720c */ /* 0x000fe20003f06270 */
[----:B------:R-:W-:Y:S01]  /*2c50*/  IMAD.MOV.U32 R15, RZ, RZ, R12 ;  /* 0x000000ffff0f7224 */ /* 0x000fe200078e000c */
[----:B------:R-:W-:Y:S01]  /*2c60*/  MOV R16, R13 ;  /* 0x0000000d00107202 */ /* 0x000fe20000000f00 */
[--C-:B------:R-:W-:Y:S02]  /*2c70*/  IMAD.MOV.U32 R14, RZ, RZ, R11.reuse ;  /* 0x000000ffff0e7224 */ /* 0x100fe400078e000b */
[----:B------:R-:W-:-:S08]  /*2c80*/  IMAD.MOV.U32 R0, RZ, RZ, R11 ;  /* 0x000000ffff007224 */ /* 0x000fd000078e000b */
[----:B------:R-:W-:Y:S05]  /*2c90*/  @P0 BRA `(.L_x_1053) ;  /* 0x0000000000180947 */ /* 0x000fea0003800000 */
.L_x_1054:
[----:B------:R-:W-:Y:S01]  /*2ca0*/  IMAD.MOV.U32 R16, RZ, RZ, R13 ;  /* 0x000000ffff107224 */ /* 0x000fe200078e000d */
[----:B------:R-:W-:Y:S01]  /*2cb0*/  MOV R6, R13 ;  /* 0x0000000d00067202 */ /* 0x000fe20000000f00 */
[--C-:B------:R-:W-:Y:S02]  /*2cc0*/  IMAD.MOV.U32 R15, RZ, RZ, R12.reuse ;  /* 0x000000ffff0f7224 */ /* 0x100fe400078e000c */
[----:B------:R-:W-:Y:S02]  /*2cd0*/  IMAD.MOV.U32 R3, RZ, RZ, R12 ;  /* 0x000000ffff037224 */ /* 0x000fe400078e000c */
[--C-:B------:R-:W-:Y:S02]  /*2ce0*/  IMAD.MOV.U32 R14, RZ, RZ, R11.reuse ;  /* 0x000000ffff0e7224 */ /* 0x100fe400078e000b */
[----:B------:R-:W-:-:S07]  /*2cf0*/  IMAD.MOV.U32 R0, RZ, RZ, R11 ;  /* 0x000000ffff007224 */ /* 0x000fce00078e000b */
.L_x_1053:
[----:B------:R-:W-:Y:S05]  /*2d00*/  BSYNC.RECONVERGENT B0 ;  /* 0x0000000000007941 */ /* 0x000fea0003800200 */
.L_x_1052:
        /* <DEDUP_REMOVED lines=20> */
.L_x_1057:
[--C-:B------:R-:W-:Y:S01]  /*2e50*/  IMAD.MOV.U32 R13, RZ, RZ, R4.reuse ;  /* 0x000000ffff0d7224 */ /* 0x100fe200078e0004 */
[----:B------:R-:W-:Y:S01]  /*2e60*/  MOV R11, R7 ;  /* 0x00000007000b7202 */ /* 0x000fe20000000f00 */
[----:B------:R-:W-:Y:S02]  /*2e70*/  IMAD.MOV.U32 R6, RZ, RZ, R4 ;  /* 0x000000ffff067224 */ /* 0x000fe400078e0004 */
[--C-:B------:R-:W-:Y:S02]  /*2e80*/  IMAD.MOV.U32 R12, RZ, RZ, R2.reuse ;  /* 0x000000ffff0c7224 */ /* 0x100fe400078e0002 */
[----:B------:R-:W-:Y:S02]  /*2e90*/  IMAD.MOV.U32 R3, RZ, RZ, R2 ;  /* 0x000000ffff037224 */ /* 0x000fe400078e0002 */
[----:B------:R-:W-:-:S07]  /*2ea0*/  IMAD.MOV.U32 R0, RZ, RZ, R7 ;  /* 0x000000ffff007224 */ /* 0x000fce00078e0007 */
.L_x_1056:
[----:B------:R-:W-:Y:S05]  /*2eb0*/  BSYNC.RECONVERGENT B0 ;  /* 0x0000000000007941 */ /* 0x000fea0003800200 */
.L_x_1055:
[CC--:B------:R-:W-:Y:S01]  /*2ec0*/  ISETP.GE.U32.AND P1, PT, R27.reuse, R10.reuse, PT ;  /* 0x0000000a1b00720c */ /* 0x0c0fe20003f26070 */
[----:B------:R-:W-:Y:S01]  /*2ed0*/  VIADD R7, R27, 0x4 ;  /* 0x000000041b077836 */ /* 0x000fe20000000000 */
        /* <DEDUP_REMOVED lines=17> */
.L_x_1061:
[----:B------:R-:W-:Y:S01]  /*2ff0*/  IMAD.MOV.U32 R2, RZ, RZ, R20 ;  /* 0x000000ffff027224 */ /* 0x000fe200078e0014 */
[----:B------:R-:W-:Y:S01]  /*3000*/  MOV R20, R19 ;  /* 0x0000001300147202 */ /* 0x000fe20000000f00 */
[----:B------:R-:W-:Y:S02]  /*3010*/  IMAD.MOV.U32 R0, RZ, RZ, R21 ;  /* 0x000000ffff007224 */ /* 0x000fe400078e0015 */
[----:B------:R-:W-:Y:S02]  /*3020*/  IMAD.MOV.U32 R3, RZ, RZ, R22 ;  /* 0x000000ffff037224 */ /* 0x000fe400078e0016 */
[----:B------:R-:W-:Y:S02]  /*3030*/  IMAD.MOV.U32 R21, RZ, RZ, R18 ;  /* 0x000000ffff157224 */ /* 0x000fe400078e0012 */
[----:B------:R-:W-:-:S07]  /*3040*/  IMAD.MOV.U32 R22, RZ, RZ, R17 ;  /* 0x000000ffff167224 */ /* 0x000fce00078e0011 */
.L_x_1062:
[----:B------:R-:W-:Y:S05]  /*3050*/  BSYNC.RECONVERGENT B1 ;  /* 0x0000000000017941 */ /* 0x000fea0003800200 */
.L_x_1060:
        /* <DEDUP_REMOVED lines=11> */
.L_x_1064:
[----:B------:R-:W-:Y:S01]  /*3110*/  IMAD.MOV.U32 R4, RZ, RZ, R16 ;  /* 0x000000ffff047224 */ /* 0x000fe200078e0010 */
[----:B------:R-:W-:Y:S01]  /*3120*/  MOV R16, R13 ;  /* 0x0000000d00107202 */ /* 0x000fe20000000f00 */
[----:B------:R-:W-:Y:S02]  /*3130*/  IMAD.MOV.U32 R7, RZ, RZ, R15 ;  /* 0x000000ffff077224 */ /* 0x000fe400078e000f */
[----:B------:R-:W-:Y:S02]  /*3140*/  IMAD.MOV.U32 R6, RZ, RZ, R14 ;  /* 0x000000ffff067224 */ /* 0x000fe400078e000e */
[----:B------:R-:W-:Y:S02]  /*3150*/  IMAD.MOV.U32 R15, RZ, RZ, R12 ;  /* 0x000000ffff0f7224 */ /* 0x000fe400078e000c */
[----:B------:R-:W-:-:S07]  /*3160*/  IMAD.MOV.U32 R14, RZ, RZ, R11 ;  /* 0x000000ffff0e7224 */ /* 0x000fce00078e000b */
.L_x_1065:
[----:B------:R-:W-:Y:S05]  /*3170*/  BSYNC.RECONVERGENT B1 ;  /* 0x0000000000017941 */ /* 0x000fea0003800200 */
.L_x_1063:
        /* <DEDUP_REMOVED lines=11> */
.L_x_1067:
[----:B------:R-:W-:Y:S01]  /*3230*/  IMAD.MOV.U32 R13, RZ, RZ, R2 ;  /* 0x000000ffff0d7224 */ /* 0x000fe200078e0002 */
[----:B------:R-:W-:Y:S01]  /*3240*/  MOV R2, R16 ;  /* 0x0000001000027202 */ /* 0x000fe20000000f00 */
[----:B------:R-:W-:Y:S02]  /*3250*/  IMAD.MOV.U32 R17, RZ, RZ, R0 ;  /* 0x000000ffff117224 */ /* 0x000fe400078e0000 */
[----:B------:R-:W-:Y:S02]  /*3260*/  IMAD.MOV.U32 R18, RZ, RZ, R3 ;  /* 0x000000ffff127224 */ /* 0x000fe400078e0003 */
[----:B------:R-:W-:Y:S02]  /*3270*/  IMAD.MOV.U32 R0, RZ, RZ, R15 ;  /* 0x000000ffff007224 */ /* 0x000fe400078e000f */
[----:B------:R-:W-:-:S07]  /*3280*/  IMAD.MOV.U32 R3, RZ, RZ, R14 ;  /* 0x000000ffff037224 */ /* 0x000fce00078e000e */
.L_x_1068:
[----:B------:R-:W-:Y:S05]  /*3290*/  BSYNC.RECONVERGENT B1 ;  /* 0x0000000000017941 */ /* 0x000fea0003800200 */
.L_x_1066:
        /* <DEDUP_REMOVED lines=12> */
.L_x_1070:
[----:B------:R-:W-:Y:S01]  /*3360*/  IMAD.MOV.U32 R19, RZ, RZ, R4 ;  /* 0x000000ffff137224 */ /* 0x000fe200078e0004 */
[----:B------:R-:W-:Y:S01]  /*3370*/  MOV R26, R6 ;  /* 0x00000006001a7202 */ /* 0x000fe20000000f00 */
[----:B------:R-:W-:Y:S02]  /*3380*/  IMAD.MOV.U32 R27, RZ, RZ, R7 ;  /* 0x000000ffff1b7224 */ /* 0x000fe400078e0007 */
[----:B------:R-:W-:Y:S02]  /*3390*/  IMAD.MOV.U32 R15, RZ, RZ, R25 ;  /* 0x000000ffff0f7224 */ /* 0x000fe400078e0019 */
[----:B------:R-:W-:Y:S02]  /*33a0*/  IMAD.MOV.U32 R4, RZ, RZ, R9 ;  /* 0x000000ffff047224 */ /* 0x000fe400078e0009 */
[----:B------:R-:W-:-:S07]  /*33b0*/  IMAD.MOV.U32 R7, RZ, RZ, R24 ;  /* 0x000000ffff077224 */ /* 0x000fce00078e0018 */
.L_x_1071:
[----:B------:R-:W-:Y:S05]  /*33c0*/  BSYNC.RECONVERGENT B1 ;  /* 0x0000000000017941 */ /* 0x000fea0003800200 */
.L_x_1069:
        /* <DEDUP_REMOVED lines=11> */
.L_x_1073:
[----:B------:R-:W-:Y:S01]  /*3480*/  IMAD.MOV.U32 R6, RZ, RZ, R20 ;  /* 0x000000ffff067224 */ /* 0x000fe200078e0014 */
[----:B------:R-:W-:Y:S01]  /*3490*/  MOV R11, R22 ;  /* 0x00000016000b7202 */ /* 0x000fe20000000f00 */
[----:B------:R-:W-:Y:S02]  /*34a0*/  IMAD.MOV.U32 R12, RZ, RZ, R21 ;  /* 0x000000ffff0c7224 */ /* 0x000fe400078e0015 */
[----:B------:R-:W-:Y:S02]  /*34b0*/  IMAD.MOV.U32 R20, RZ, RZ, R2 ;  /* 0x000000ffff147224 */ /* 0x000fe400078e0002 */
[----:B------:R-:W-:Y:S02]  /*34c0*/  IMAD.MOV.U32 R21, RZ, RZ, R0 ;  /* 0x000000ffff157224 */ /* 0x000fe400078e0000 */
[----:B------:R-:W-:-:S07]  /*34d0*/  IMAD.MOV.U32 R22, RZ, RZ, R3 ;  /* 0x000000ffff167224 */ /* 0x000fce00078e0003 */
.L_x_1074:
[----:B------:R-:W-:Y:S05]  /*34e0*/  BSYNC.RECONVERGENT B1 ;  /* 0x0000000000017941 */ /* 0x000fea0003800200 */
.L_x_1072:
        /* <DEDUP_REMOVED lines=11> */
.L_x_1076:
[----:B------:R-:W-:Y:S01]  /*35a0*/  IMAD.MOV.U32 R0, RZ, RZ, R13 ;  /* 0x000000ffff007224 */ /* 0x000fe200078e000d */
[----:B------:R-:W-:Y:S01]  /*35b0*/  MOV R3, R18 ;  /* 0x0000001200037202 */ /* 0x000fe20000000f00 */
[----:B------:R-:W-:Y:S02]  /*35c0*/  IMAD.MOV.U32 R2, RZ, RZ, R17 ;  /* 0x000000ffff027224 */ /* 0x000fe400078e0011 */
[----:B------:R-:W-:Y:S02]  /*35d0*/  IMAD.MOV.U32 R13, RZ, RZ, R4 ;  /* 0x000000ffff0d7224 */ /* 0x000fe400078e0004 */
[----:B------:R-:W-:Y:S02]  /*35e0*/  IMAD.MOV.U32 R17, RZ, RZ, R7 ;  /* 0x000000ffff117224 */ /* 0x000fe400078e0007 */
[----:B------:R-:W-:-:S07]  /*35f0*/  IMAD.MOV.U32 R18, RZ, RZ, R15 ;  /* 0x000000ffff127224 */ /* 0x000fce00078e000f */
.L_x_1077:
[----:B------:R-:W-:Y:S05]  /*3600*/  BSYNC.RECONVERGENT B1 ;  /* 0x0000000000017941 */ /* 0x000fea0003800200 */
.L_x_1075:
        /* <DEDUP_REMOVED lines=11> */
.L_x_1079:
[----:B------:R-:W-:Y:S01]  /*36c0*/  IMAD.MOV.U32 R16, RZ, RZ, R6 ;  /* 0x000000ffff107224 */ /* 0x000fe200078e0006 */
[----:B------:R-:W-:Y:S01]  /*36d0*/  MOV R14, R11 ;  /* 0x0000000b000e7202 */ /* 0x000fe20000000f00 */
[----:B------:R-:W-:Y:S02]  /*36e0*/  IMAD.MOV.U32 R15, RZ, RZ, R12 ;  /* 0x000000ffff0f7224 */ /* 0x000fe400078e000c */
[----:B------:R-:W-:Y:S02]  /*36f0*/  IMAD.MOV.U32 R6, RZ, RZ, R13 ;  /* 0x000000ffff067224 */ /* 0x000fe400078e000d */
[----:B------:R-:W-:Y:S02]  /*3700*/  IMAD.MOV.U32 R12, RZ, RZ, R17 ;  /* 0x000000ffff0c7224 */ /* 0x000fe400078e0011 */
[----:B------:R-:W-:-:S07]  /*3710*/  IMAD.MOV.U32 R11, RZ, RZ, R18 ;  /* 0x000000ffff0b7224 */ /* 0x000fce00078e0012 */
.L_x_1080:
[----:B------:R-:W-:Y:S05]  /*3720*/  BSYNC.RECONVERGENT B1 ;  /* 0x0000000000017941 */ /* 0x000fea0003800200 */
.L_x_1078:
        /* <DEDUP_REMOVED lines=12> */
.L_x_1082:
[----:B------:R-:W-:Y:S01]  /*37f0*/  IMAD.MOV.U32 R9, RZ, RZ, R0 ;  /* 0x000000ffff097224 */ /* 0x000fe200078e0000 */
[----:B------:R-:W-:Y:S01]  /*3800*/  MOV R7, R26 ;  /* 0x0000001a00077202 */ /* 0x000fe20000000f00 */
[----:B------:R-:W-:Y:S02]  /*3810*/  IMAD.MOV.U32 R24, RZ, RZ, R2 ;  /* 0x000000ffff187224 */ /* 0x000fe400078e0002 */
[----:B------:R-:W-:Y:S02]  /*3820*/  IMAD.MOV.U32 R25, RZ, RZ, R3 ;  /* 0x000000ffff197224 */ /* 0x000fe400078e0003 */
[----:B------:R-:W-:Y:S02]  /*3830*/  IMAD.MOV.U32 R0, RZ, RZ, R19 ;  /* 0x000000ffff007224 */ /* 0x000fe400078e0013 */
[----:B------:R-:W-:-:S07]  /*3840*/  IMAD.MOV.U32 R2, RZ, RZ, R27 ;  /* 0x000000ffff027224 */ /* 0x000fce00078e001b */
.L_x_1083:
[----:B------:R-:W-:Y:S05]  /*3850*/  BSYNC.RECONVERGENT B1 ;  /* 0x0000000000017941 */ /* 0x000fea0003800200 */
.L_x_1081:
        /* <DEDUP_REMOVED lines=11> */
.L_x_1085:
[----:B------:R-:W-:Y:S01]  /*3910*/  IMAD.MOV.U32 R19, RZ, RZ, R20 ;  /* 0x000000ffff137224 */ /* 0x000fe200078e0014 */
[----:B------:R-:W-:Y:S01]  /*3920*/  MOV R18, R21 ;  /* 0x0000001500127202 */ /* 0x000fe20000000f00 */
[----:B------:R-:W-:Y:S01]  /*3930*/  IMAD.MOV.U32 R17, RZ, RZ, R22 ;  /* 0x000000ffff117224 */ /* 0x000fe200078e0016 */
[----:B------:R-:W-:Y:S01]  /*3940*/  MOV R22, R11 ;  /* 0x0000000b00167202 */ /* 0x000fe20000000f00 */
[----:B------:R-:W-:Y:S02]  /*3950*/  IMAD.MOV.U32 R20, RZ, RZ, R6 ;  /* 0x000000ffff147224 */ /* 0x000fe400078e0006 */
[----:B------:R-:W-:-:S07]  /*3960*/  IMAD.MOV.U32 R21, RZ, RZ, R12 ;  /* 0x000000ffff157224 */ /* 0x000fce00078e000c */
.L_x_1086:
[----:B------:R-:W-:Y:S05]  /*3970*/  BSYNC.RECONVERGENT B1 ;  /* 0x0000000000017941 */ /* 0x000fea0003800200 */
.L_x_1084:
        /* <DEDUP_REMOVED lines=10> */
[----:B------:R-:W-:-:S10]  /*3a20*/  IMAD.MOV.U32 R11, RZ, RZ, R14 ;  /* 0x000000ffff0b7224 */ /* 0x000fd400078e000e */
[----:B------:R-:W-:Y:S05]  /*3a30*/  @P0 BRA `(.L_x_1059) ;  /* 0x0000000000180947 */ /* 0x000fea0003800000 */
.L_x_1087:
[----:B------:R-:W-:Y:S01]  /*3a40*/  IMAD.MOV.U32 R13, RZ, RZ, R16 ;  /* 0x000000ffff0d7224 */ /* 0x000fe200078e0010 */
[----:B------:R-:W-:Y:S01]  /*3a50*/  MOV R12, R15 ;  /* 0x0000000f000c7202 */ /* 0x000fe20000000f00 */
[----:B------:R-:W-:Y:S01]  /*3a60*/  IMAD.MOV.U32 R11, RZ, RZ, R14 ;  /* 0x000000ffff0b7224 */ /* 0x000fe200078e000e */
[----:B------:R-:W-:Y:S01]  /*3a70*/  MOV R14, R7 ;  /* 0x00000007000e7202 */ /* 0x000fe20000000f00 */
[----:B------:R-:W-:Y:S02]  /*3a80*/  IMAD.MOV.U32 R16, RZ, RZ, R0 ;  /* 0x000000ffff107224 */ /* 0x000fe400078e0000 */
[----:B------:R-:W-:-:S07]  /*3a90*/  IMAD.MOV.U32 R15, RZ, RZ, R2 ;  /* 0x000000ffff0f7224 */ /* 0x000fce00078e0002 */
.L_x_1059:
[----:B------:R-:W-:Y:S05]  /*3aa0*/  BSYNC.RECONVERGENT B0 ;  /* 0x0000000000007941 */ /* 0x000fea0003800200 */
.L_x_1058:
[----:B------:R-:W-:-:S07]  /*3ab0*/  IMAD.MOV.U32 R2, RZ, RZ, 0x2 ;  /* 0x00000002ff027424 */ /* 0x000fce00078e00ff */
.L_x_1101:
[----:B------:R-:W0:Y:S01]  /*3ac0*/  S2R R7, SR_CgaCtaId ;  /* 0x0000000000077919 */ /* 0x000e220000008800 */
[----:B------:R-:W-:Y:S01]  /*3ad0*/  IMAD.MOV R0, RZ, RZ, -R2 ;  /* 0x000000ffff007224 */ /* 0x000fe200078e0a02 */
[----:B------:R-:W-:Y:S01]  /*3ae0*/  MOV R6, 0x400 ;  /* 0x0000040000067802 */ /* 0x000fe20000000f00 */
[----:B------:R-:W-:Y:S01]  /*3af0*/  VIADD R26, R2, 0xffffffff ;  /* 0xffffffff021a7836 */ /* 0x000fe20000000000 */
[----:B------:R-:W-:Y:S02]  /*3b00*/  BAR.SYNC.DEFER_BLOCKING 0x0 ;  /* 0x0000000000007b1d */ /* 0x000fe40000010000 */
[----:B------:R-:W-:-:S04]  /*3b10*/  LOP3.LUT R0, R23, R0, RZ, 0xc0, !PT ;  /* 0x0000000017007212 */ /* 0x000fc800078ec0ff */
[----:B------:R-:W-:Y:S01]  /*3b20*/  BSSY.RECONVERGENT B0, `(.L_x_1088) ;  /* 0x0000039000007945 */ /* 0x000fe20003800200 */
[----:B------:R-:W-:Y:S01]  /*3b30*/  IMAD R3, R0, 0x5, RZ ;  /* 0x0000000500037824 */ /* 0x000fe200078e02ff */
[----:B------:R-:W-:-:S04]  /*3b40*/  SHF.R.U32.HI R0, RZ, 0x1, R2 ;  /* 0x00000001ff007819 */ /* 0x000fc80000011602 */
[----:B------:R-:W-:-:S05]  /*3b50*/  VIMNMX R4, PT, PT, R10, R3, PT ;  /* 0x000000030a047248 */ /* 0x000fca0003fe0100 */
[----:B------:R-:W-:-:S05]  /*3b60*/  IMAD R3, R0, 0x5, R4 ;  /* 0x0000000500037824 */ /* 0x000fca00078e0204 */
[----:B------:R-:W-:-:S05]  /*3b70*/  VIMNMX R3, PT, PT, R10, R3, PT ;  /* 0x000000030a037248 */ /* 0x000fca0003fe0100 */
[----:B------:R-:W-:Y:S01]  /*3b80*/  IMAD R27, R0, 0x5, R3 ;  /* 0x00000005001b7824 */ /* 0x000fe200078e0203 */
[----:B0-----:R-:W-:Y:S02]  /*3b90*/  LEA R6, R7, R6, 0x18 ;  /* 0x0000000607067211 */ /* 0x001fe400078ec0ff */
[----:B------:R-:W-:Y:S02]  /*3ba0*/  LOP3.LUT R7, R26, R23, RZ, 0xc0, !PT ;  /* 0x000000171a077212 */ /* 0x000fe400078ec0ff */
[----:B------:R-:W-:Y:S01]  /*3bb0*/  VIMNMX R0, PT, PT, R10, R27, PT ;  /* 0x0000001b0a007248 */ /* 0x000fe20003fe0100 */
[----:B------:R-:W-:Y:S02]  /*3bc0*/  IMAD R26, R23, 0x3c, R6 ;  /* 0x0000003c171a7824 */ /* 0x000fe400078e0206 */
[----:B------:R-:W-:-:S03]  /*3bd0*/  IMAD R7, R7, 0x5, RZ ;  /* 0x0000000507077824 */ /* 0x000fc600078e02ff */
[----:B------:R0:W-:Y:S02]  /*3be0*/  STS [R26], R22 ;  /* 0x000000161a007388 */ /* 0x0001e40000000800 */
[----:B------:R-:W-:Y:S02]  /*3bf0*/  VIMNMX R28, PT, PT, R10, R7, PT ;  /* 0x000000070a1c7248 */ /* 0x000fe40003fe0100 */
[C---:B------:R-:W-:Y:S01]  /*3c00*/  IADD3 R7, PT, PT, -R3.reuse, R0, RZ ;  /* 0x0000000003077210 */ /* 0x040fe20007ffe1ff */
[----:B------:R1:W-:Y:S03]  /*3c10*/  STS [R26+0x4], R21 ;  /* 0x000004151a007388 */ /* 0x0003e60000000800 */
[C---:B------:R-:W-:Y:S01]  /*3c20*/  ISETP.GE.AND P0, PT, R28.reuse, R7, PT ;  /* 0x000000071c00720c */ /* 0x040fe20003f06270 */
[----:B------:R-:W-:Y:S01]  /*3c30*/  IMAD.IADD R7, R28, 0x1, -R7 ;  /* 0x000000011c077824 */ /* 0x000fe200078e0a07 */
[----:B0-----:R-:W-:Y:S01]  /*3c40*/  VIADDMNMX R22, R3, -R4, R28, PT ;  /* 0x8000000403167246 */ /* 0x001fe2000380011c */
[----:B------:R1:W-:Y:S03]  /*3c50*/  STS [R26+0x8], R20 ;  /* 0x000008141a007388 */ /* 0x0003e60000000800 */
        /* <DEDUP_REMOVED lines=16> */
[----:B-1----:R-:W-:-:S07]  /*3d60*/  IMAD.IADD R14, R28, 0x1, R3 ;  /* 0x000000011c0e7824 */ /* 0x002fce00078e0203 */
.L_x_1090:
[----:B------:R-:W-:Y:S01]  /*3d70*/  IMAD.IADD R9, R22, 0x1, -R7 ;  /* 0x0000000116097824 */ /* 0x000fe200078e0a07 */
[----:B------:R-:W-:-:S04]  /*3d80*/  PLOP3.LUT P0, PT, PT, PT, PT, 0x8, 0x80 ;  /* 0x000000000080781c */ /* 0x000fc80003f0e170 */
[----:B------:R-:W-:-:S04]  /*3d90*/  LEA.HI R12, R9, R9, RZ, 0x1 ;  /* 0x00000009090c7211 */ /* 0x000fc800078f08ff */
[----:B------:R-:W-:-:S04]  /*3da0*/  LEA.HI.SX32 R13, R12, R7, 0x1f ;  /* 0x000000070c0d7211 */ /* 0x000fc800078ffaff */
[-C--:B------:R-:W-:Y:S02]  /*3db0*/  LOP3.LUT R11, RZ, R13.reuse, RZ, 0x33, !PT ;  /* 0x0000000dff0b7212 */ /* 0x080fe400078e33ff */
[----:B------:R-:W-:-:S03]  /*3dc0*/  IADD3 R9, PT, PT, R4, R13, RZ ;  /* 0x0000000d04097210 */ /* 0x000fc60007ffe0ff */
        /* <DEDUP_REMOVED lines=14> */
.L_x_1089:
[----:B------:R-:W-:Y:S05]  /*3eb0*/  BSYNC.RECONVERGENT B0 ;  /* 0x0000000000007941 */ /* 0x000fea0003800200 */
.L_x_1088:
[----:B-1----:R-:W-:Y:S01]  /*3ec0*/  IMAD.IADD R13, R4, 0x1, R7 ;  /* 0x00000001040d7824 */ /* 0x002fe200078e0207 */
[----:B------:R-:W-:Y:S01]  /*3ed0*/  IADD3 R7, PT, PT, -R7, R3, R28 ;  /* 0x0000000307077210 */ /* 0x000fe20007ffe11c */
[----:B------:R-:W-:Y:S01]  /*3ee0*/  BSSY.RECONVERGENT B0, `(.L_x_1091) ;  /* 0x0000012000007945 */ /* 0x000fe20003800200 */
[----:B------:R-:W-:Y:S01]  /*3ef0*/  PLOP3.LUT P0, PT, PT, PT, PT, 0x8, 0x80 ;  /* 0x000000000080781c */ /* 0x000fe20003f0e170 */
[--C-:B------:R-:W-:Y:S01]  /*3f00*/  IMAD R16, R13, 0xc, R6.reuse ;  /* 0x0000000c0d107824 */ /* 0x100fe200078e0206 */
[C---:B------:R-:W-:Y:S01]  /*3f10*/  ISETP.GE.AND P1, PT, R7.reuse, R0, PT ;  /* 0x000000000700720c */ /* 0x040fe20003f26270 */
[C---:B------:R-:W-:Y:S01]  /*3f20*/  IMAD R15, R7.reuse, 0xc, R6 ;  /* 0x0000000c070f7824 */ /* 0x040fe200078e0206 */
[----:B------:R-:W-:Y:S02]  /*3f30*/  IADD3 R11, PT, PT, R7, 0x1, RZ ;  /* 0x00000001070b7810 */ /* 0x000fe40007ffe0ff */
        /* <DEDUP_REMOVED lines=12> */
.L_x_1092:
[----:B------:R-:W-:Y:S05]  /*4000*/  BSYNC.RECONVERGENT B0 ;  /* 0x0000000000007941 */ /* 0x000fea0003800200 */
.L_x_1091:
        /* <DEDUP_REMOVED lines=8> */
[----:B------:R-:W-:Y:S01]  /*4090*/  @P0 IMAD.MOV R12, RZ, RZ, R13 ;  /* 0x000000ffff0c0224 */ /* 0x000fe200078e020d */
[----:B------:R-:W-:Y:S02]  /*40a0*/  PLOP3.LUT P1, PT, PT, PT, PT, 0x8, 0x80 ;  /* 0x000000000080781c */ /* 0x000fe40003f2e170 */
        /* <DEDUP_REMOVED lines=8> */
.L_x_1094:
[----:B------:R-:W-:Y:S05]  /*4130*/  BSYNC.RECONVERGENT B0 ;  /* 0x0000000000007941 */ /* 0x000fea0003800200 */
.L_x_1093:
[----:B------:R-:W5:Y:S01]  /*4140*/  S2UR UR5, SR_CgaCtaId ;  /* 0x00000000000579c3 */ /* 0x000f620000008800 */
[----:B-12---:R-:W-:Y:S01]  /*4150*/  FSEL R20, R9, R6, P0 ;  /* 0x0000000609147208 */ /* 0x006fe20000000000 */
[----:B------:R-:W-:Y:S01]  /*4160*/  UMOV UR4, 0x400 ;  /* 0x0000040000047882 */ /* 0x000fe20000000000 */
[----:B------:R1:W-:Y:S01]  /*4170*/  @P0 LDS R9, [R15+0x14] ;  /* 0x000014000f090984 */ /* 0x0003e20000000800 */
[----:B------:R-:W-:Y:S01]  /*4180*/  IADD3 R14, PT, PT, R12, 0x1, RZ ;  /* 0x000000010c0e7810 */ /* 0x000fe20007ffe0ff */
[----:B------:R-:W-:Y:S01]  /*4190*/  @P1 IMAD.MOV R14, RZ, RZ, R12 ;  /* 0x000000ffff0e1224 */ /* 0x000fe200078e020c */
[----:B0-----:R-:W-:Y:S01]  /*41a0*/  SEL R17, R25, R4, P1 ;  /* 0x0000000419117207 */ /* 0x001fe20000800000 */
[----:B------:R-:W0:Y:S01]  /*41b0*/  @!P0 LDS R6, [R16+0x14] ;  /* 0x0000140010068984 */ /* 0x000e220000000800 */
[C---:B------:R-:W-:Y:S01]  /*41c0*/  VIADD R13, R11.reuse, 0x1 ;  /* 0x000000010b0d7836 */ /* 0x040fe20000000000 */
[----:B------:R-:W-:Y:S01]  /*41d0*/  @!P1 IADD3 R13, PT, PT, R11, RZ, RZ ;  /* 0x000000ff0b0d9210 */ /* 0x000fe20007ffe0ff */
[----:B------:R-:W-:Y:S01]  /*41e0*/  BSSY.RECONVERGENT B0, `(.L_x_1095) ;  /* 0x0000017000007945 */ /* 0x000fe20003800200 */
[----:B---34-:R-:W-:Y:S01]  /*41f0*/  SEL R18, R24, R27, P1 ;  /* 0x0000001b18127207 */ /* 0x018fe20000800000 */
[----:B------:R-:W-:Y:S01]  /*4200*/  VIADD R12, R14, 0x1 ;  /* 0x000000010e0c7836 */ /* 0x000fe20000000000 */
[----:B------:R-:W-:Y:S01]  /*4210*/  PLOP3.LUT P0, PT, PT, PT, PT, 0x8, 0x80 ;  /* 0x000000000080781c */ /* 0x000fe20003f0e170 */
[----:B-----5:R-:W-:-:S06]  /*4220*/  ULEA UR4, UR5, UR4, 0x18 ;  /* 0x0000000405047291 */ /* 0x020fcc000f8ec0ff */
[----:B------:R-:W-:-:S04]  /*4230*/  @!P1 IMAD.U32 R7, RZ, RZ, UR4 ;  /* 0x00000004ff079e24 */ /* 0x000fc8000f8e00ff */
[----:B------:R-:W-:Y:S02]  /*4240*/  @!P1 IMAD R11, R14, 0xc, R7 ;  /* 0x0000000c0e0b9824 */ /* 0x000fe400078e0207 */
[----:B------:R-:W-:-:S03]  /*4250*/  @P1 IMAD.U32 R7, RZ, RZ, UR4 ;  /* 0x00000004ff071e24 */ /* 0x000fc6000f8e00ff */
[----:B------:R2:W3:Y:S01]  /*4260*/  @!P1 LDS R4, [R11] ;  /* 0x000000000b049984 */ /* 0x0004e20000000800 */
[----:B-1----:R-:W-:-:S03]  /*4270*/  @P1 IMAD R15, R13, 0xc, R7 ;  /* 0x0000000c0d0f1824 */ /* 0x002fc600078e0207 */
[----:B------:R2:W1:Y:S01]  /*4280*/  @!P1 LDS R27, [R11+0x4] ;  /* 0x000004000b1b9984 */ /* 0x0004620000000800 */
[----:B0-----:R-:W-:-:S03]  /*4290*/  FSEL R19, R9, R6, P1 ;  /* 0x0000000609137208 */ /* 0x001fc60000800000 */
[----:B------:R2:W0:Y:S04]  /*42a0*/  @P1 LDS R25, [R15] ;  /* 0x000000000f191984 */ /* 0x0004280000000800 */
[----:B------:R2:W4:Y:S04]  /*42b0*/  @!P1 LDS R6, [R11+0x8] ;  /* 0x000008000b069984 */ /* 0x0005280000000800 */
[----:B------:R2:W0:Y:S04]  /*42c0*/  @P1 LDS R9, [R15+0x8] ;  /* 0x000008000f091984 */ /* 0x0004280000000800 */
[----:B------:R2:W0:Y:S01]  /*42d0*/  @P1 LDS R24, [R15+0x4] ;  /* 0x000004000f181984 */ /* 0x0004220000000800 */
[----:B------:R-:W-:-:S13]  /*42e0*/  ISETP.GE.AND P1, PT, R13, R0, PT ;  /* 0x000000000d00720c */ /* 0x000fda0003f26270 */
[----:B--2---:R-:W-:Y:S05]  /*42f0*/  @P1 BRA `(.L_x_1096) ;  /* 0x0000000000141947 */ /* 0x004fea0003800000 */
[----:B0--3--:R-:W-:Y:S02]  /*4300*/  ISETP.GE.AND P1, PT, R25, R4, PT ;  /* 0x000000041900720c */ /* 0x009fe40003f26270 */
[----:B------:R-:W-:Y:S02]  /*4310*/  PLOP3.LUT P0, PT, PT, PT, PT, 0x80, 0x8 ;  /* 0x000000000008781c */ /* 0x000fe40003f0f070 */
[----:B------:R-:W-:-:S13]  /*4320*/  ISETP.GE.OR P1, PT, R14, R3, !P1 ;  /* 0x000000030e00720c */ /* 0x000fda0004f26670 */
[----:B-1----:R-:W-:-:S04]  /*4330*/  @!P1 ISETP.GE.AND P2, PT, R24, R27, PT ;  /* 0x0000001b1800920c */ /* 0x002fc80003f46270 */
[----:B------:R-:W-:-:S13]  /*4340*/  @!P1 ISETP.EQ.AND P0, PT, R25, R4, !P2 ;  /* 0x000000041900920c */ /* 0x000fda0005702270 */
.L_x_1096:
[----:B------:R-:W-:Y:S05]  /*4350*/  BSYNC.RECONVERGENT B0 ;  /* 0x0000000000007941 */ /* 0x000fea0003800200 */
.L_x_1095:
[----:B------:R-:W-:Y:S01]  /*4360*/  IADD3 R11, PT, PT, R13, 0x1, RZ ;  /* 0x000000010d0b7810 */ /* 0x000fe20007ffe0ff */
[----:B------:R-:W-:Y:S01]  /*4370*/  @!P0 IMAD.MOV R11, RZ, RZ, R13 ;  /* 0x000000ffff0b8224 */ /* 0x000fe200078e020d */
[----:B------:R-:W-:Y:S01]  /*4380*/  BSSY.RECONVERGENT B0, `(.L_x_1097) ;  /* 0x0000016000007945 */ /* 0x000fe20003800200 */
[----:B------:R-:W-:Y:S01]  /*4390*/  @P0 IMAD.MOV R12, RZ, RZ, R14 ;  /* 0x000000ffff0c0224 */ /* 0x000fe200078e020e */
[----:B0--3--:R-:W-:Y:S01]  /*43a0*/  SEL R14, R25, R4, P0 ;  /* 0x00000004190e7207 */ /* 0x009fe20000000000 */
[C-C-:B------:R-:W-:Y:S01]  /*43b0*/  @P0 IMAD R13, R11.reuse, 0xc, R7.reuse ;  /* 0x0000000c0b0d0824 */ /* 0x140fe200078e0207 */
[C---:B------:R-:W-:Y:S01]  /*43c0*/  ISETP.GE.AND P1, PT, R11.reuse, R0, PT ;  /* 0x000000000b00720c */ /* 0x040fe20003f26270 */
[----:B------:R-:W-:Y:S01]  /*43d0*/  @!P0 IMAD R28, R12, 0xc, R7 ;  /* 0x0000000c0c1c8824 */ /* 0x000fe200078e0207 */
[----:B-1----:R-:W-:Y:S01]  /*43e0*/  SEL R15, R24, R27, P0 ;  /* 0x0000001b180f7207 */ /* 0x002fe20000000000 */
[----:B------:R-:W-:Y:S01]  /*43f0*/  VIADD R26, R11, 0x1 ;  /* 0x000000010b1a7836 */ /* 0x000fe20000000000 */
[----:B----4-:R-:W-:Y:S01]  /*4400*/  FSEL R16, R9, R6, P0 ;  /* 0x0000000609107208 */ /* 0x010fe20000000000 */
        /* <DEDUP_REMOVED lines=13> */
.L_x_1098:
[----:B------:R-:W-:Y:S05]  /*44e0*/  BSYNC.RECONVERGENT B0 ;  /* 0x0000000000007941 */ /* 0x000fea0003800200 */
.L_x_1097:
[----:B------:R-:W-:Y:S01]  /*44f0*/  @!P0 IMAD.MOV R26, RZ, RZ, R11 ;  /* 0x000000ffff1a8224 */ /* 0x000fe200078e020b */
[----:B0-----:R-:W-:Y:S01]  /*4500*/  IADD3 R28, PT, PT, R12, 0x1, RZ ;  /* 0x000000010c1c7810 */ /* 0x001fe20007ffe0ff */
[----:B------:R-:W-:Y:S01]  /*4510*/  @P0 IMAD.MOV R28, RZ, RZ, R12 ;  /* 0x000000ffff1c0224 */ /* 0x000fe200078e020c */
[----:B-12---:R-:W-:Y:S01]  /*4520*/  SEL R11, R25, R4, P0 ;  /* 0x00000004190b7207 */ /* 0x006fe20000000000 */
[----:B------:R-:W-:Y:S01]  /*4530*/  BSSY.RECONVERGENT B0, `(.L_x_1099) ;  /* 0x0000013000007945 */ /* 0x000fe20003800200 */
[----:B------:R-:W-:Y:S01]  /*4540*/  ISETP.GE.AND P1, PT, R26, R0, PT ;  /* 0x000000001a00720c */ /* 0x000fe20003f26270 */
[--C-:B------:R-:W-:Y:S01]  /*4550*/  @!P0 IMAD R29, R28, 0xc, R7.reuse ;  /* 0x0000000c1c1d8824 */ /* 0x100fe200078e0207 */
[----:B---3--:R-:W-:Y:S02]  /*4560*/  SEL R12, R24, R27, P0 ;  /* 0x0000001b180c7207 */ /* 0x008fe40000000000 */
[----:B----4-:R-:W-:Y:S02]  /*4570*/  FSEL R13, R9, R6, P0 ;  /* 0x00000006090d7208 */ /* 0x010fe40000000000 */
[----:B------:R0:W1:Y:S04]  /*4580*/  @!P0 LDS R4, [R29] ;  /* 0x000000001d048984 */ /* 0x0000680000000800 */
[----:B------:R0:W2:Y:S04]  /*4590*/  @!P0 LDS R27, [R29+0x4] ;  /* 0x000004001d1b8984 */ /* 0x0000a80000000800 */
[----:B------:R0:W3:Y:S01]  /*45a0*/  @!P0 LDS R6, [R29+0x8] ;  /* 0x000008001d068984 */ /* 0x0000e20000000800 */
[----:B------:R-:W-:-:S05]  /*45b0*/  @P0 IMAD R29, R26, 0xc, R7 ;  /* 0x0000000c1a1d0824 */ /* 0x000fca00078e0207 */
        /* <DEDUP_REMOVED lines=10> */
.L_x_1100:
[----:B------:R-:W-:Y:S05]  /*4660*/  BSYNC.RECONVERGENT B0 ;  /* 0x0000000000007941 */ /* 0x000fea0003800200 */
.L_x_1099:
        /* <DEDUP_REMOVED lines=13> */
[----:B--2---:R-:W-:-:S04]  /*4740*/  IMAD R26, R27, 0x30, R8 ;  /* 0x000000301b1a7824 */ /* 0x004fc800078e0208 */
[----:B------:R-:W-:-:S04]  /*4750*/  IMAD R6, R3, 0x5, R6 ;  /* 0x0000000503067824 */ /* 0x000fc800078e0206 */
[C---:B------:R-:W-:Y:S01]  /*4760*/  VIADD R3, R6.reuse, 0x20 ;  /* 0x0000002006037836 */ /* 0x040fe20000000000 */
[C---:B------:R-:W-:Y:S01]  /*4770*/  IADD3 R4, PT, PT, R6.reuse, 0x40, RZ ;  /* 0x0000004006047810 */ /* 0x040fe20007ffe0ff */
[C---:B------:R-:W-:Y:S02]  /*4780*/  VIADD R0, R6.reuse, 0x60 ;  /* 0x0000006006007836 */ /* 0x040fe40000000000 */
        /* <DEDUP_REMOVED lines=19> */
[----:B------:R1:W-:Y:S01]  /*48c0*/  STS [R26+0x38], R9 ;  /* 0x000038091a007388 */ /* 0x0003e20000000800 */
        /* <DEDUP_REMOVED lines=19> */
[----:B-1----:R-:W-:Y:S02]  /*4a00*/  IMAD.X R26, RZ, RZ, RZ, P0 ;  /* 0x000000ffff1a7224 */ /* 0x002fe400000e06ff */
        /* <DEDUP_REMOVED lines=26> */
.L_x_1102:
        /* <DEDUP_REMOVED lines=63> */
.L_x_1103:
        /* <DEDUP_REMOVED lines=14> */
.L_x_1447:


//--------------------- .text._ZN3cub18CUB_300001_SM_10006detail8for_each13static_kernelINS2_12policy_hub_t12policy_500_tEmN6thrust24THRUST_300001_SM_1000_NS8cuda_cub20__uninitialized_fill7functorINS7_10device_ptrIiEEiEEEEvT0_T1_ --------------------------
	.section	.text._ZN3cub18CUB_300001_SM_10006detail8for_each13static_kernelINS2_12policy_hub_t12policy_500_tEmN6thrust24THRUST_300001_SM_1000_NS8cuda_cub20__uninitialized_fill7functorINS7_10device_ptrIiEEiEEEEvT0_T1_,"ax",@progbits
	.align	128
        .global         _ZN3cub18CUB_300001_SM_10006detail8for_each13static_kernelINS2_12policy_hub_t12policy_500_tEmN6thrust24THRUST_300001_SM_1000_NS8cuda_cub20__uninitialized_fill7functorINS7_10device_ptrIiEEiEEEEvT0_T1_
        .type           _ZN3cub18CUB_300001_SM_10006detail8for_each13static_kernelINS2_12policy_hub_t12policy_500_tEmN6thrust24THRUST_300001_SM_1000_NS8cuda_cub20__uninitialized_fill7functorINS7_10device_ptrIiEEiEEEEvT0_T1_,@function
        .size           _ZN3cub18CUB_300001_SM_10006detail8for_each13static_kernelINS2_12policy_hub_t12policy_500_tEmN6thrust24THRUST_300001_SM_1000_NS8cuda_cub20__uninitialized_fill7functorINS7_10device_ptrIiEEiEEEEvT0_T1_,(.L_x_1448 - _ZN3cub18CUB_300001_SM_10006detail8for_each13static_kernelINS2_12policy_hub_t12policy_500_tEmN6thrust24THRUST_300001_SM_1000_NS8cuda_cub20__uninitialized_fill7functorINS7_10device_ptrIiEEiEEEEvT0_T1_)
        .other          _ZN3cub18CUB_300001_SM_10006detail8for_each13static_kernelINS2_12policy_hub_t12policy_500_tEmN6thrust24THRUST_300001_SM_1000_NS8cuda_cub20__uninitialized_fill7functorINS7_10device_ptrIiEEiEEEEvT0_T1_,@"STO_CUDA_ENTRY STV_DEFAULT"
_ZN3cub18CUB_300001_SM_10006detail8for_each13static_kernelINS2_12policy_hub_t12policy_500_tEmN6thrust24THRUST_300001_SM_1000_NS8cuda_cub20__uninitialized_fill7functorINS7_10device_ptrIiEEiEEEEvT0_T1_:
.text._ZN3cub18CUB_300001_SM_10006detail8for_each13static_kernelINS2_12policy_hub_t12policy_500_tEmN6thrust24THRUST_300001_SM_1000_NS8cuda_cub20__uninitialized_fill7functorINS7_10device_ptrIiEEiEEEEvT0_T1_:
[----:B------:R-:W-:Y:S08]  /*0000*/  LDC R1, c[0x0][0x37c] ;  /* 0x0000df00ff017b82 */ /* 0x000ff00000000800 */
[----:B------:R-:W0:Y:S01]  /*0010*/  S2UR UR4, SR_CTAID.X ;  /* 0x00000000000479c3 */ /* 0x000e220000002500 */
[----:B------:R-:W1:Y:S01]  /*0020*/  LDCU.64 UR6, c[0x0][0x380] ;  /* 0x00007000ff0677ac */ /* 0x000e620008000a00 */
[----:B------:R-:W2:Y:S01]  /*0030*/  LDCU.64 UR8, c[0x0][0x358] ;  /* 0x00006b00ff0877ac */ /* 0x000ea20008000a00 */
[----:B0-----:R-:W-:-:S04]  /*0040*/  UIMAD.WIDE.U32 UR4, UR4, 0x200, URZ ;  /* 0x00000200040478a5 */ /* 0x001fc8000f8e00ff */
[----:B-1----:R-:W-:-:S04]  /*0050*/  UIADD3 UR6, UP0, UPT, -UR4, UR6, URZ ;  /* 0x0000000604067290 */ /* 0x002fc8000ff1e1ff */
[----:B------:R-:W-:Y:S02]  /*0060*/  UIADD3.X UR7, UPT, UPT, ~UR5, UR7, URZ, UP0, !UPT ;  /* 0x0000000705077290 */ /* 0x000fe400087fe5ff */
[----:B------:R-:W-:-:S04]  /*0070*/  UISETP.GE.U32.AND UP0, UPT, UR6, 0x200, UPT ;  /* 0x000002000600788c */ /* 0x000fc8000bf06070 */
[----:B------:R-:W-:-:S09]  /*0080*/  UISETP.GE.U32.AND.EX UP0, UPT, UR7, URZ, UPT, UP0 ;  /* 0x000000ff0700728c */ /* 0x000fd2000bf06100 */
[----:B--2---:R-:W-:Y:S05]  /*0090*/  BRA.U !UP0, `(.L_x_1104) ;  /* 0x0000000108287547 */ /* 0x004fea000b800000 */
[----:B------:R-:W0:Y:S01]  /*00a0*/  S2R R0, SR_TID.X ;  /* 0x0000000000007919 */ /* 0x000e220000002100 */
[----:B------:R-:W1:Y:S01]  /*00b0*/  LDCU.64 UR6, c[0x0][0x388] ;  /* 0x00007100ff0677ac */ /* 0x000e620008000a00 */
[----:B------:R-:W2:Y:S01]  /*00c0*/  LDC R5, c[0x0][0x390] ;  /* 0x0000e400ff057b82 */ /* 0x000ea20000000800 */
[----:B0-----:R-:W-:-:S05]  /*00d0*/  IADD3 R0, P0, PT, R0, UR4, RZ ;  /* 0x0000000400007c10 */ /* 0x001fca000ff1e0ff */
[----:B------:R-:W-:Y:S01]  /*00e0*/  IMAD.X R3, RZ, RZ, UR5, P0 ;  /* 0x00000005ff037e24 */ /* 0x000fe200080e06ff */
[----:B-1----:R-:W-:-:S04]  /*00f0*/  LEA R2, P0, R0, UR6, 0x2 ;  /* 0x0000000600027c11 */ /* 0x002fc8000f8010ff */
[----:B------:R-:W-:-:S05]  /*0100*/  LEA.HI.X R3, R0, UR7, R3, 0x2, P0 ;  /* 0x0000000700037c11 */ /* 0x000fca00080f1403 */
[----:B--2---:R-:W-:Y:S04]  /*0110*/  STG.E desc[UR8][R2.64], R5 ;  /* 0x0000000502007986 */ /* 0x004fe8000c101908 */
[----:B------:R-:W-:Y:S01]  /*0120*/  STG.E desc[UR8][R2.64+0x400], R5 ;  /* 0x0004000502007986 */ /* 0x000fe2000c101908 */
[----:B------:R-:W-:Y:S05]  /*0130*/  EXIT ;  /* 0x000000000000794d */ /* 0x000fea0003800000 */
.L_x_1104:
[----:B------:R-:W0:Y:S01]  /*0140*/  S2R R0, SR_TID.X ;  /* 0x0000000000007919 */ /* 0x000e220000002100 */
[----:B------:R-:W-:Y:S01]  /*0150*/  IMAD.U32 R2, RZ, RZ, UR7 ;  /* 0x00000007ff027e24 */ /* 0x000fe2000f8e00ff */
[----:B------:R-:W1:Y:S01]  /*0160*/  LDCU.64 UR10, c[0x0][0x388] ;  /* 0x00007100ff0a77ac */ /* 0x000e620008000a00 */
[----:B------:R-:W-:Y:S01]  /*0170*/  IMAD.U32 R4, RZ, RZ, UR7 ;  /* 0x00000007ff047e24 */ /* 0x000fe2000f8e00ff */
[----:B0-----:R-:W-:-:S04]  /*0180*/  ISETP.LT.U32.AND P0, PT, R0, UR6, PT ;  /* 0x0000000600007c0c */ /* 0x001fc8000bf01070 */
[----:B------:R-:W-:Y:S01]  /*0190*/  ISETP.GT.U32.AND.EX P0, PT, R2, RZ, PT, P0 ;  /* 0x000000ff0200720c */ /* 0x000fe20003f04100 */
[C---:B------:R-:W-:Y:S01]  /*01a0*/  VIADD R2, R0.reuse, 0x100 ;  /* 0x0000010000027836 */ /* 0x040fe20000000000 */
[----:B------:R-:W-:-:S04]  /*01b0*/  IADD3 R0, P2, PT, R0, UR4, RZ ;  /* 0x0000000400007c10 */ /* 0x000fc8000ff5e0ff */
[----:B------:R-:W-:Y:S01]  /*01c0*/  ISETP.LT.U32.AND P1, PT, R2, UR6, PT ;  /* 0x0000000602007c0c */ /* 0x000fe2000bf21070 */
[----:B------:R-:W-:Y:S01]  /*01d0*/  IMAD.X R3, RZ, RZ, UR5, P2 ;  /* 0x00000005ff037e24 */ /* 0x000fe200090e06ff */
[----:B-1----:R-:W-:Y:S02]  /*01e0*/  LEA R2, P2, R0, UR10, 0x2 ;  /* 0x0000000a00027c11 */ /* 0x002fe4000f8410ff */
[----:B------:R-:W-:Y:S02]  /*01f0*/  ISETP.GT.U32.AND.EX P1, PT, R4, RZ, PT, P1 ;  /* 0x000000ff0400720c */ /* 0x000fe40003f24110 */
[----:B------:R-:W-:Y:S01]  /*0200*/  LEA.HI.X R3, R0, UR11, R3, 0x2, P2 ;  /* 0x0000000b00037c11 */ /* 0x000fe200090f1403 */
[----:B------:R-:W0:Y:S04]  /*0210*/  @P0 LDC R5, c[0x0][0x390] ;  /* 0x0000e400ff050b82 */ /* 0x000e280000000800 */
[----:B0-----:R0:W-:Y:S06]  /*0220*/  @P0 STG.E desc[UR8][R2.64], R5 ;  /* 0x0000000502000986 */ /* 0x0011ec000c101908 */
[----:B------:R-:W-:Y:S05]  /*0230*/  @!P1 EXIT ;  /* 0x000000000000994d */ /* 0x000fea0003800000 */
[----:B0-----:R-:W0:Y:S02]  /*0240*/  LDC R5, c[0x0][0x390] ;  /* 0x0000e400ff057b82 */ /* 0x001e240000000800 */
[----:B0-----:R-:W-:Y:S01]  /*0250*/  STG.E desc[UR8][R2.64+0x400], R5 ;  /* 0x0004000502007986 */ /* 0x001fe2000c101908 */
[----:B------:R-:W-:Y:S05]  /*0260*/  EXIT ;  /* 0x000000000000794d */ /* 0x000fea0003800000 */
.L_x_1105:
        /* <DEDUP_REMOVED lines=9> */
.L_x_1448:


//--------------------- .text._ZN3cub18CUB_300001_SM_10006detail11EmptyKernelIvEEvv --------------------------
	.section	.text._ZN3cub18CUB_300001_SM_10006detail11EmptyKernelIvEEvv,"ax",@progbits
	.align	128
        .global         _ZN3cub18CUB_300001_SM_10006detail11EmptyKernelIvEEvv
        .type           _ZN3cub18CUB_300001_SM_10006detail11EmptyKernelIvEEvv,@function
        .size           _ZN3cub18CUB_300001_SM_10006detail11EmptyKernelIvEEvv,(.L_x_1449 - _ZN3cub18CUB_300001_SM_10006detail11EmptyKernelIvEEvv)
        .other          _ZN3cub18CUB_300001_SM_10006detail11EmptyKernelIvEEvv,@"STO_CUDA_ENTRY STV_DEFAULT"
_ZN3cub18CUB_300001_SM_10006detail11EmptyKernelIvEEvv:
.text._ZN3cub18CUB_300001_SM_10006detail11EmptyKernelIvEEvv:
[----:B------:R-:W-:Y:S01]  /*0000*/  LDC R1, c[0x0][0x37c] ;  /* 0x0000df00ff017b82 */ /* 0x000fe20000000800 */
[----:B------:R-:W-:Y:S05]  /*0010*/  EXIT ;  /* 0x000000000000794d */ /* 0x000fea0003800000 */
.L_x_1106:
        /* <DEDUP_REMOVED lines=14> */
.L_x_1449:


//--------------------- .text._ZN6thrust24THRUST_300001_SM_1000_NS8cuda_cub4core6detail13_kernel_agentINS1_8__unique11UniqueAgentINS0_6detail15normal_iteratorINS0_10device_ptrIiEEEESB_N4cuda3std3__48equal_toIiEEiPiEEJSB_SB_SG_SH_iN3cub18CUB_300001_SM_100013ScanTileStateIiLb1EEEmEEEvDpT0_ --------------------------
	.section	.text._ZN6thrust24THRUST_300001_SM_1000_NS8cuda_cub4core6detail13_kernel_agentINS1_8__unique11UniqueAgentINS0_6detail15normal_iteratorINS0_10device_ptrIiEEEESB_N4cuda3std3__48equal_toIiEEiPiEEJSB_SB_SG_SH_iN3cub18CUB_300001_SM_100013ScanTileStateIiLb1EEEmEEEvDpT0_,"ax",@progbits
	.align	128
        .global         _ZN6thrust24THRUST_300001_SM_1000_NS8cuda_cub4core6detail13_kernel_agentINS1_8__unique11UniqueAgentINS0_6detail15normal_iteratorINS0_10device_ptrIiEEEESB_N4cuda3std3__48equal_toIiEEiPiEEJSB_SB_SG_SH_iN3cub18CUB_300001_SM_100013ScanTileStateIiLb1EEEmEEEvDpT0_
        .type           _ZN6thrust24THRUST_300001_SM_1000_NS8cuda_cub4core6detail13_kernel_agentINS1_8__unique11UniqueAgentINS0_6detail15normal_iteratorINS0_10device_ptrIiEEEESB_N4cuda3std3__48equal_toIiEEiPiEEJSB_SB_SG_SH_iN3cub18CUB_300001_SM_100013ScanTileStateIiLb1EEEmEEEvDpT0_,@function
        .size           _ZN6thrust24THRUST_300001_SM_1000_NS8cuda_cub4core6detail13_kernel_agentINS1_8__unique11UniqueAgentINS0_6detail15normal_iteratorINS0_10device_ptrIiEEEESB_N4cuda3std3__48equal_toIiEEiPiEEJSB_SB_SG_SH_iN3cub18CUB_300001_SM_100013ScanTileStateIiLb1EEEmEEEvDpT0_,(.L_x_1450 - _ZN6thrust24THRUST_300001_SM_1000_NS8cuda_cub4core6detail13_kernel_agentINS1_8__unique11UniqueAgentINS0_6detail15normal_iteratorINS0_10device_ptrIiEEEESB_N4cuda3std3__48equal_toIiEEiPiEEJSB_SB_SG_SH_iN3cub18CUB_300001_SM_100013ScanTileStateIiLb1EEEmEEEvDpT0_)
        .other          _ZN6thrust24THRUST_300001_SM_1000_NS8cuda_cub4core6detail13_kernel_agentINS1_8__unique11UniqueAgentINS0_6detail15normal_iteratorINS0_10device_ptrIiEEEESB_N4cuda3std3__48equal_toIiEEiPiEEJSB_SB_SG_SH_iN3cub18CUB_300001_SM_100013ScanTileStateIiLb1EEEmEEEvDpT0_,@"STO_CUDA_ENTRY STV_DEFAULT"
_ZN6thrust24THRUST_300001_SM_1000_NS8cuda_cub4core6detail13_kernel_agentINS1_8__unique11UniqueAgentINS0_6detail15normal_iteratorINS0_10device_ptrIiEEEESB_N4cuda3std3__48equal_toIiEEiPiEEJSB_SB_SG_SH_iN3cub18CUB_300001_SM_100013ScanTileStateIiLb1EEEmEEEvDpT0_:
.text._ZN6thrust24THRUST_300001_SM_1000_NS8cuda_cub4core6detail13_kernel_agentINS1_8__unique11UniqueAgentINS0_6detail15normal_iteratorINS0_10device_ptrIiEEEESB_N4cuda3std3__48equal_toIiEEiPiEEJSB_SB_SG_SH_iN3cub18CUB_300001_SM_100013ScanTileStateIiLb1EEEmEEEvDpT0_:
[----:B------:R-:W0:Y:S01]  /*0000*/  LDC R1, c[0x0][0x37c] ;  /* 0x0000df00ff017b82 */ /* 0x000e220000000800 */
[----:B------:R-:W1:Y:S01]  /*0010*/  S2R R0, SR_CTAID.X ;  /* 0x0000000000007919 */ /* 0x000e620000002500 */
[----:B------:R-:W2:Y:S01]  /*0020*/  LDCU UR4, c[0x0][0x3b0] ;  /* 0x00007600ff0477ac */ /* 0x000ea20008000800 */
[----:B0-----:R-:W-:Y:S01]  /*0030*/  VIADD R1, R1, 0xfffffff8 ;  /* 0xfffffff801017836 */ /* 0x001fe20000000000 */
[----:B------:R-:W0:Y:S01]  /*0040*/  LDCU.64 UR8, c[0x0][0x358] ;  /* 0x00006b00ff0877ac */ /* 0x000e220008000a00 */
[----:B--2---:R-:W-:-:S06]  /*0050*/  UIADD3 UR4, UPT, UPT, UR4, -0x1, URZ ;  /* 0xffffffff04047890 */ /* 0x004fcc000fffe0ff */
[C---:B-1----:R-:W-:Y:S01]  /*0060*/  ISETP.GE.AND P0, PT, R0.reuse, UR4, PT ;  /* 0x0000000400007c0c */ /* 0x042fe2000bf06270 */
[----:B------:R-:W-:-:S12]  /*0070*/  IMAD R2, R0, 0x2c0, RZ ;  /* 0x000002c000027824 */ /* 0x000fd800078e02ff */
[----:B0-----:R-:W-:Y:S05]  /*0080*/  @P0 BRA `(.L_x_1107) ;  /* 0x0000002c008c0947 */ /* 0x001fea0003800000 */
[----:B------:R-:W-:-:S13]  /*0090*/  ISETP.NE.AND P0, PT, R0, RZ, PT ;  /* 0x000000ff0000720c */ /* 0x000fda0003f05270 */
[----:B------:R-:W-:Y:S05]  /*00a0*/  @P0 BRA `(.L_x_1108) ;  /* 0x0000001000680947 */ /* 0x000fea0003800000 */
[----:B------:R-:W0:Y:S01]  /*00b0*/  S2R R0, SR_TID.X ;  /* 0x0000000000007919 */ /* 0x000e220000002100 */
[----:B------:R-:W1:Y:S01]  /*00c0*/  LDC.64 R4, c[0x0][0x380] ;  /* 0x0000e000ff047b82 */ /* 0x000e620000000a00 */
[C---:B0-----:R-:W-:Y:S02]  /*00d0*/  LOP3.LUT R3, R0.reuse, 0x1f, RZ, 0xc0, !PT ;  /* 0x0000001f00037812 */ /* 0x041fe400078ec0ff */
[----:B------:R-:W-:-:S03]  /*00e0*/  LOP3.LUT R6, R0, 0x3e0, RZ, 0xc0, !PT ;  /* 0x000003e000067812 */ /* 0x000fc600078ec0ff */
[----:B------:R-:W-:-:S04]  /*00f0*/  IMAD.IADD R3, R2, 0x1, R3 ;  /* 0x0000000102037824 */ /* 0x000fc800078e0203 */
[----:B------:R-:W-:-:S04]  /*0100*/  IMAD R3, R6, 0xb, R3 ;  /* 0x0000000b06037824 */ /* 0x000fc800078e0203 */
[----:B-1----:R-:W-:-:S05]  /*0110*/  IMAD.WIDE.U32 R4, R3, 0x4, R4 ;  /* 0x0000000403047825 */ /* 0x002fca00078e0004 */
[----:B------:R-:W2:Y:S04]  /*0120*/  LDG.E.CONSTANT R2, desc[UR8][R4.64] ;  /* 0x0000000804027981 */ /* 0x000ea8000c1e9900 */
[----:B------:R-:W3:Y:S04]  /*0130*/  LDG.E.CONSTANT R7, desc[UR8][R4.64+0x80] ;  /* 0x0000800804077981 */ /* 0x000ee8000c1e9900 */
[----:B------:R-:W4:Y:S04]  /*0140*/  LDG.E.CONSTANT R8, desc[UR8][R4.64+0x100] ;  /* 0x0001000804087981 */ /* 0x000f28000c1e9900 */
[----:B------:R-:W5:Y:S04]  /*0150*/  LDG.E.CONSTANT R9, desc[UR8][R4.64+0x180] ;  /* 0x0001800804097981 */ /* 0x000f68000c1e9900 */
[----:B------:R-:W5:Y:S04]  /*0160*/  LDG.E.CONSTANT R10, desc[UR8][R4.64+0x200] ;  /* 0x00020008040a7981 */ /* 0x000f68000c1e9900 */
[----:B------:R-:W5:Y:S04]  /*0170*/  LDG.E.CONSTANT R11, desc[UR8][R4.64+0x280] ;  /* 0x00028008040b7981 */ /* 0x000f68000c1e9900 */
[----:B------:R-:W5:Y:S04]  /*0180*/  LDG.E.CONSTANT R12, desc[UR8][R4.64+0x300] ;  /* 0x00030008040c7981 */ /* 0x000f68000c1e9900 */
[----:B------:R-:W5:Y:S04]  /*0190*/  LDG.E.CONSTANT R13, desc[UR8][R4.64+0x380] ;  /* 0x00038008040d7981 */ /* 0x000f68000c1e9900 */
[----:B------:R-:W5:Y:S04]  /*01a0*/  LDG.E.CONSTANT R14, desc[UR8][R4.64+0x400] ;  /* 0x00040008040e7981 */ /* 0x000f68000c1e9900 */
[----:B------:R-:W5:Y:S04]  /*01b0*/  LDG.E.CONSTANT R18, desc[UR8][R4.64+0x480] ;  /* 0x0004800804127981 */ /* 0x000f68000c1e9900 */
[----:B------:R-:W5:Y:S01]  /*01c0*/  LDG.E.CONSTANT R19, desc[UR8][R4.64+0x500] ;  /* 0x0005000804137981 */ /* 0x000f62000c1e9900 */
[----:B------:R-:W0:Y:S01]  /*01d0*/  S2UR UR5, SR_CgaCtaId ;  /* 0x00000000000579c3 */ /* 0x000e220000008800 */
[----:B------:R-:W-:Y:S01]  /*01e0*/  SHF.R.U32.HI R3, RZ, 0x5, R0 ;  /* 0x00000005ff037819 */ /* 0x000fe20000011600 */
[----:B------:R-:W-:Y:S01]  /*01f0*/  UMOV UR4, 0x400 ;  /* 0x0000040000047882 */ /* 0x000fe20000000000 */
[----:B------:R-:W1:Y:S01]  /*0200*/  S2R R6, SR_LANEID ;  /* 0x0000000000067919 */ /* 0x000e620000000000 */
[----:B------:R-:W-:Y:S01]  /*0210*/  ISETP.NE.AND P2, PT, R0, RZ, PT ;  /* 0x000000ff0000720c */ /* 0x000fe20003f45270 */
[----:B------:R-:W-:Y:S01]  /*0220*/  IMAD.MOV.U32 R28, RZ, RZ, 0x1 ;  /* 0x00000001ff1c7424 */ /* 0x000fe200078e00ff */
[----:B------:R-:W-:Y:S01]  /*0230*/  BSSY.RECONVERGENT B0, `(.L_x_1109) ;  /* 0x00000ff000007945 */ /* 0x000fe20003800200 */
[----:B0-----:R-:W-:Y:S01]  /*0240*/  ULEA UR4, UR5, UR4, 0x18 ;  /* 0x0000000405047291 */ /* 0x001fe2000f8ec0ff */
[----:B-1----:R-:W-:-:S05]  /*0250*/  IMAD R15, R3, 0x160, R6 ;  /* 0x00000160030f7824 */ /* 0x002fca00078e0206 */
[----:B------:R-:W-:-:S05]  /*0260*/  LEA R21, R15, UR4, 0x2 ;  /* 0x000000040f157c11 */ /* 0x000fca000f8e10ff */
[----:B--2---:R0:W-:Y:S04]  /*0270*/  STS [R21], R2 ;  /* 0x0000000215007388 */ /* 0x0041e80000000800 */
[----:B---3--:R1:W-:Y:S04]  /*0280*/  STS [R21+0x80], R7 ;  /* 0x0000800715007388 */ /* 0x0083e80000000800 */
[----:B----4-:R-:W-:Y:S01]  /*0290*/  STS [R21+0x100], R8 ;  /* 0x0001000815007388 */ /* 0x010fe20000000800 */
[----:B0-----:R-:W-:-:S03]  /*02a0*/  IMAD R2, R6, 0x28, R21 ;  /* 0x0000002806027824 */ /* 0x001fc600078e0215 */
[----:B-----5:R-:W-:Y:S01]  /*02b0*/  STS [R21+0x180], R9 ;  /* 0x0001800915007388 */ /* 0x020fe20000000800 */
[----:B-1----:R-:W-:-:S03]  /*02c0*/  LEA R7, R0, UR4, 0x2 ;  /* 0x0000000400077c11 */ /* 0x002fc6000f8e10ff */
        /* <DEDUP_REMOVED lines=8> */
[----:B------:R-:W-:Y:S04]  /*0350*/  LDS R8, [R2+0x28] ;  /* 0x0000280002087984 */ /* 0x000fe80000000800 */
[----:B------:R-:W-:Y:S04]  /*0360*/  LDS R17, [R2] ;  /* 0x0000000002117984 */ /* 0x000fe80000000800 */
[----:B------:R-:W0:Y:S04]  /*0370*/  LDS R16, [R2+0x4] ;  /* 0x0000040002107984 */ /* 0x000e280000000800 */
[----:B------:R-:W-:Y:S04]  /*0380*/  LDS R15, [R2+0x8] ;  /* 0x00000800020f7984 */ /* 0x000fe80000000800 */
[----:B------:R-:W-:Y:S04]  /*0390*/  LDS R14, [R2+0xc] ;  /* 0x00000c00020e7984 */ /* 0x000fe80000000800 */
[----:B------:R-:W-:Y:S04]  /*03a0*/  LDS R13, [R2+0x10] ;  /* 0x00001000020d7984 */ /* 0x000fe80000000800 */
[----:B------:R-:W1:Y:S04]  /*03b0*/  LDS R12, [R2+0x14] ;  /* 0x00001400020c7984 */ /* 0x000e680000000800 */
[----:B------:R-:W-:Y:S04]  /*03c0*/  LDS R11, [R2+0x18] ;  /* 0x00001800020b7984 */ /* 0x000fe80000000800 */
[----:B------:R-:W-:Y:S04]  /*03d0*/  LDS R10, [R2+0x1c] ;  /* 0x00001c00020a7984 */ /* 0x000fe80000000800 */
[----:B------:R-:W-:Y:S04]  /*03e0*/  LDS R9, [R2+0x20] ;  /* 0x0000200002097984 */ /* 0x000fe80000000800 */
[----:B------:R-:W2:Y:S01]  /*03f0*/  LDS R18, [R2+0x24] ;  /* 0x0000240002127984 */ /* 0x000ea20000000800 */
[----:B------:R-:W-:Y:S01]  /*0400*/  BAR.SYNC.DEFER_BLOCKING 0x0 ;  /* 0x0000000000007b1d */ /* 0x000fe20000010000 */
[----:B0-----:R-:W-:-:S02]  /*0410*/  ISETP.NE.AND P1, PT, R17, R16, PT ;  /* 0x000000101100720c */ /* 0x001fc40003f25270 */
[----:B------:R-:W-:Y:S02]  /*0420*/  ISETP.NE.AND P4, PT, R17, R16, PT ;  /* 0x000000101100720c */ /* 0x000fe40003f85270 */
[----:B-1----:R-:W-:Y:S01]  /*0430*/  ISETP.NE.AND P5, PT, R13, R12, PT ;  /* 0x0000000c0d00720c */ /* 0x002fe20003fa5270 */
[----:B------:R-:W-:Y:S02]  /*0440*/  STS [R7+0x130], R8 ;  /* 0x0001300807007388 */ /* 0x000fe40000000800 */
[----:B------:R-:W-:Y:S01]  /*0450*/  BAR.SYNC.DEFER_BLOCKING 0x0 ;  /* 0x0000000000007b1d */ /* 0x000fe20000010000 */
[----:B--2---:R-:W-:-:S05]  /*0460*/  ISETP.NE.AND P6, PT, R18, R8, PT ;  /* 0x000000081200720c */ /* 0x004fca0003fc5270 */
[----:B------:R-:W0:Y:S02]  /*0470*/  @P2 LDS R4, [R7+0x12c] ;  /* 0x00012c0007042984 */ /* 0x000e240000000800 */
[----:B------:R-:W-:Y:S01]  /*0480*/  BAR.SYNC.DEFER_BLOCKING 0x0 ;  /* 0x0000000000007b1d */ /* 0x000fe20000010000 */
[----:B0-----:R-:W-:-:S04]  /*0490*/  @P2 ISETP.NE.AND P0, PT, R4, R17, PT ;  /* 0x000000110400220c */ /* 0x001fc80003f05270 */
[----:B------:R-:W-:Y:S02]  /*04a0*/  @P2 SEL R28, RZ, 0x1, !P0 ;  /* 0x00000001ff1c2807 */ /* 0x000fe40004000000 */
[----:B------:R-:W-:Y:S02]  /*04b0*/  ISETP.NE.AND P0, PT, R16, R15, PT ;  /* 0x0000000f1000720c */ /* 0x000fe40003f05270 */
[----:B------:R-:W-:Y:S01]  /*04c0*/  ISETP.NE.AND P2, PT, R0, RZ, PT ;  /* 0x000000ff0000720c */ /* 0x000fe20003f45270 */
[C---:B------:R-:W-:Y:S01]  /*04d0*/  VIADD R27, R28.reuse, 0x1 ;  /* 0x000000011c1b7836 */ /* 0x040fe20000000000 */
[----:B------:R-:W-:Y:S01]  /*04e0*/  ISETP.NE.AND P3, PT, R28, RZ, PT ;  /* 0x000000ff1c00720c */ /* 0x000fe20003f65270 */
[----:B------:R-:W-:Y:S01]  /*04f0*/  @!P1 IMAD.MOV R27, RZ, RZ, R28 ;  /* 0x000000ffff1b9224 */ /* 0x000fe200078e021c */
[----:B------:R-:W-:-:S03]  /*0500*/  ISETP.NE.AND P1, PT, R15, R14, PT ;  /* 0x0000000e0f00720c */ /* 0x000fc60003f25270 */
[----:B------:R-:W-:-:S04]  /*0510*/  VIADD R26, R27, 0x1 ;  /* 0x000000011b1a7836 */ /* 0x000fc80000000000 */
[----:B------:R-:W-:Y:S01]  /*0520*/  @!P0 IMAD.MOV R26, RZ, RZ, R27 ;  /* 0x000000ffff1a8224 */ /* 0x000fe200078e021b */
[----:B------:R-:W-:-:S03]  /*0530*/  ISETP.NE.AND P0, PT, R14, R13, PT ;  /* 0x0000000d0e00720c */ /* 0x000fc60003f05270 */
[----:B------:R-:W-:Y:S02]  /*0540*/  VIADD R25, R26, 0x1 ;  /* 0x000000011a197836 */ /* 0x000fe40000000000 */
        /* <DEDUP_REMOVED lines=19> */
[----:B------:R-:W-:-:S03]  /*0680*/  ISETP.NE.AND P1, PT, R6, 0x1f, PT ;  /* 0x0000001f0600780c */ /* 0x000fc60003f25270 */
[----:B------:R-:W-:-:S04]  /*0690*/  VIADD R29, R24, 0x1 ;  /* 0x00000001181d7836 */ /* 0x000fc80000000000 */
[----:B------:R-:W-:-:S05]  /*06a0*/  @!P0 IMAD.MOV R29, RZ, RZ, R24 ;  /* 0x000000ffff1d8224 */ /* 0x000fca00078e0218 */
[----:B------:R-:W0:Y:S01]  /*06b0*/  SHFL.UP P0, R2, R29, 0x1, RZ ;  /* 0x042000001d027989 */ /* 0x000e2200000000ff */
[----:B------:R-:W-:Y:S01]  /*06c0*/  @!P1 LEA R33, R3, UR4, 0x2 ;  /* 0x0000000403219c11 */ /* 0x000fe2000f8e10ff */
[----:B0-----:R-:W-:-:S05]  /*06d0*/  @P0 IMAD.IADD R2, R2, 0x1, R29 ;  /* 0x0000000102020824 */ /* 0x001fca00078e021d */
[----:B------:R-:W0:Y:S02]  /*06e0*/  SHFL.UP P0, R5, R2, 0x2, RZ ;  /* 0x0440000002057989 */ /* 0x000e2400000000ff */
[----:B0-----:R-:W-:-:S05]  /*06f0*/  @P0 IMAD.IADD R5, R2, 0x1, R5 ;  /* 0x0000000102050824 */ /* 0x001fca00078e0205 */
[----:B------:R-:W0:Y:S02]  /*0700*/  SHFL.UP P0, R4, R5, 0x4, RZ ;  /* 0x0480000005047989 */ /* 0x000e2400000000ff */
[----:B0-----:R-:W-:-:S05]  /*0710*/  @P0 IMAD.IADD R4, R5, 0x1, R4 ;  /* 0x0000000105040824 */ /* 0x001fca00078e0204 */
[----:B------:R-:W0:Y:S02]  /*0720*/  SHFL.UP P0, R31, R4, 0x8, RZ ;  /* 0x05000000041f7989 */ /* 0x000e2400000000ff */
[----:B0-----:R-:W-:Y:S02]  /*0730*/  @P0 IMAD.IADD R31, R4, 0x1, R31 ;  /* 0x00000001041f0824 */ /* 0x001fe400078e021f */
[----:B------:R-:W0:Y:S03]  /*0740*/  @!P2 LDC.64 R4, c[0x0][0x3a8] ;  /* 0x0000ea00ff04ab82 */ /* 0x000e260000000a00 */
[----:B------:R-:W1:Y:S02]  /*0750*/  SHFL.UP P0, R30, R31, 0x10, RZ ;  /* 0x060000001f1e7989 */ /* 0x000e6400000000ff */
[----:B-1----:R-:W-:Y:S01]  /*0760*/  @P0 IMAD.IADD R30, R31, 0x1, R30 ;  /* 0x000000011f1e0824 */ /* 0x002fe200078e021e */
[----:B------:R-:W-:-:S03]  /*0770*/  ISETP.GE.U32.AND P0, PT, R0, 0x20, PT ;  /* 0x000000200000780c */ /* 0x000fc60003f06070 */
[----:B------:R-:W-:Y:S01]  /*0780*/  IMAD.IADD R29, R30, 0x1, -R29 ;  /* 0x000000011e1d7824 */ /* 0x000fe200078e0a1d */
[----:B------:R-:W-:Y:S01]  /*0790*/  @!P1 STS [R33], R30 ;  /* 0x0000001e21009388 */ /* 0x000fe20000000800 */
[----:B------:R-:W-:Y:S01]  /*07a0*/  BAR.SYNC.DEFER_BLOCKING 0x0 ;  /* 0x0000000000007b1d */ /* 0x000fe20000010000 */
[----:B------:R-:W-:-:S04]  /*07b0*/  ISETP.NE.AND P1, PT, R6, RZ, PT ;  /* 0x000000ff0600720c */ /* 0x000fc80003f25270 */
[----:B------:R-:W-:Y:S02]  /*07c0*/  SEL R29, R29, RZ, P1 ;  /* 0x000000ff1d1d7207 */ /* 0x000fe40000800000 */
[----:B------:R-:W-:Y:S01]  /*07d0*/  ISETP.NE.AND P1, PT, R15, R14, PT ;  /* 0x0000000e0f00720c */ /* 0x000fe20003f25270 */
[----:B------:R-:W1:Y:S02]  /*07e0*/  LDS.64 R2, [UR4] ;  /* 0x00000004ff027984 */ /* 0x000e640008000a00 */
[C---:B-1----:R-:W-:Y:S01]  /*07f0*/  SEL R6, R2.reuse, RZ, P0 ;  /* 0x000000ff02067207 */ /* 0x042fe20000000000 */
[----:B------:R-:W-:Y:S01]  /*0800*/  IMAD.IADD R3, R2, 0x1, R3 ;  /* 0x0000000102037824 */ /* 0x000fe200078e0203 */
[----:B------:R-:W-:Y:S01]  /*0810*/  ISETP.NE.AND P0, PT, R16, R15, PT ;  /* 0x0000000f1000720c */ /* 0x000fe20003f05270 */
[----:B------:R-:W-:Y:S02]  /*0820*/  @!P2 IMAD.MOV.U32 R2, RZ, RZ, 0x65 ;  /* 0x00000065ff02a424 */ /* 0x000fe400078e00ff */
[----:B------:R-:W-:-:S03]  /*0830*/  IMAD.IADD R30, R6, 0x1, R29 ;  /* 0x00000001061e7824 */ /* 0x000fc600078e021d */
[----:B0-----:R0:W-:Y:S01]  /*0840*/  @!P2 ST.E.64.STRONG.GPU desc[UR8][R4.64+0x100], R2 ;  /* 0x000100020400a985 */ /* 0x0011e2000c10fb08 */
[C---:B------:R-:W-:Y:S01]  /*0850*/  @P4 IMAD.IADD R28, R30.reuse, 0x1, R28 ;  /* 0x000000011e1c4824 */ /* 0x040fe200078e021c */
[----:B------:R-:W-:Y:S01]  /*0860*/  @P3 LEA R6, R30, UR4, 0x2 ;  /* 0x000000041e063c11 */ /* 0x000fe2000f8e10ff */
[--C-:B------:R-:W-:Y:S01]  /*0870*/  @P5 IMAD.IADD R19, R19, 0x1, R30.reuse ;  /* 0x0000000113135824 */ /* 0x100fe200078e021e */
[----:B------:R-:W-:Y:S01]  /*0880*/  BAR.SYNC.DEFER_BLOCKING 0x0 ;  /* 0x0000000000007b1d */ /* 0x000fe20000010000 */
[----:B------:R-:W-:Y:S01]  /*0890*/  ISETP.NE.AND P2, PT, R14, R13, PT ;  /* 0x0000000d0e00720c */ /* 0x000fe20003f45270 */
[--C-:B------:R-:W-:Y:S01]  /*08a0*/  @P6 IMAD.IADD R24, R24, 0x1, R30.reuse ;  /* 0x0000000118186824 */ /* 0x100fe200078e021e */
[----:B------:R-:W-:Y:S01]  /*08b0*/  @P4 LEA R29, R28, UR4, 0x2 ;  /* 0x000000041c1d4c11 */ /* 0x000fe2000f8e10ff */
[--C-:B------:R-:W-:Y:S01]  /*08c0*/  @P0 IMAD.IADD R27, R27, 0x1, R30.reuse ;  /* 0x000000011b1b0824 */ /* 0x100fe200078e021e */
[----:B------:R-:W-:Y:S01]  /*08d0*/  @P5 LEA R19, R19, UR4, 0x2 ;  /* 0x0000000413135c11 */ /* 0x000fe2000f8e10ff */
[----:B------:R-:W-:-:S03]  /*08e0*/  @P1 IMAD.IADD R28, R26, 0x1, R30 ;  /* 0x000000011a1c1824 */ /* 0x000fc600078e021e */
[----:B------:R-:W-:Y:S02]  /*08f0*/  @P0 LEA R26, R27, UR4, 0x2 ;  /* 0x000000041b1a0c11 */ /* 0x000fe4000f8e10ff */
[----:B------:R-:W-:-:S03]  /*0900*/  @P1 LEA R27, R28, UR4, 0x2 ;  /* 0x000000041c1b1c11 */ /* 0x000fc6000f8e10ff */
[----:B------:R-:W-:-:S05]  /*0910*/  @P2 IMAD.IADD R25, R25, 0x1, R30 ;  /* 0x0000000119192824 */ /* 0x000fca00078e021e */
[----:B0-----:R-:W-:Y:S01]  /*0920*/  @P2 LEA R2, R25, UR4, 0x2 ;  /* 0x0000000419022c11 */ /* 0x001fe2000f8e10ff */
[----:B------:R-:W-:Y:S01]  /*0930*/  @P3 STS [R6], R17 ;  /* 0x0000001106003388 */ /* 0x000fe20000000800 */
[----:B------:R-:W-:-:S03]  /*0940*/  ISETP.NE.AND P3, PT, R11, R10, PT ;  /* 0x0000000a0b00720c */ /* 0x000fc60003f65270 */
[----:B------:R-:W-:Y:S01]  /*0950*/  @P4 STS [R29], R16 ;  /* 0x000000101d004388 */ /* 0x000fe20000000800 */
[----:B------:R-:W-:-:S03]  /*0960*/  ISETP.NE.AND P4, PT, R12, R11, PT ;  /* 0x0000000b0c00720c */ /* 0x000fc60003f85270 */
[----:B------:R0:W-:Y:S01]  /*0970*/  @P0 STS [R26], R15 ;  /* 0x0000000f1a000388 */ /* 0x0001e20000000800 */
[----:B------:R-:W-:-:S03]  /*0980*/  ISETP.NE.AND P0, PT, R10, R9, PT ;  /* 0x000000090a00720c */ /* 0x000fc60003f05270 */
[----:B------:R1:W-:Y:S01]  /*0990*/  @P1 STS [R27], R14 ;  /* 0x0000000e1b001388 */ /* 0x0003e20000000800 */
[----:B------:R-:W-:Y:S01]  /*09a0*/  ISETP.NE.AND P1, PT, R9, R18, PT ;  /* 0x000000120900720c */ /* 0x000fe20003f25270 */
[--C-:B------:R-:W-:Y:S02]  /*09b0*/  @P3 IMAD.IADD R22, R22, 0x1, R30.reuse ;  /* 0x0000000116163824 */ /* 0x100fe400078e021e */
[----:B------:R1:W-:Y:S02]  /*09c0*/  @P2 STS [R2], R13 ;  /* 0x0000000d02002388 */ /* 0x0003e40000000800 */
[--C-:B------:R-:W-:Y:S01]  /*09d0*/  @P4 IMAD.IADD R20, R20, 0x1, R30.reuse ;  /* 0x0000000114144824 */ /* 0x100fe200078e021e */
[----:B------:R-:W-:Y:S01]  /*09e0*/  @P3 LEA R5, R22, UR4, 0x2 ;  /* 0x0000000416053c11 */ /* 0x000fe2000f8e10ff */
[----:B------:R1:W-:Y:S01]  /*09f0*/  @P5 STS [R19], R12 ;  /* 0x0000000c13005388 */ /* 0x0003e20000000800 */
[----:B0-----:R-:W-:Y:S01]  /*0a00*/  @P6 LEA R15, R24, UR4, 0x2 ;  /* 0x00000004180f6c11 */ /* 0x001fe2000f8e10ff */
[----:B------:R-:W-:Y:S01]  /*0a10*/  @P0 IMAD.IADD R23, R23, 0x1, R30 ;  /* 0x0000000117170824 */ /* 0x000fe200078e021e */
[----:B------:R-:W-:-:S03]  /*0a20*/  @P4 LEA R20, R20, UR4, 0x2 ;  /* 0x0000000414144c11 */ /* 0x000fc6000f8e10ff */
[----:B------:R-:W-:Y:S01]  /*0a30*/  @P1 IMAD.IADD R21, R21, 0x1, R30 ;  /* 0x0000000115151824 */ /* 0x000fe200078e021e */
[----:B------:R-:W-:Y:S01]  /*0a40*/  @P0 LEA R4, R23, UR4, 0x2 ;  /* 0x0000000417040c11 */ /* 0x000fe2000f8e10ff */
[----:B------:R1:W-:Y:S03]  /*0a50*/  @P4 STS [R20], R11 ;  /* 0x0000000b14004388 */ /* 0x0003e60000000800 */
[----:B------:R-:W-:Y:S01]  /*0a60*/  @P1 LEA R21, R21, UR4, 0x2 ;  /* 0x0000000415151c11 */ /* 0x000fe2000f8e10ff */
[----:B------:R1:W-:Y:S04]  /*0a70*/  @P3 STS [R5], R10 ;  /* 0x0000000a05003388 */ /* 0x0003e80000000800 */
[----:B------:R1:W-:Y:S01]  /*0a80*/  @P0 STS [R4], R9 ;  /* 0x0000000904000388 */ /* 0x0003e20000000800 */
[----:B------:R-:W-:-:S03]  /*0a90*/  ISETP.GE.AND P0, PT, R0, R3, PT ;  /* 0x000000030000720c */ /* 0x000fc60003f06270 */
[----:B------:R1:W-:Y:S04]  /*0aa0*/  @P1 STS [R21], R18 ;  /* 0x0000001215001388 */ /* 0x0003e80000000800 */
[----:B------:R1:W-:Y:S01]  /*0ab0*/  @P6 STS [R15], R8 ;  /* 0x000000080f006388 */ /* 0x0003e20000000800 */
[----:B------:R-:W-:Y:S06]  /*0ac0*/  BAR.SYNC.DEFER_BLOCKING 0x0 ;  /* 0x0000000000007b1d */ /* 0x000fec0000010000 */
[----:B------:R-:W-:Y:S05]  /*0ad0*/  @P0 BRA `(.L_x_1110) ;  /* 0x0000000400d00947 */ /* 0x000fea0003800000 */
[----:B-1----:R-:W-:Y:S01]  /*0ae0*/  LOP3.LUT R2, RZ, R0, RZ, 0x33, !PT ;  /* 0x00000000ff027212 */ /* 0x002fe200078e33ff */
[----:B------:R-:W-:Y:S04]  /*0af0*/  BSSY.RECONVERGENT B1, `(.L_x_1111) ;  /* 0x0000016000017945 */ /* 0x000fe80003800200 */
[----:B------:R-:W-:-:S05]  /*0b00*/  IMAD.IADD R2, R3, 0x1, R2 ;  /* 0x0000000103027824 */ /* 0x000fca00078e0202 */
[C---:B------:R-:W-:Y:S02]  /*0b10*/  LOP3.LUT R4, R2.reuse, 0xc0, RZ, 0xc0, !PT ;  /* 0x000000c002047812 */ /* 0x040fe400078ec0ff */
[----:B------:R-:W-:Y:S02]  /*0b20*/  ISETP.GE.U32.AND P1, PT, R2, 0xc0, PT ;  /* 0x000000c00200780c */ /* 0x000fe40003f26070 */
[----:B------:R-:W-:-:S13]  /*0b30*/  ISETP.NE.AND P0, PT, R4, 0xc0, PT ;  /* 0x000000c00400780c */ /* 0x000fda0003f05270 */
[----:B------:R-:W-:Y:S05]  /*0b40*/  @!P0 BRA `(.L_x_1112) ;  /* 0x0000000000408947 */ /* 0x000fea0003800000 */
[----:B------:R-:W0:Y:S01]  /*0b50*/  LDC.64 R4, c[0x0][0x388] ;  /* 0x0000e200ff047b82 */ /* 0x000e220000000a00 */
[----:B------:R-:W-:-:S05]  /*0b60*/  LEA.HI R2, R2, 0x1, RZ, 0x1a ;  /* 0x0000000102027811 */ /* 0x000fca00078fd0ff */
[C---:B------:R-:W-:Y:S01]  /*0b70*/  IMAD.SHL.U32 R6, R2.reuse, 0x40, RZ ;  /* 0x0000004002067824 */ /* 0x040fe200078e00ff */
[----:B------:R-:W-:-:S04]  /*0b80*/  LOP3.LUT R2, R2, 0x3, RZ, 0xc0, !PT ;  /* 0x0000000302027812 */ /* 0x000fc800078ec0ff */
[----:B------:R-:W-:Y:S01]  /*0b90*/  LOP3.LUT R9, R6, 0xc0, RZ, 0xc0, !PT ;  /* 0x000000c006097812 */ /* 0x000fe200078ec0ff */
[----:B------:R-:W-:Y:S02]  /*0ba0*/  IMAD.MOV R2, RZ, RZ, -R2 ;  /* 0x000000ffff027224 */ /* 0x000fe400078e0a02 */
[----:B0-----:R-:W-:-:S04]  /*0bb0*/  IMAD.WIDE.U32 R4, R0, 0x4, R4 ;  /* 0x0000000400047825 */ /* 0x001fc800078e0004 */
[----:B------:R-:W-:-:S07]  /*0bc0*/  IMAD.IADD R0, R0, 0x1, R9 ;  /* 0x0000000100007824 */ /* 0x000fce00078e0209 */
.L_x_1113:
[----:B------:R0:W1:Y:S01]  /*0bd0*/  LDS R9, [R7] ;  /* 0x0000000007097984 */ /* 0x0000620000000800 */
[----:B------:R-:W-:-:S05]  /*0be0*/  VIADD R2, R2, 0x1 ;  /* 0x0000000102027836 */ /* 0x000fca0000000000 */
[----:B------:R-:W-:Y:S01]  /*0bf0*/  ISETP.NE.AND P0, PT, R2, RZ, PT ;  /* 0x000000ff0200720c */ /* 0x000fe20003f05270 */
[----:B0-----:R-:W-:Y:S01]  /*0c00*/  VIADD R7, R7, 0x100 ;  /* 0x0000010007077836 */ /* 0x001fe20000000000 */
[----:B-1----:R0:W-:Y:S02]  /*0c10*/  STG.E desc[UR8][R4.64], R9 ;  /* 0x0000000904007986 */ /* 0x0021e4000c101908 */
[----:B0-----:R-:W-:-:S05]  /*0c20*/  IADD3 R4, P2, PT, R4, 0x100, RZ ;  /* 0x0000010004047810 */ /* 0x001fca0007f5e0ff */
[----:B------:R-:W-:-:S04]  /*0c30*/  IMAD.X R5, RZ, RZ, R5, P2 ;  /* 0x000000ffff057224 */ /* 0x000fc800010e0605 */
[----:B------:R-:W-:Y:S05]  /*0c40*/  @P0 BRA `(.L_x_1113) ;  /* 0xfffffffc00e00947 */ /* 0x000fea000383ffff */
.L_x_1112:
[----:B------:R-:W-:Y:S05]  /*0c50*/  BSYNC.RECONVERGENT B1 ;  /* 0x0000000000017941 */ /* 0x000fea0003800200 */
.L_x_1111:
[----:B------:R-:W-:Y:S05]  /*0c60*/  @!P1 BRA `(.L_x_1110) ;  /* 0x00000004006c9947 */ /* 0x000fea0003800000 */
[----:B------:R-:W0:Y:S01]  /*0c70*/  LDC.64 R4, c[0x0][0x388] ;  /* 0x0000e200ff047b82 */ /* 0x000e220000000a00 */
[----:B------:R-:W-:Y:S01]  /*0c80*/  IMAD.IADD R2, R3, 0x1, -R0 ;  /* 0x0000000103027824 */ /* 0x000fe200078e0a00 */
[----:B------:R-:W-:Y:S04]  /*0c90*/  BSSY.RECONVERGENT B1, `(.L_x_1114) ;  /* 0x0000033000017945 */ /* 0x000fe80003800200 */
[----:B------:R-:W-:Y:S02]  /*0ca0*/  ISETP.GT.AND P1, PT, R2, 0x300, PT ;  /* 0x000003000200780c */ /* 0x000fe40003f24270 */
[----:B------:R-:W-:-:S05]  /*0cb0*/  LEA R2, R0, UR4, 0x2 ;  /* 0x0000000400027c11 */ /* 0x000fca000f8e10ff */
[----:B------:R-:W-:Y:S02]  /*0cc0*/  VIADD R2, R2, 0x200 ;  /* 0x0000020002027836 */ /* 0x000fe40000000000 */
[----:B0-----:R-:W-:-:S03]  /*0cd0*/  IMAD.WIDE.U32 R4, R0, 0x4, R4 ;  /* 0x0000000400047825 */ /* 0x001fc600078e0004 */
[----:B------:R-:W-:-:S05]  /*0ce0*/  IADD3 R4, P0, PT, R4, 0x200, RZ ;  /* 0x0000020004047810 */ /* 0x000fca0007f1e0ff */
[----:B------:R-:W-:Y:S01]  /*0cf0*/  IMAD.X R5, RZ, RZ, R5, P0 ;  /* 0x000000ffff057224 */ /* 0x000fe200000e0605 */
[----:B------:R-:W-:Y:S01]  /*0d00*/  PLOP3.LUT P0, PT, PT, PT, PT, 0x80, 0x8 ;  /* 0x000000000008781c */ /* 0x000fe20003f0f070 */
[----:B------:R-:W-:-:S12]  /*0d10*/  @!P1 BRA `(.L_x_1115) ;  /* 0x0000000000a89947 */ /* 0x000fd80003800000 */
[----:B------:R-:W-:Y:S01]  /*0d20*/  PLOP3.LUT P0, PT, PT, PT, PT, 0x8, 0x80 ;  /* 0x000000000080781c */ /* 0x000fe20003f0e170 */
[----:B------:R-:W-:-:S12]  /*0d30*/  VIADD R39, R3, 0xfffffd00 ;  /* 0xfffffd0003277836 */ /* 0x000fd80000000000 */
.L_x_1116:
[----:B------:R-:W0:Y:S01]  /*0d40*/  LDS R7, [R2+-0x200] ;  /* 0xfffe000002077984 */ /* 0x000e220000000800 */
[----:B------:R-:W-:Y:S01]  /*0d50*/  VIADD R0, R0, 0x400 ;  /* 0x0000040000007836 */ /* 0x000fe20000000000 */
[----:B------:R-:W-:Y:S02]  /*0d60*/  IADD3 R6, P2, PT, R4, 0x1000, RZ ;  /* 0x0000100004067810 */ /* 0x000fe40007f5e0ff */
[----:B------:R-:W1:Y:S02]  /*0d70*/  LDS R9, [R2+-0x100] ;  /* 0xffff000002097984 */ /* 0x000e640000000800 */
[----:B------:R-:W-:Y:S02]  /*0d80*/  ISETP.GE.AND P1, PT, R0, R39, PT ;  /* 0x000000270000720c */ /* 0x000fe40003f26270 */
[----:B------:R-:W2:Y:S04]  /*0d90*/  LDS R11, [R2] ;  /* 0x00000000020b7984 */ /* 0x000ea80000000800 */
        /* <DEDUP_REMOVED lines=12> */
[----:B------:R2:W5:Y:S04]  /*0e60*/  LDS R37, [R2+0xd00] ;  /* 0x000d000002257984 */ /* 0x0005680000000800 */
[----:B0-----:R0:W-:Y:S04]  /*0e70*/  STG.E desc[UR8][R4.64+-0x200], R7 ;  /* 0xfffe000704007986 */ /* 0x0011e8000c101908 */
[----:B-1----:R-:W-:Y:S01]  /*0e80*/  STG.E desc[UR8][R4.64+-0x100], R9 ;  /* 0xffff000904007986 */ /* 0x002fe2000c101908 */
[----:B--2---:R-:W-:-:S03]  /*0e90*/  VIADD R2, R2, 0x1000 ;  /* 0x0000100002027836 */ /* 0x004fc60000000000 */
[----:B------:R-:W-:Y:S01]  /*0ea0*/  STG.E desc[UR8][R4.64], R11 ;  /* 0x0000000b04007986 */ /* 0x000fe2000c101908 */
[----:B0-----:R-:W-:-:S03]  /*0eb0*/  IMAD.X R7, RZ, RZ, R5, P2 ;  /* 0x000000ffff077224 */ /* 0x001fc600010e0605 */
        /* <DEDUP_REMOVED lines=12> */
[----:B------:R0:W-:Y:S02]  /*0f80*/  STG.E desc[UR8][R4.64+0xd00], R37 ;  /* 0x000d002504007986 */ /* 0x0001e4000c101908 */
[----:B0-----:R-:W-:-:S02]  /*0f90*/  IMAD.MOV.U32 R4, RZ, RZ, R6 ;  /* 0x000000ffff047224 */ /* 0x001fc400078e0006 */
[----:B------:R-:W-:Y:S01]  /*0fa0*/  IMAD.MOV.U32 R5, RZ, RZ, R7 ;  /* 0x000000ffff057224 */ /* 0x000fe200078e0007 */
[----:B------:R-:W-:Y:S06]  /*0fb0*/  @!P1 BRA `(.L_x_1116) ;  /* 0xfffffffc00609947 */ /* 0x000fec000383ffff */
.L_x_1115:
[----:B------:R-:W-:Y:S05]  /*0fc0*/  BSYNC.RECONVERGENT B1 ;  /* 0x0000000000017941 */ /* 0x000fea0003800200 */
.L_x_1114:
[----:B------:R-:W-:Y:S01]  /*0fd0*/  IMAD.IADD R6, R3, 0x1, -R0 ;  /* 0x0000000103067824 */ /* 0x000fe200078e0a00 */
[----:B------:R-:W-:Y:S04]  /*0fe0*/  BSSY.RECONVERGENT B1, `(.L_x_1117) ;  /* 0x000001a000017945 */ /* 0x000fe80003800200 */
[----:B------:R-:W-:-:S13]  /*0ff0*/  ISETP.GT.AND P1, PT, R6, 0x100, PT ;  /* 0x000001000600780c */ /* 0x000fda0003f24270 */
[----:B------:R-:W-:Y:S05]  /*1000*/  @!P1 BRA `(.L_x_1118) ;  /* 0x00000000005c9947 */ /* 0x000fea0003800000 */
[----:B------:R-:W0:Y:S01]  /*1010*/  LDS R7, [R2+-0x200] ;  /* 0xfffe000002077984 */ /* 0x000e220000000800 */
[----:B------:R-:W-:Y:S01]  /*1020*/  IADD3 R6, P1, PT, R4, 0x800, RZ ;  /* 0x0000080004067810 */ /* 0x000fe20007f3e0ff */
[----:B------:R-:W-:Y:S01]  /*1030*/  VIADD R0, R0, 0x200 ;  /* 0x0000020000007836 */ /* 0x000fe20000000000 */
[----:B------:R-:W-:Y:S01]  /*1040*/  PLOP3.LUT P0, PT, PT, PT, PT, 0x8, 0x80 ;  /* 0x000000000080781c */ /* 0x000fe20003f0e170 */
[----:B------:R-:W1:Y:S02]  /*1050*/  LDS R9, [R2+-0x100] ;  /* 0xffff000002097984 */ /* 0x000e640000000800 */
[----:B------:R-:W-:Y:S02]  /*1060*/  IMAD.X R23, RZ, RZ, R5, P1 ;  /* 0x000000ffff177224 */ /* 0x000fe400008e0605 */
[----:B------:R-:W2:Y:S04]  /*1070*/  LDS R11, [R2] ;  /* 0x00000000020b7984 */ /* 0x000ea80000000800 */
[----:B------:R-:W3:Y:S04]  /*1080*/  LDS R13, [R2+0x100] ;  /* 0x00010000020d7984 */ /* 0x000ee80000000800 */
[----:B------:R-:W4:Y:S04]  /*1090*/  LDS R15, [R2+0x200] ;  /* 0x00020000020f7984 */ /* 0x000f280000000800 */
[----:B------:R-:W5:Y:S04]  /*10a0*/  LDS R17, [R2+0x300] ;  /* 0x0003000002117984 */ /* 0x000f680000000800 */
[----:B------:R-:W5:Y:S04]  /*10b0*/  LDS R19, [R2+0x400] ;  /* 0x0004000002137984 */ /* 0x000f680000000800 */
[----:B------:R0:W5:Y:S02]  /*10c0*/  LDS R21, [R2+0x500] ;  /* 0x0005000002157984 */ /* 0x0001640000000800 */
[----:B0-----:R-:W-:-:S02]  /*10d0*/  VIADD R2, R2, 0x800 ;  /* 0x0000080002027836 */ /* 0x001fc40000000000 */
[----:B------:R-:W-:Y:S04]  /*10e0*/  STG.E desc[UR8][R4.64+-0x200], R7 ;  /* 0xfffe000704007986 */ /* 0x000fe8000c101908 */
[----:B-1----:R-:W-:Y:S04]  /*10f0*/  STG.E desc[UR8][R4.64+-0x100], R9 ;  /* 0xffff000904007986 */ /* 0x002fe8000c101908 */
[----:B--2---:R-:W-:Y:S04]  /*1100*/  STG.E desc[UR8][R4.64], R11 ;  /* 0x0000000b04007986 */ /* 0x004fe8000c101908 */
[----:B---3--:R-:W-:Y:S04]  /*1110*/  STG.E desc[UR8][R4.64+0x100], R13 ;  /* 0x0001000d04007986 */ /* 0x008fe8000c101908 */
[----:B----4-:R-:W-:Y:S04]  /*1120*/  STG.E desc[UR8][R4.64+0x200], R15 ;  /* 0x0002000f04007986 */ /* 0x010fe8000c101908 */
[----:B-----5:R-:W-:Y:S04]  /*1130*/  STG.E desc[UR8][R4.64+0x300], R17 ;  /* 0x0003001104007986 */ /* 0x020fe8000c101908 */
[----:B------:R-:W-:Y:S04]  /*1140*/  STG.E desc[UR8][R4.64+0x400], R19 ;  /* 0x0004001304007986 */ /* 0x000fe8000c101908 */
[----:B------:R0:W-:Y:S02]  /*1150*/  STG.E desc[UR8][R4.64+0x500], R21 ;  /* 0x0005001504007986 */ /* 0x0001e4000c101908 */
[----:B0-----:R-:W-:-:S02]  /*1160*/  IMAD.MOV.U32 R4, RZ, RZ, R6 ;  /* 0x000000ffff047224 */ /* 0x001fc400078e0006 */
[----:B------:R-:W-:-:S07]  /*1170*/  IMAD.MOV.U32 R5, RZ, RZ, R23 ;  /* 0x000000ffff057224 */ /* 0x000fce00078e0017 */
.L_x_1118:
[----:B------:R-:W-:Y:S05]  /*1180*/  BSYNC.RECONVERGENT B1 ;  /* 0x0000000000017941 */ /* 0x000fea0003800200 */
.L_x_1117:
[----:B------:R-:W-:-:S13]  /*1190*/  ISETP.LT.OR P0, PT, R0, R3, P0 ;  /* 0x000000030000720c */ /* 0x000fda0000701670 */
[----:B------:R-:W0:Y:S04]  /*11a0*/  @P0 LDS R3, [R2+-0x200] ;  /* 0xfffe000002030984 */ /* 0x000e280000000800 */
[----:B------:R-:W1:Y:S04]  /*11b0*/  @P0 LDS R7, [R2+-0x100] ;  /* 0xffff000002070984 */ /* 0x000e680000000800 */
[----:B------:R-:W2:Y:S04]  /*11c0*/  @P0 LDS R9, [R2] ;  /* 0x0000000002090984 */ /* 0x000ea80000000800 */
[----:B------:R-:W3:Y:S04]  /*11d0*/  @P0 LDS R11, [R2+0x100] ;  /* 0x00010000020b0984 */ /* 0x000ee80000000800 */
[----:B0-----:R0:W-:Y:S04]  /*11e0*/  @P0 STG.E desc[UR8][R4.64+-0x200], R3 ;  /* 0xfffe000304000986 */ /* 0x0011e8000c101908 */
[----:B-1----:R0:W-:Y:S04]  /*11f0*/  @P0 STG.E desc[UR8][R4.64+-0x100], R7 ;  /* 0xffff000704000986 */ /* 0x0021e8000c101908 */
[----:B--2---:R0:W-:Y:S04]  /*1200*/  @P0 STG.E desc[UR8][R4.64], R9 ;  /* 0x0000000904000986 */ /* 0x0041e8000c101908 */
[----:B---3--:R0:W-:Y:S02]  /*1210*/  @P0 STG.E desc[UR8][R4.64+0x100], R11 ;  /* 0x0001000b04000986 */ /* 0x0081e4000c101908 */
.L_x_1110:
[----:B------:R-:W-:Y:S05]  /*1220*/  BSYNC.RECONVERGENT B0 ;  /* 0x0000000000007941 */ /* 0x000fea0003800200 */
.L_x_1109:
[----:B------:R-:W-:Y:S06]  /*1230*/  BAR.SYNC.DEFER_BLOCKING 0x0 ;  /* 0x0000000000007b1d */ /* 0x000fec0000010000 */
[----:B------:R-:W-:Y:S05]  /*1240*/  EXIT ;  /* 0x000000000000794d */ /* 0x000fea0003800000 */
.L_x_1108:
        /* <DEDUP_REMOVED lines=18> */
[----:B------:R-:W-:-:S05]  /*1370*/  IMAD.WIDE R2, R2, 0x4, R4 ;  /* 0x0000000402027825 */ /* 0x000fca00078e0204 */
[----:B------:R0:W5:Y:S01]  /*1380*/  LDG.E.CONSTANT R34, desc[UR8][R2.64+-0x4] ;  /* 0xfffffc0802227981 */ /* 0x000162000c1e9900 */
[----:B------:R-:W1:Y:S01]  /*1390*/  S2UR UR5, SR_CgaCtaId ;  /* 0x00000000000579c3 */ /* 0x000e620000008800 */
[----:B------:R-:W-:Y:S01]  /*13a0*/  SHF.R.U32.HI R21, RZ, 0x5, R0 ;  /* 0x00000005ff157819 */ /* 0x000fe20000011600 */
[----:B------:R-:W-:Y:S01]  /*13b0*/  UMOV UR4, 0x400 ;  /* 0x0000040000047882 */ /* 0x000fe20000000000 */
[----:B------:R-:W0:Y:S01]  /*13c0*/  S2R R40, SR_LANEID ;  /* 0x0000000000287919 */ /* 0x000e220000000000 */
[----:B------:R-:W-:Y:S01]  /*13d0*/  ISETP.NE.AND P0, PT, R0, RZ, PT ;  /* 0x000000ff0000720c */ /* 0x000fe20003f05270 */
[----:B-1----:R-:W-:Y:S01]  /*13e0*/  ULEA UR4, UR5, UR4, 0x18 ;  /* 0x0000000405047291 */ /* 0x002fe2000f8ec0ff */
[----:B0-----:R-:W-:-:S05]  /*13f0*/  IMAD R4, R21, 0x160, R40 ;  /* 0x0000016015047824 */ /* 0x001fca00078e0228 */
[----:B------:R-:W-:Y:S02]  /*1400*/  LEA R5, R4, UR4, 0x2 ;  /* 0x0000000404057c11 */ /* 0x000fe4000f8e10ff */
[----:B------:R-:W-:-:S03]  /*1410*/  LEA R4, R0, UR4, 0x2 ;  /* 0x0000000400047c11 */ /* 0x000fc6000f8e10ff */
        /* <DEDUP_REMOVED lines=19> */
[----:B------:R-:W-:Y:S04]  /*1550*/  LDS R15, [R2+0x14] ;  /* 0x00001400020f7984 */ /* 0x000fe80000000800 */
[----:B------:R-:W-:Y:S04]  /*1560*/  LDS R14, [R2+0x18] ;  /* 0x00001800020e7984 */ /* 0x000fe80000000800 */
[----:B------:R-:W-:Y:S04]  /*1570*/  LDS R13, [R2+0x1c] ;  /* 0x00001c00020d7984 */ /* 0x000fe80000000800 */
[----:B------:R-:W-:Y:S04]  /*1580*/  LDS R12, [R2+0x20] ;  /* 0x00002000020c7984 */ /* 0x000fe80000000800 */
[----:B------:R-:W-:Y:S01]  /*1590*/  LDS R11, [R2+0x24] ;  /* 0x00002400020b7984 */ /* 0x000fe20000000800 */
[----:B------:R-:W-:Y:S01]  /*15a0*/  BAR.SYNC.DEFER_BLOCKING 0x0 ;  /* 0x0000000000007b1d */ /* 0x000fe20000010000 */
[----:B0-----:R-:W-:-:S05]  /*15b0*/  ISETP.NE.AND P1, PT, R26, R19, PT ;  /* 0x000000131a00720c */ /* 0x001fca0003f25270 */
[----:B------:R-:W-:Y:S02]  /*15c0*/  STS [R4+0x130], R27 ;  /* 0x0001301b04007388 */ /* 0x000fe40000000800 */
[----:B------:R-:W-:Y:S06]  /*15d0*/  BAR.SYNC.DEFER_BLOCKING 0x0 ;  /* 0x0000000000007b1d */ /* 0x000fec0000010000 */
[----:B------:R-:W0:Y:S02]  /*15e0*/  @P0 LDS R34, [R4+0x12c] ;  /* 0x00012c0004220984 */ /* 0x000e240000000800 */
[----:B------:R-:W-:Y:S01]  /*15f0*/  BAR.SYNC.DEFER_BLOCKING 0x0 ;  /* 0x0000000000007b1d */ /* 0x000fe20000010000 */
[----:B0-----:R-:W-:-:S04]  /*1600*/  ISETP.NE.AND P0, PT, R34, R26, PT ;  /* 0x0000001a2200720c */ /* 0x001fc80003f05270 */
[----:B------:R-:W-:Y:S02]  /*1610*/  SEL R38, RZ, 0x1, !P0 ;  /* 0x00000001ff267807 */ /* 0x000fe40004000000 */
        /* <DEDUP_REMOVED lines=21> */
[----:B------:R-:W-:-:S04]  /*1770*/  ISETP.NE.AND P1, PT, R12, R11, PT ;  /* 0x0000000b0c00720c */ /* 0x000fc80003f25270 */
[----:B------:R-:W-:-:S03]  /*1780*/  IADD3 R3, PT, PT, R4, 0x1, RZ ;  /* 0x0000000104037810 */ /* 0x000fc60007ffe0ff */
        /* <DEDUP_REMOVED lines=18> */
[----:B------:R-:W-:-:S03]  /*18b0*/  ISETP.NE.AND P0, PT, R40, RZ, PT ;  /* 0x000000ff2800720c */ /* 0x000fc60003f05270 */
[----:B------:R-:W-:Y:S01]  /*18c0*/  IMAD.IADD R22, R29, 0x1, -R22 ;  /* 0x000000011d167824 */ /* 0x000fe200078e0a16 */
[----:B------:R-:W-:Y:S01]  /*18d0*/  @!P1 STS [R28], R29 ;  /* 0x0000001d1c009388 */ /* 0x000fe20000000800 */
[----:B------:R-:W-:Y:S01]  /*18e0*/  BAR.SYNC.DEFER_BLOCKING 0x0 ;  /* 0x0000000000007b1d */ /* 0x000fe20000010000 */
[----:B------:R-:W-:Y:S02]  /*18f0*/  ISETP.GT.U32.AND P1, PT, R0, 0x1f, PT ;  /* 0x0000001f0000780c */ /* 0x000fe40003f24070 */
[----:B------:R-:W-:Y:S02]  /*1900*/  SEL R23, R22, RZ, P0 ;  /* 0x000000ff16177207 */ /* 0x000fe40000000000 */
[----:B------:R-:W-:Y:S01]  /*1910*/  ISETP.GE.U32.AND P0, PT, R0, 0x20, PT ;  /* 0x000000200000780c */ /* 0x000fe20003f06070 */
[----:B------:R-:W0:Y:S02]  /*1920*/  LDS.64 R20, [UR4] ;  /* 0x00000004ff147984 */ /* 0x000e240008000a00 */
[----:B0-----:R-:W-:-:S02]  /*1930*/  IMAD.IADD R23, R20, 0x1, R23 ;  /* 0x0000000114177824 */ /* 0x001fc400078e0217 */
[----:B------:R-:W-:-:S03]  /*1940*/  IMAD.IADD R21, R20, 0x1, R21 ;  /* 0x0000000114157824 */ /* 0x000fc600078e0215 */
[----:B------:R-:W-:Y:S01]  /*1950*/  SEL R39, R22, R23, !P0 ;  /* 0x0000001716277207 */ /* 0x000fe20004000000 */
[----:B------:R-:W-:Y:S06]  /*1960*/  @P1 BRA `(.L_x_1119) ;  /* 0x0000000800441947 */ /* 0x000fec0003800000 */
[----:B------:R-:W0:Y:S01]  /*1970*/  S2R R30, SR_CTAID.X ;  /* 0x00000000001e7919 */ /* 0x000e220000002500 */
[----:B------:R-:W0:Y:S01]  /*1980*/  LDC.64 R42, c[0x0][0x3a8] ;  /* 0x0000ea00ff2a7b82 */ /* 0x000e220000000a00 */
[----:B------:R-:W-:Y:S02]  /*1990*/  ISETP.NE.AND P0, PT, R0, RZ, PT ;  /* 0x000000ff0000720c */ /* 0x000fe40003f05270 */
[----:B------:R-:W-:-:S05]  /*19a0*/  LOP3.LUT R37, RZ, R0, RZ, 0x33, !PT ;  /* 0x00000000ff257212 */ /* 0x000fca00078e33ff */
[----:B------:R-:W1:Y:S06]  /*19b0*/  LDC R22, c[0x0][0x370] ;  /* 0x0000dc00ff167b82 */ /* 0x000e6c0000000800 */
[----:B------:R-:W-:Y:S01]  /*19c0*/  @!P0 IMAD.MOV.U32 R20, RZ, RZ, 0x64 ;  /* 0x00000064ff148424 */ /* 0x000fe200078e00ff */
[----:B------:R2:W-:Y:S01]  /*19d0*/  @!P0 STS [UR4+0x2c], R21 ;  /* 0x00002c15ff008988 */ /* 0x0005e20008000804 */
[----:B0-----:R-:W-:-:S05]  /*19e0*/  IMAD.WIDE.U32 R42, R30, 0x8, R42 ;  /* 0x000000081e2a7825 */ /* 0x001fca00078e002a */
[----:B------:R2:W-:Y:S01]  /*19f0*/  @!P0 ST.E.64.STRONG.GPU desc[UR8][R42.64+0x100], R20 ;  /* 0x000100142a008985 */ /* 0x0005e2000c10fb08 */
[----:B-1----:R-:W-:-:S13]  /*1a00*/  ISETP.GT.U32.AND P0, PT, R22, 0x1f3, PT ;  /* 0x000001f31600780c */ /* 0x002fda0003f04070 */
[----:B--2---:R-:W-:Y:S05]  /*1a10*/  @P0 BRA `(.L_x_1120) ;  /* 0x0000000000080947 */ /* 0x004fea0003800000 */
[----:B------:R0:W-:Y:S06]  /*1a20*/  MEMBAR.SC.CTA ;  /* 0x0000000000007992 */ /* 0x0001ec0000000000 */
[----:B0-----:R-:W-:Y:S05]  /*1a30*/  BRA `(.L_x_1121) ;  /* 0x0000000000087947 */ /* 0x001fea0003800000 */
.L_x_1120:
[----:B------:R-:W-:Y:S05]  /*1a40*/  NANOSLEEP 0x1c2 ;  /* 0x000001c20000795d */ /* 0x000fea0003800000 */
[----:B------:R-:W-:Y:S01]  /*1a50*/  NOP ;  /* 0x0000000000007918 */ /* 0x000fe20000000000 */
.L_x_1121:
[----:B------:R-:W-:-:S05]  /*1a60*/  IMAD.WIDE R22, R37, 0x8, R42 ;  /* 0x0000000825167825 */ /* 0x000fca00078e022a */
[----:B------:R-:W2:Y:S01]  /*1a70*/  LD.E.64.STRONG.GPU R24, desc[UR8][R22.64+0x100] ;  /* 0x0001000816187980 */ /* 0x000ea2000c10fb00 */
[----:B------:R-:W-:Y:S01]  /*1a80*/  UMOV UR5, 0xffffffff ;  /* 0xffffffff00057882 */ /* 0x000fe20000000000 */
[----:B--2---:R-:W-:Y:S02]  /*1a90*/  ISETP.NE.AND P4, PT, R24, 0x63, PT ;  /* 0x000000631800780c */ /* 0x004fe40003f85270 */
[----:B------:R-:W-:Y:S11]  /*1aa0*/  BRA.DIV UR5, `(.L_x_1122) ;  /* 0x0000004a05dc7947 */ /* 0x000ff6000b800000 */
[----:B------:R-:W-:-:S13]  /*1ab0*/  VOTE.ANY P4, !P4 ;  /* 0x0000000000ff7806 */ /* 0x000fda0006080100 */
.L_x_1191:
[----:B------:R-:W-:Y:S05]  /*1ac0*/  @!P4 BRA `(.L_x_1123) ;  /* 0x000000000030c947 */ /* 0x000fea0003800000 */
.L_x_1127:
[----:B------:R-:W-:Y:S05]  /*1ad0*/  YIELD ;  /* 0x0000000000007946 */ /* 0x000fea0003800000 */
[----:B------:R-:W-:Y:S05]  /*1ae0*/  @P0 BRA `(.L_x_1124) ;  /* 0x0000000000080947 */ /* 0x000fea0003800000 */
[----:B------:R0:W-:Y:S06]  /*1af0*/  MEMBAR.SC.CTA ;  /* 0x0000000000007992 */ /* 0x0001ec0000000000 */
[----:B0-----:R-:W-:Y:S05]  /*1b00*/  BRA `(.L_x_1125) ;  /* 0x0000000000087947 */ /* 0x001fea0003800000 */
.L_x_1124:
[----:B------:R-:W-:Y:S05]  /*1b10*/  NANOSLEEP 0x15e ;  /* 0x0000015e0000795d */ /* 0x000fea0003800000 */
[----:B------:R-:W-:Y:S01]  /*1b20*/  NOP ;  /* 0x0000000000007918 */ /* 0x000fe20000000000 */
.L_x_1125:
[----:B------:R-:W2:Y:S01]  /*1b30*/  LD.E.64.STRONG.GPU R24, desc[UR8][R22.64+0x100] ;  /* 0x0001000816187980 */ /* 0x000ea2000c10fb00 */
[----:B------:R-:W-:Y:S01]  /*1b40*/  UMOV UR5, 0xffffffff ;  /* 0xffffffff00057882 */ /* 0x000fe20000000000 */
[----:B--2---:R-:W-:Y:S02]  /*1b50*/  ISETP.NE.AND P4, PT, R24, 0x63, PT ;  /* 0x000000631800780c */ /* 0x004fe40003f85270 */
[----:B------:R-:W-:Y:S11]  /*1b60*/  BRA.DIV UR5, `(.L_x_1126) ;  /* 0x0000004a05cc7947 */ /* 0x000ff6000b800000 */
[----:B------:R-:W-:-:S13]  /*1b70*/  VOTE.ANY P4, !P4 ;  /* 0x0000000000ff7806 */ /* 0x000fda0006080100 */
.L_x_1194:
[----:B------:R-:W-:Y:S05]  /*1b80*/  @P4 BRA `(.L_x_1127) ;  /* 0xfffffffc00d04947 */ /* 0x000fea000383ffff */
.L_x_1123:
[----:B------:R-:W-:Y:S01]  /*1b90*/  UMOV UR5, 0xffffffff ;  /* 0xffffffff00057882 */ /* 0x000fe20000000000 */
[----:B------:R-:W-:Y:S02]  /*1ba0*/  ISETP.NE.AND P4, PT, R24, 0x65, PT ;  /* 0x000000651800780c */ /* 0x000fe40003f85270 */
[----:B------:R-:W-:Y:S11]  /*1bb0*/  BRA.DIV UR5, `(.L_x_1128) ;  /* 0x0000004a05d87947 */ /* 0x000ff6000b800000 */
[----:B------:R-:W0:Y:S01]  /*1bc0*/  S2R R41, SR_GEMASK ;  /* 0x0000000000297919 */ /* 0x000e220000003c00 */
[----:B------:R-:W-:Y:S01]  /*1bd0*/  VOTE.ANY R20, PT, !P4 ;  /* 0x0000000000147806 */ /* 0x000fe200060e0100 */
[----:B------:R-:W-:Y:S01]  /*1be0*/  VIADD R31, R40, 0x2 ;  /* 0x00000002281f7836 */ /* 0x000fe20000000000 */
[----:B------:R-:W-:Y:S01]  /*1bf0*/  ISETP.NE.AND P4, PT, R24, 0x65, PT ;  /* 0x000000651800780c */ /* 0x000fe20003f85270 */
[----:B------:R-:W-:Y:S01]  /*1c00*/  VIADD R30, R40, 0x4 ;  /* 0x00000004281e7836 */ /* 0x000fe20000000000 */
[----:B------:R-:W1:Y:S11]  /*1c10*/  S2R R44, SR_CTAID.X ;  /* 0x00000000002c7919 */ /* 0x000e760000002500 */
[----:B------:R-:W-:-:S02]  /*1c20*/  VOTE.ALL P4, P4 ;  /* 0x0000000000ff7806 */ /* 0x000fc40002080000 */
[----:B0-----:R-:W-:-:S05]  /*1c30*/  LOP3.LUT R20, R20, 0x80000000, R41, 0xec, !PT ;  /* 0x8000000014147812 */ /* 0x001fca00078eec29 */
[----:B------:R-:W-:Y:S02]  /*1c40*/  VIADD R23, R20, 0xffffffff ;  /* 0xffffffff14177836 */ /* 0x000fe40000000000 */
[----:B-1----:R-:W-:-:S03]  /*1c50*/  IMAD.IADD R37, R37, 0x1, R44 ;  /* 0x0000000125257824 */ /* 0x002fc600078e022c */
[----:B------:R-:W-:-:S04]  /*1c60*/  LOP3.LUT R23, R20, R23, RZ, 0xc, !PT ;  /* 0x0000001714177212 */ /* 0x000fc800078e0cff */
[----:B------:R0:W1:Y:S02]  /*1c70*/  POPC R32, R23 ;  /* 0x0000001700207309 */ /* 0x0000640000000000 */
[----:B0-----:R-:W0:Y:S01]  /*1c80*/  LDC.64 R22, c[0x0][0x3a8] ;  /* 0x0000ea00ff167b82 */ /* 0x001e220000000a00 */
[----:B-1----:R-:W1:Y:S01]  /*1c90*/  SHFL.DOWN PT, R28, R25, 0x1, R32 ;  /* 0x08200000191c7989 */ /* 0x002e6200000e0020 */
[----:B------:R-:W-:-:S04]  /*1ca0*/  ISETP.GE.AND P1, PT, R40, R32, PT ;  /* 0x000000202800720c */ /* 0x000fc80003f26270 */
[----:B-1----:R-:W-:Y:S02]  /*1cb0*/  SEL R28, R28, RZ, !P1 ;  /* 0x000000ff1c1c7207 */ /* 0x002fe40004800000 */
[----:B------:R-:W-:-:S03]  /*1cc0*/  ISETP.GT.AND P1, PT, R31, R32, PT ;  /* 0x000000201f00720c */ /* 0x000fc60003f24270 */
[----:B------:R-:W-:-:S05]  /*1cd0*/  IMAD.IADD R29, R28, 0x1, R25 ;  /* 0x000000011c1d7824 */ /* 0x000fca00078e0219 */
[----:B------:R-:W1:Y:S02]  /*1ce0*/  SHFL.DOWN PT, R28, R29, 0x2, R32 ;  /* 0x084000001d1c7989 */ /* 0x000e6400000e0020 */
[----:B-1----:R-:W-:Y:S02]  /*1cf0*/  SEL R28, R28, RZ, !P1 ;  /* 0x000000ff1c1c7207 */ /* 0x002fe40004800000 */
[----:B------:R-:W-:-:S03]  /*1d00*/  ISETP.GT.AND P1, PT, R30, R32, PT ;  /* 0x000000201e00720c */ /* 0x000fc60003f24270 */
[----:B------:R-:W-:Y:S02]  /*1d10*/  IMAD.IADD R33, R29, 0x1, R28 ;  /* 0x000000011d217824 */ /* 0x000fe400078e021c */
[----:B------:R-:W-:-:S03]  /*1d20*/  VIADD R29, R40, 0x8 ;  /* 0x00000008281d7836 */ /* 0x000fc60000000000 */
        /* <DEDUP_REMOVED lines=8> */
[----:B------:R-:W-:Y:S01]  /*1db0*/  IMAD.IADD R25, R35, 0x1, R28 ;  /* 0x0000000123197824 */ /* 0x000fe200078e021c */
[----:B0-----:R-:W-:-:S04]  /*1dc0*/  IADD3 R35, P2, PT, R22, 0x100, RZ ;  /* 0x0000010016237810 */ /* 0x001fc80007f5e0ff */
[----:B------:R-:W0:Y:S01]  /*1dd0*/  SHFL.DOWN PT, R28, R25, 0x10, R32 ;  /* 0x0a000000191c7989 */ /* 0x000e2200000e0020 */
[----:B------:R-:W-:Y:S01]  /*1de0*/  IMAD.X R36, RZ, RZ, R23, P2 ;  /* 0x000000ffff247224 */ /* 0x000fe200010e0617 */
[----:B0-----:R-:W-:-:S05]  /*1df0*/  SEL R28, R28, RZ, !P1 ;  /* 0x000000ff1c1c7207 */ /* 0x001fca0004800000 */
[----:B------:R-:W-:-:S07]  /*1e00*/  IMAD.IADD R32, R25, 0x1, R28 ;  /* 0x0000000119207824 */ /* 0x000fce00078e021c */
.L_x_1203:
[----:B------:R-:W-:Y:S05]  /*1e10*/  @!P4 BRA `(.L_x_1129) ;  /* 0x0000000000d8c947 */ /* 0x000fea0003800000 */
.L_x_1137:
[----:B------:R-:W-:Y:S02]  /*1e20*/  IMAD.MOV.U32 R22, RZ, RZ, R35 ;  /* 0x000000ffff167224 */ /* 0x000fe400078e0023 */
[----:B------:R-:W-:Y:S02]  /*1e30*/  IMAD.MOV.U32 R23, RZ, RZ, R36 ;  /* 0x000000ffff177224 */ /* 0x000fe400078e0024 */
[----:B------:R-:W-:-:S05]  /*1e40*/  IMAD.WIDE R22, R37, 0x8, R22 ;  /* 0x0000000825167825 */ /* 0x000fca00078e0216 */
[----:B------:R-:W2:Y:S01]  /*1e50*/  LD.E.64.STRONG.GPU R24, desc[UR8][R22.64+-0x100] ;  /* 0xffff000816187980 */ /* 0x000ea2000c10fb00 */
[----:B------:R-:W-:Y:S05]  /*1e60*/  YIELD ;  /* 0x0000000000007946 */ /* 0x000fea0003800000 */
[----:B------:R-:W-:Y:S01]  /*1e70*/  UMOV UR5, 0xffffffff ;  /* 0xffffffff00057882 */ /* 0x000fe20000000000 */
[----:B--2---:R-:W-:Y:S02]  /*1e80*/  ISETP.NE.AND P4, PT, R24, 0x63, PT ;  /* 0x000000631800780c */ /* 0x004fe40003f85270 */
[----:B------:R-:W-:Y:S11]  /*1e90*/  BRA.DIV UR5, `(.L_x_1130) ;  /* 0x0000004e05287947 */ /* 0x000ff6000b800000 */
[----:B------:R-:W-:-:S13]  /*1ea0*/  VOTE.ANY P4, !P4 ;  /* 0x0000000000ff7806 */ /* 0x000fda0006080100 */
.L_x_1206:
[----:B------:R-:W-:Y:S05]  /*1eb0*/  @!P4 BRA `(.L_x_1131) ;  /* 0x000000000030c947 */ /* 0x000fea0003800000 */
.L_x_1135:
[----:B------:R-:W-:Y:S05]  /*1ec0*/  YIELD ;  /* 0x0000000000007946 */ /* 0x000fea0003800000 */
[----:B------:R-:W-:Y:S05]  /*1ed0*/  @P0 BRA `(.L_x_1132) ;  /* 0x0000000000080947 */ /* 0x000fea0003800000 */
[----:B------:R0:W-:Y:S06]  /*1ee0*/  MEMBAR.SC.CTA ;  /* 0x0000000000007992 */ /* 0x0001ec0000000000 */
[----:B0-----:R-:W-:Y:S05]  /*1ef0*/  BRA `(.L_x_1133) ;  /* 0x0000000000087947 */ /* 0x001fea0003800000 */
.L_x_1132:
[----:B------:R-:W-:Y:S05]  /*1f00*/  NANOSLEEP 0x15e ;  /* 0x0000015e0000795d */ /* 0x000fea0003800000 */
[----:B------:R-:W-:Y:S01]  /*1f10*/  NOP ;  /* 0x0000000000007918 */ /* 0x000fe20000000000 */
.L_x_1133:
[----:B------:R-:W2:Y:S01]  /*1f20*/  LD.E.64.STRONG.GPU R24, desc[UR8][R22.64+-0x100] ;  /* 0xffff000816187980 */ /* 0x000ea2000c10fb00 */
[----:B------:R-:W-:Y:S01]  /*1f30*/  UMOV UR5, 0xffffffff ;  /* 0xffffffff00057882 */ /* 0x000fe20000000000 */
[----:B--2---:R-:W-:Y:S02]  /*1f40*/  ISETP.NE.AND P4, PT, R24, 0x63, PT ;  /* 0x000000631800780c */ /* 0x004fe40003f85270 */
[----:B------:R-:W-:Y:S11]  /*1f50*/  BRA.DIV UR5, `(.L_x_1134) ;  /* 0x0000004e05187947 */ /* 0x000ff6000b800000 */
[----:B------:R-:W-:-:S13]  /*1f60*/  VOTE.ANY P4, !P4 ;  /* 0x0000000000ff7806 */ /* 0x000fda0006080100 */
.L_x_1209:
[----:B------:R-:W-:Y:S05]  /*1f70*/  @P4 BRA `(.L_x_1135) ;  /* 0xfffffffc00d04947 */ /* 0x000fea000383ffff */
.L_x_1131:
[----:B------:R-:W-:Y:S01]  /*1f80*/  UMOV UR5, 0xffffffff ;  /* 0xffffffff00057882 */ /* 0x000fe20000000000 */
[----:B------:R-:W-:Y:S02]  /*1f90*/  ISETP.NE.AND P4, PT, R24, 0x65, PT ;  /* 0x000000651800780c */ /* 0x000fe40003f85270 */
[----:B------:R-:W-:Y:S11]  /*1fa0*/  BRA.DIV UR5, `(.L_x_1136) ;  /* 0x0000004e05247947 */ /* 0x000ff6000b800000 */
[----:B------:R-:W-:Y:S01]  /*1fb0*/  VOTE.ANY R20, PT, !P4 ;  /* 0x0000000000147806 */ /* 0x000fe200060e0100 */
[----:B------:R-:W-:Y:S01]  /*1fc0*/  VIADD R37, R37, 0xffffffe0 ;  /* 0xffffffe025257836 */ /* 0x000fe20000000000 */
[----:B------:R-:W-:Y:S02]  /*1fd0*/  ISETP.NE.AND P4, PT, R24, 0x65, PT ;  /* 0x000000651800780c */ /* 0x000fe40003f85270 */
[----:B------:R-:W-:-:S05]  /*1fe0*/  LOP3.LUT R20, R20, 0x80000000, R41, 0xec, !PT ;  /* 0x8000000014147812 */ /* 0x000fca00078eec29 */
[----:B------:R-:W-:-:S05]  /*1ff0*/  VIADD R23, R20, 0xffffffff ;  /* 0xffffffff14177836 */ /* 0x000fca0000000000 */
[----:B------:R-:W-:Y:S02]  /*2000*/  LOP3.LUT R23, R20, R23, RZ, 0xc, !PT ;  /* 0x0000001714177212 */ /* 0x000fe400078e0cff */
[----:B------:R-:W-:Y:S02]  /*2010*/  VOTE.ALL P4, P4 ;  /* 0x0000000000ff7806 */ /* 0x000fe40002080000 */
        /* <DEDUP_REMOVED lines=19> */
[----:B0-----:R-:W-:-:S04]  /*2150*/  SEL R28, R28, RZ, !P1 ;  /* 0x000000ff1c1c7207 */ /* 0x001fc80004800000 */
[----:B------:R-:W-:-:S07]  /*2160*/  IADD3 R32, PT, PT, R45, R28, R32 ;  /* 0x0000001c2d207210 */ /* 0x000fce0007ffe020 */
.L_x_1218:
[----:B------:R-:W-:Y:S05]  /*2170*/  @P4 BRA `(.L_x_1137) ;  /* 0xfffffffc00284947 */ /* 0x000fea000383ffff */
.L_x_1129:
[----:B------:R-:W-:Y:S02]  /*2180*/  ISETP.NE.AND P1, PT, R0, RZ, PT ;  /* 0x000000ff0000720c */ /* 0x000fe40003f25270 */
[----:B------:R-:W-:-:S11]  /*2190*/  ISETP.NE.AND P0, PT, R40, RZ, PT ;  /* 0x000000ff2800720c */ /* 0x000fd60003f05270 */
[----:B------:R-:W0:Y:S01]  /*21a0*/  @!P1 S2R R23, SR_CgaCtaId ;  /* 0x0000000000179919 */ /* 0x000e220000008800 */
[----:B------:R-:W-:Y:S01]  /*21b0*/  @!P1 MOV R22, 0x400 ;  /* 0x0000040000169802 */ /* 0x000fe20000000f00 */
[----:B------:R-:W-:Y:S01]  /*21c0*/  @!P1 IMAD.IADD R21, R21, 0x1, R32 ;  /* 0x0000000115159824 */ /* 0x000fe200078e0220 */
[----:B------:R-:W-:Y:S01]  /*21d0*/  @!P0 MOV R24, 0x400 ;  /* 0x0000040000188802 */ /* 0x000fe20000000f00 */
[----:B------:R-:W1:Y:S01]  /*21e0*/  @!P0 S2R R25, SR_CgaCtaId ;  /* 0x0000000000198919 */ /* 0x000e620000008800 */
[----:B------:R-:W-:-:S05]  /*21f0*/  @!P1 IMAD.MOV.U32 R20, RZ, RZ, 0x65 ;  /* 0x00000065ff149424 */ /* 0x000fca00078e00ff */
[----:B------:R2:W-:Y:S01]  /*2200*/  @!P1 ST.E.64.STRONG.GPU desc[UR8][R42.64+0x100], R20 ;  /* 0x000100142a009985 */ /* 0x0005e2000c10fb08 */
[----:B0-----:R-:W-:Y:S01]  /*2210*/  @!P1 LEA R22, R23, R22, 0x18 ;  /* 0x0000001617169211 */ /* 0x001fe200078ec0ff */
[----:B------:R-:W-:Y:S02]  /*2220*/  IMAD.MOV.U32 R23, RZ, RZ, R39 ;  /* 0x000000ffff177224 */ /* 0x000fe400078e0027 */
[----:B------:R-:W-:Y:S01]  /*2230*/  @!P0 IMAD.MOV.U32 R23, RZ, RZ, R32 ;  /* 0x000000ffff178224 */ /* 0x000fe200078e0020 */
[----:B-1----:R-:W-:Y:S01]  /*2240*/  @!P0 LEA R25, R25, R24, 0x18 ;  /* 0x0000001819198211 */ /* 0x002fe200078ec0ff */
[----:B------:R2:W-:Y:S04]  /*2250*/  @!P1 STS [R22+0x28], R21 ;  /* 0x0000281516009388 */ /* 0x0005e80000000800 */
[----:B------:R2:W-:Y:S04]  /*2260*/  @!P1 STS [R22+0x24], R32 ;  /* 0x0000242016009388 */ /* 0x0005e80000000800 */
[----:B------:R2:W-:Y:S02]  /*2270*/  @!P0 STS [R25+0xc], R32 ;  /* 0x00000c2019008388 */ /* 0x0005e40000000800 */
.L_x_1119:
[----:B------:R-:W-:Y:S05]  /*2280*/  WARPSYNC.ALL ;  /* 0x0000000000007948 */ /* 0x000fea0003800000 */
[----:B------:R-:W-:Y:S01]  /*2290*/  ISETP.NE.AND P0, PT, R0, RZ, PT ;  /* 0x000000ff0000720c */ /* 0x000fe20003f05270 */
[----:B------:R-:W0:Y:S08]  /*22a0*/  S2UR UR5, SR_CgaCtaId ;  /* 0x00000000000579c3 */ /* 0x000e300000008800 */
[----:B------:R-:W-:Y:S01]  /*22b0*/  BAR.SYNC.DEFER_BLOCKING 0x0 ;  /* 0x0000000000007b1d */ /* 0x000fe20000010000 */
[----:B------:R-:W-:-:S02]  /*22c0*/  ISETP.NE.AND P2, PT, R34, R26, PT ;  /* 0x0000001a2200720c */ /* 0x000fc40003f45270 */
[----:B------:R-:W-:Y:S02]  /*22d0*/  ISETP.NE.AND P3, PT, R26, R19, PT ;  /* 0x000000131a00720c */ /* 0x000fe40003f65270 */
[----:B------:R-:W-:Y:S01]  /*22e0*/  ISETP.NE.AND P4, PT, R19, R18, PT ;  /* 0x000000121300720c */ /* 0x000fe20003f85270 */
[----:B------:R-:W-:Y:S01]  /*22f0*/  UMOV UR4, 0x400 ;  /* 0x0000040000047882 */ /* 0x000fe20000000000 */
[----:B------:R-:W-:Y:S01]  /*2300*/  ISETP.NE.AND P5, PT, R18, R17, PT ;  /* 0x000000111200720c */ /* 0x000fe20003fa5270 */
[----:B------:R-:W-:Y:S01]  /*2310*/  BSSY.RECONVERGENT B0, `(.L_x_1138) ;  /* 0x00000b8000007945 */ /* 0x000fe20003800200 */
[----:B------:R-:W-:Y:S02]  /*2320*/  ISETP.NE.AND P1, PT, R16, R15, PT ;  /* 0x0000000f1000720c */ /* 0x000fe40003f25270 */
[----:B------:R-:W-:Y:S01]  /*2330*/  ISETP.NE.AND P6, PT, R11, R27, PT ;  /* 0x0000001b0b00720c */ /* 0x000fe20003fc5270 */
[----:B0-----:R-:W-:-:S09]  /*2340*/  ULEA UR6, UR5, UR4, 0x18 ;  /* 0x0000000405067291 */ /* 0x001fd2000f8ec0ff */
[----:B--2---:R-:W0:Y:S04]  /*2350*/  @P0 LDS R20, [UR6+0xc] ;  /* 0x00000c06ff140984 */ /* 0x004e280008000800 */
[----:B------:R-:W1:Y:S04]  /*2360*/  LDS R25, [UR6+0x24] ;  /* 0x00002406ff197984 */ /* 0x000e680008000800 */
[----:B------:R-:W2:Y:S01]  /*2370*/  LDS R21, [UR6+0x2c] ;  /* 0x00002c06ff157984 */ /* 0x000ea20008000800 */
[----:B0-----:R-:W-:Y:S01]  /*2380*/  @P0 IMAD.IADD R23, R23, 0x1, R20 ;  /* 0x0000000117170824 */ /* 0x001fe200078e0214 */
[----:B------:R-:W-:Y:S01]  /*2390*/  BAR.SYNC.DEFER_BLOCKING 0x0 ;  /* 0x0000000000007b1d */ /* 0x000fe20000010000 */
[----:B------:R-:W-:-:S02]  /*23a0*/  ISETP.NE.AND P0, PT, R17, R16, PT ;  /* 0x000000101100720c */ /* 0x000fc40003f05270 */
[--C-:B------:R-:W-:Y:S01]  /*23b0*/  IMAD.IADD R10, R10, 0x1, R23.reuse ;  /* 0x000000010a0a7824 */ /* 0x100fe200078e0217 */
[----:B-1----:R-:W-:Y:S01]  /*23c0*/  @P3 IADD3 R38, PT, PT, -R25, R23, R38 ;  /* 0x0000001719263210 */ /* 0x002fe20007ffe126 */
[----:B------:R-:W-:Y:S02]  /*23d0*/  IMAD.IADD R20, R9, 0x1, R23 ;  /* 0x0000000109147824 */ /* 0x000fe400078e0217 */
[--C-:B------:R-:W-:Y:S01]  /*23e0*/  @P2 IMAD.IADD R9, R23, 0x1, -R25.reuse ;  /* 0x0000000117092824 */ /* 0x100fe200078e0a19 */
[----:B------:R-:W-:Y:S01]  /*23f0*/  @P3 LEA R38, R38, UR6, 0x2 ;  /* 0x0000000626263c11 */ /* 0x000fe2000f8e10ff */
[--C-:B------:R-:W-:Y:S02]  /*2400*/  @P4 IMAD.IADD R10, R10, 0x1, -R25.reuse ;  /* 0x000000010a0a4824 */ /* 0x100fe400078e0a19 */
[----:B------:R-:W-:Y:S01]  /*2410*/  @P5 IMAD.IADD R20, R20, 0x1, -R25 ;  /* 0x0000000114145824 */ /* 0x000fe200078e0a19 */
[----:B------:R-:W-:Y:S01]  /*2420*/  @P2 LEA R9, R9, UR6, 0x2 ;  /* 0x0000000609092c11 */ /* 0x000fe2000f8e10ff */
[--C-:B------:R-:W-:Y:S01]  /*2430*/  IMAD.IADD R8, R8, 0x1, R23.reuse ;  /* 0x0000000108087824 */ /* 0x100fe200078e0217 */
[----:B------:R-:W-:Y:S01]  /*2440*/  @P4 LEA R29, R10, UR6, 0x2 ;  /* 0x000000060a1d4c11 */ /* 0x000fe2000f8e10ff */
[----:B------:R-:W-:Y:S01]  /*2450*/  IMAD.IADD R10, R7, 0x1, R23 ;  /* 0x00000001070a7824 */ /* 0x000fe200078e0217 */
[----:B------:R-:W-:Y:S01]  /*2460*/  @P5 LEA R20, R20, UR6, 0x2 ;  /* 0x0000000614145c11 */ /* 0x000fe2000f8e10ff */
[----:B------:R-:W-:-:S02]  /*2470*/  @P0 IMAD.IADD R7, R8, 0x1, -R25 ;  /* 0x0000000108070824 */ /* 0x000fc400078e0a19 */
[----:B------:R-:W-:Y:S02]  /*2480*/  @P1 IMAD.IADD R8, R10, 0x1, -R25 ;  /* 0x000000010a081824 */ /* 0x000fe400078e0a19 */
[--C-:B------:R-:W-:Y:S01]  /*2490*/  IMAD.IADD R6, R6, 0x1, R23.reuse ;  /* 0x0000000106067824 */ /* 0x100fe200078e0217 */
[----:B------:R-:W-:Y:S01]  /*24a0*/  @P0 LEA R7, R7, UR6, 0x2 ;  /* 0x0000000607070c11 */ /* 0x000fe2000f8e10ff */
[--C-:B------:R-:W-:Y:S01]  /*24b0*/  IMAD.IADD R10, R5, 0x1, R23.reuse ;  /* 0x00000001050a7824 */ /* 0x100fe200078e0217 */
[----:B------:R0:W-:Y:S01]  /*24c0*/  @P2 STS [R9], R26 ;  /* 0x0000001a09002388 */ /* 0x0001e20000000800 */
[----:B------:R-:W-:Y:S01]  /*24d0*/  ISETP.NE.AND P2, PT, R15, R14, PT ;  /* 0x0000000e0f00720c */ /* 0x000fe20003f45270 */
[----:B------:R-:W-:Y:S01]  /*24e0*/  IMAD.IADD R22, R2, 0x1, R23 ;  /* 0x0000000102167824 */ /* 0x000fe200078e0217 */
[----:B------:R-:W-:Y:S01]  /*24f0*/  @P1 LEA R8, R8, UR6, 0x2 ;  /* 0x0000000608081c11 */ /* 0x000fe2000f8e10ff */
[----:B------:R-:W-:Y:S01]  /*2500*/  @P3 STS [R38], R19 ;  /* 0x0000001326003388 */ /* 0x000fe20000000800 */
[----:B------:R-:W-:-:S03]  /*2510*/  ISETP.NE.AND P3, PT, R14, R13, PT ;  /* 0x0000000d0e00720c */ /* 0x000fc60003f65270 */
[----:B------:R1:W-:Y:S01]  /*2520*/  @P4 STS [R29], R18 ;  /* 0x000000121d004388 */ /* 0x0003e20000000800 */
[----:B------:R-:W-:Y:S01]  /*2530*/  ISETP.NE.AND P4, PT, R13, R12, PT ;  /* 0x0000000c0d00720c */ /* 0x000fe20003f85270 */
[--C-:B0-----:R-:W-:Y:S02]  /*2540*/  @P6 IMAD.IADD R9, R22, 0x1, -R25.reuse ;  /* 0x0000000116096824 */ /* 0x101fe400078e0a19 */
[----:B------:R0:W-:Y:S01]  /*2550*/  @P5 STS [R20], R17 ;  /* 0x0000001114005388 */ /* 0x0001e20000000800 */
[----:B------:R-:W-:Y:S01]  /*2560*/  ISETP.NE.AND P5, PT, R12, R11, PT ;  /* 0x0000000b0c00720c */ /* 0x000fe20003fa5270 */
[----:B------:R-:W-:Y:S02]  /*2570*/  @P2 IMAD.IADD R2, R6, 0x1, -R25 ;  /* 0x0000000106022824 */ /* 0x000fe400078e0a19 */
[----:B------:R3:W-:Y:S01]  /*2580*/  @P0 STS [R7], R16 ;  /* 0x0000001007000388 */ /* 0x0007e20000000800 */
[----:B--2---:R-:W-:Y:S01]  /*2590*/  ISETP.GE.AND P0, PT, R0, R21, PT ;  /* 0x000000150000720c */ /* 0x004fe20003f06270 */
[----:B-1----:R-:W-:-:S02]  /*25a0*/  IMAD.IADD R18, R4, 0x1, R23 ;  /* 0x0000000104127824 */ /* 0x002fc400078e0217 */
[----:B------:R-:W-:Y:S01]  /*25b0*/  @P3 IMAD.IADD R4, R10, 0x1, -R25 ;  /* 0x000000010a043824 */ /* 0x000fe200078e0a19 */
[----:B------:R3:W-:Y:S01]  /*25c0*/  @P1 STS [R8], R15 ;  /* 0x0000000f08001388 */ /* 0x0007e20000000800 */
[----:B0-----:R-:W-:Y:S01]  /*25d0*/  IMAD.IADD R20, R3, 0x1, R23 ;  /* 0x0000000103147824 */ /* 0x001fe200078e0217 */
[----:B------:R-:W-:Y:S01]  /*25e0*/  @P2 LEA R3, R2, UR6, 0x2 ;  /* 0x0000000602032c11 */ /* 0x000fe2000f8e10ff */
[--C-:B------:R-:W-:Y:S01]  /*25f0*/  @P4 IMAD.IADD R5, R18, 0x1, -R25.reuse ;  /* 0x0000000112054824 */ /* 0x100fe200078e0a19 */
[----:B------:R-:W-:Y:S01]  /*2600*/  @P3 LEA R4, R4, UR6, 0x2 ;  /* 0x0000000604043c11 */ /* 0x000fe2000f8e10ff */
[----:B------:R-:W-:Y:S01]  /*2610*/  @P5 IMAD.IADD R6, R20, 0x1, -R25 ;  /* 0x0000000114065824 */ /* 0x000fe200078e0a19 */
[----:B------:R-:W-:Y:S01]  /*2620*/  @P6 LEA R2, R9, UR6, 0x2 ;  /* 0x0000000609026c11 */ /* 0x000fe2000f8e10ff */
[----:B------:R3:W-:Y:S01]  /*2630*/  @P2 STS [R3], R14 ;  /* 0x0000000e03002388 */ /* 0x0007e20000000800 */
[----:B------:R-:W-:Y:S02]  /*2640*/  @P4 LEA R5, R5, UR6, 0x2 ;  /* 0x0000000605054c11 */ /* 0x000fe4000f8e10ff */
[----:B------:R-:W-:Y:S01]  /*2650*/  @P5 LEA R6, R6, UR6, 0x2 ;  /* 0x0000000606065c11 */ /* 0x000fe2000f8e10ff */
[----:B------:R3:W-:Y:S04]  /*2660*/  @P3 STS [R4], R13 ;  /* 0x0000000d04003388 */ /* 0x0007e80000000800 */
[----:B------:R3:W-:Y:S04]  /*2670*/  @P4 STS [R5], R12 ;  /* 0x0000000c05004388 */ /* 0x0007e80000000800 */
[----:B------:R3:W-:Y:S04]  /*2680*/  @P5 STS [R6], R11 ;  /* 0x0000000b06005388 */ /* 0x0007e80000000800 */
[----:B------:R3:W-:Y:S01]  /*2690*/  @P6 STS [R2], R27 ;  /* 0x0000001b02006388 */ /* 0x0007e20000000800 */
[----:B------:R-:W-:Y:S06]  /*26a0*/  BAR.SYNC.DEFER_BLOCKING 0x0 ;  /* 0x0000000000007b1d */ /* 0x000fec0000010000 */
[----:B------:R-:W-:Y:S05]  /*26b0*/  @P0 BRA `(.L_x_1139) ;  /* 0x0000000400f40947 */ /* 0x000fea0003800000 */
[----:B---3--:R-:W-:Y:S01]  /*26c0*/  LOP3.LUT R2, RZ, R0, RZ, 0x33, !PT ;  /* 0x00000000ff027212 */ /* 0x008fe200078e33ff */
[----:B------:R-:W-:Y:S04]  /*26d0*/  BSSY.RECONVERGENT B1, `(.L_x_1140) ;  /* 0x0000017000017945 */ /* 0x000fe80003800200 */
[----:B------:R-:W-:-:S05]  /*26e0*/  IMAD.IADD R2, R21, 0x1, R2 ;  /* 0x0000000115027824 */ /* 0x000fca00078e0202 */
[C---:B------:R-:W-:Y:S02]  /*26f0*/  LOP3.LUT R3, R2.reuse, 0xc0, RZ, 0xc0, !PT ;  /* 0x000000c002037812 */ /* 0x040fe400078ec0ff */
[----:B------:R-:W-:Y:S02]  /*2700*/  ISETP.GE.U32.AND P1, PT, R2, 0xc0, PT ;  /* 0x000000c00200780c */ /* 0x000fe40003f26070 */
[----:B------:R-:W-:-:S13]  /*2710*/  ISETP.NE.AND P0, PT, R3, 0xc0, PT ;  /* 0x000000c00300780c */ /* 0x000fda0003f05270 */
[----:B------:R-:W-:Y:S05]  /*2720*/  @!P0 BRA `(.L_x_1141) ;  /* 0x0000000000448947 */ /* 0x000fea0003800000 */
[----:B------:R-:W0:Y:S01]  /*2730*/  LDC.64 R4, c[0x0][0x388] ;  /* 0x0000e200ff047b82 */ /* 0x000e220000000a00 */
[----:B------:R-:W-:Y:S01]  /*2740*/  LEA.HI R2, R2, 0x1, RZ, 0x1a ;  /* 0x0000000102027811 */ /* 0x000fe200078fd0ff */
[C---:B------:R-:W-:Y:S01]  /*2750*/  IMAD.IADD R7, R0.reuse, 0x1, R25 ;  /* 0x0000000100077824 */ /* 0x040fe200078e0219 */
[----:B------:R-:W-:-:S03]  /*2760*/  LEA R6, R0, UR6, 0x2 ;  /* 0x0000000600067c11 */ /* 0x000fc6000f8e10ff */
[C---:B------:R-:W-:Y:S01]  /*2770*/  IMAD.SHL.U32 R3, R2.reuse, 0x40, RZ ;  /* 0x0000004002037824 */ /* 0x040fe200078e00ff */
[----:B------:R-:W-:-:S04]  /*2780*/  LOP3.LUT R2, R2, 0x3, RZ, 0xc0, !PT ;  /* 0x0000000302027812 */ /* 0x000fc800078ec0ff */
[----:B------:R-:W-:Y:S01]  /*2790*/  LOP3.LUT R3, R3, 0xc0, RZ, 0xc0, !PT ;  /* 0x000000c003037812 */ /* 0x000fe200078ec0ff */
[----:B------:R-:W-:-:S04]  /*27a0*/  IMAD.MOV R8, RZ, RZ, -R2 ;  /* 0x000000ffff087224 */ /* 0x000fc800078e0a02 */
[----:B------:R-:W-:-:S07]  /*27b0*/  IMAD.IADD R0, R0, 0x1, R3 ;  /* 0x0000000100007824 */ /* 0x000fce00078e0203 */
.L_x_1142:
[----:B-1----:R1:W2:Y:S01]  /*27c0*/  LDS R9, [R6] ;  /* 0x0000000006097984 */ /* 0x0022a20000000800 */
[----:B0-----:R-:W-:-:S04]  /*27d0*/  IMAD.WIDE R2, R7, 0x4, R4 ;  /* 0x0000000407027825 */ /* 0x001fc800078e0204 */
[----:B------:R-:W-:Y:S02]  /*27e0*/  VIADD R8, R8, 0x1 ;  /* 0x0000000108087836 */ /* 0x000fe40000000000 */
[----:B------:R-:W-:Y:S02]  /*27f0*/  VIADD R7, R7, 0x40 ;  /* 0x0000004007077836 */ /* 0x000fe40000000000 */
[----:B-1----:R-:W-:Y:S01]  /*2800*/  VIADD R6, R6, 0x100 ;  /* 0x0000010006067836 */ /* 0x002fe20000000000 */
[----:B------:R-:W-:Y:S01]  /*2810*/  ISETP.NE.AND P0, PT, R8, RZ, PT ;  /* 0x000000ff0800720c */ /* 0x000fe20003f05270 */
[----:B--2---:R1:W-:-:S12]  /*2820*/  STG.E desc[UR8][R2.64], R9 ;  /* 0x0000000902007986 */ /* 0x0043d8000c101908 */
[----:B------:R-:W-:Y:S05]  /*2830*/  @P0 BRA `(.L_x_1142) ;  /* 0xfffffffc00e00947 */ /* 0x000fea000383ffff */
.L_x_1141:
[----:B------:R-:W-:Y:S05]  /*2840*/  BSYNC.RECONVERGENT B1 ;  /* 0x0000000000017941 */ /* 0x000fea0003800200 */
.L_x_1140:
[----:B------:R-:W-:Y:S05]  /*2850*/  @!P1 BRA `(.L_x_1139) ;  /* 0x00000004008c9947 */ /* 0x000fea0003800000 */
[----:B------:R-:W0:Y:S01]  /*2860*/  LDCU.64 UR4, c[0x0][0x388] ;  /* 0x00007100ff0477ac */ /* 0x000e220008000a00 */
[C---:B-1----:R-:W-:Y:S01]  /*2870*/  IADD3 R2, PT, PT, -R0.reuse, R21, RZ ;  /* 0x0000001500027210 */ /* 0x042fe20007ffe1ff */
[----:B------:R-:W-:Y:S01]  /*2880*/  BSSY.RECONVERGENT B1, `(.L_x_1143) ;  /* 0x0000039000017945 */ /* 0x000fe20003800200 */
[C---:B------:R-:W-:Y:S01]  /*2890*/  LEA R8, R0.reuse, UR6, 0x2 ;  /* 0x0000000600087c11 */ /* 0x040fe2000f8e10ff */
[----:B------:R-:W-:Y:S01]  /*28a0*/  IMAD.IADD R25, R0, 0x1, R25 ;  /* 0x0000000100197824 */ /* 0x000fe200078e0219 */
[----:B------:R-:W-:Y:S02]  /*28b0*/  ISETP.GT.AND P1, PT, R2, 0x300, PT ;  /* 0x000003000200780c */ /* 0x000fe40003f24270 */
[----:B------:R-:W-:Y:S01]  /*28c0*/  PLOP3.LUT P0, PT, PT, PT, PT, 0x80, 0x8 ;  /* 0x000000000008781c */ /* 0x000fe20003f0f070 */
[----:B------:R-:W-:Y:S01]  /*28d0*/  VIADD R8, R8, 0x200 ;  /* 0x0000020008087836 */ /* 0x000fe20000000000 */
[----:B0-----:R-:W-:-:S04]  /*28e0*/  UIADD3 UR4, UP0, UPT, UR4, 0x200, URZ ;  /* 0x0000020004047890 */ /* 0x001fc8000ff1e0ff */
[----:B------:R-:W-:Y:S02]  /*28f0*/  UIADD3.X UR5, UPT, UPT, URZ, UR5, URZ, UP0, !UPT ;  /* 0x00000005ff057290 */ /* 0x000fe400087fe4ff */
[----:B------:R-:W-:-:S04]  /*2900*/  IMAD.U32 R2, RZ, RZ, UR4 ;  /* 0x00000004ff027e24 */ /* 0x000fc8000f8e00ff */
[----:B------:R-:W-:Y:S01]  /*2910*/  IMAD.U32 R3, RZ, RZ, UR5 ;  /* 0x00000005ff037e24 */ /* 0x000fe2000f8e00ff */
[----:B------:R-:W-:Y:S06]  /*2920*/  @!P1 BRA `(.L_x_1144) ;  /* 0x0000000000b89947 */ /* 0x000fec0003800000 */
[----:B------:R-:W-:Y:S01]  /*2930*/  PLOP3.LUT P0, PT, PT, PT, PT, 0x8, 0x80 ;  /* 0x000000000080781c */ /* 0x000fe20003f0e170 */
[----:B------:R-:W-:-:S12]  /*2940*/  VIADD R16, R21, 0xfffffd00 ;  /* 0xfffffd0015107836 */ /* 0x000fd80000000000 */
.L_x_1145:
[----:B0-----:R-:W0:Y:S01]  /*2950*/  LDS R9, [R8+-0x200] ;  /* 0xfffe000008097984 */ /* 0x001e220000000800 */
[C---:B------:R-:W-:Y:S02]  /*2960*/  VIADD R7, R25.reuse, 0x100 ;  /* 0x0000010019077836 */ /* 0x040fe40000000000 */
[C---:B------:R-:W-:Y:S01]  /*2970*/  VIADD R11, R25.reuse, 0x200 ;  /* 0x00000200190b7836 */ /* 0x040fe20000000000 */
[----:B------:R-:W1:Y:S01]  /*2980*/  LDS R15, [R8+-0x100] ;  /* 0xffff0000080f7984 */ /* 0x000e620000000800 */
[C---:B------:R-:W-:Y:S02]  /*2990*/  VIADD R13, R25.reuse, 0x300 ;  /* 0x00000300190d7836 */ /* 0x040fe40000000000 */
[--C-:B------:R-:W-:Y:S01]  /*29a0*/  IMAD.WIDE R4, R25, 0x4, R2.reuse ;  /* 0x0000000419047825 */ /* 0x100fe200078e0202 */
[----:B------:R-:W2:Y:S03]  /*29b0*/  LDS R17, [R8] ;  /* 0x0000000008117984 */ /* 0x000ea60000000800 */
[--C-:B------:R-:W-:Y:S01]  /*29c0*/  IMAD.WIDE R6, R7, 0x4, R2.reuse ;  /* 0x0000000407067825 */ /* 0x100fe200078e0202 */
[----:B------:R-:W3:Y:S03]  /*29d0*/  LDS R19, [R8+0x100] ;  /* 0x0001000008137984 */ /* 0x000ee60000000800 */
[--C-:B------:R-:W-:Y:S01]  /*29e0*/  IMAD.WIDE R10, R11, 0x4, R2.reuse ;  /* 0x000000040b0a7825 */ /* 0x100fe200078e0202 */
[----:B------:R-:W4:Y:S03]  /*29f0*/  LDS R23, [R8+0x200] ;  /* 0x0002000008177984 */ /* 0x000f260000000800 */
[----:B------:R-:W-:Y:S01]  /*2a00*/  IMAD.WIDE R12, R13, 0x4, R2 ;  /* 0x000000040d0c7825 */ /* 0x000fe200078e0202 */
[----:B------:R-:W5:Y:S03]  /*2a10*/  LDS R27, [R8+0x300] ;  /* 0x00030000081b7984 */ /* 0x000f660000000800 */
[----:B------:R-:W-:Y:S01]  /*2a20*/  VIADD R0, R0, 0x400 ;  /* 0x0000040000007836 */ /* 0x000fe20000000000 */
[----:B------:R-:W5:Y:S01]  /*2a30*/  LDS R29, [R8+0x400] ;  /* 0x00040000081d7984 */ /* 0x000f620000000800 */
[----:B------:R-:W-:-:S03]  /*2a40*/  VIADD R25, R25, 0x400 ;  /* 0x0000040019197836 */ /* 0x000fc60000000000 */
[----:B------:R-:W5:Y:S01]  /*2a50*/  LDS R31, [R8+0x500] ;  /* 0x00050000081f7984 */ /* 0x000f620000000800 */
[----:B------:R-:W-:-:S03]  /*2a60*/  ISETP.GE.AND P1, PT, R0, R16, PT ;  /* 0x000000100000720c */ /* 0x000fc60003f26270 */
        /* <DEDUP_REMOVED lines=9> */
[----:B-1----:R0:W-:Y:S01]  /*2b00*/  STG.E desc[UR8][R4.64+-0x100], R15 ;  /* 0xffff000f04007986 */ /* 0x0021e2000c101908 */
[----:B--2---:R-:W-:-:S03]  /*2b10*/  VIADD R8, R8, 0x1000 ;  /* 0x0000100008087836 */ /* 0x004fc60000000000 */
[----:B------:R0:W-:Y:S04]  /*2b20*/  STG.E desc[UR8][R4.64], R17 ;  /* 0x0000001104007986 */ /* 0x0001e8000c101908 */
[----:B---3--:R0:W-:Y:S04]  /*2b30*/  STG.E desc[UR8][R4.64+0x100], R19 ;  /* 0x0001001304007986 */ /* 0x0081e8000c101908 */
[----:B----4-:R0:W-:Y:S04]  /*2b40*/  STG.E desc[UR8][R6.64+-0x200], R23 ;  /* 0xfffe001706007986 */ /* 0x0101e8000c101908 */
[----:B-----5:R0:W-:Y:S04]  /*2b50*/  STG.E desc[UR8][R6.64+-0x100], R27 ;  /* 0xffff001b06007986 */ /* 0x0201e8000c101908 */
[----:B------:R0:W-:Y:S04]  /*2b60*/  STG.E desc[UR8][R6.64], R29 ;  /* 0x0000001d06007986 */ /* 0x0001e8000c101908 */
        /* <DEDUP_REMOVED lines=8> */
[----:B------:R0:W-:Y:S01]  /*2bf0*/  STG.E desc[UR8][R12.64+0x100], R14 ;  /* 0x0001000e0c007986 */ /* 0x0001e2000c101908 */
[----:B------:R-:W-:Y:S05]  /*2c00*/  @!P1 BRA `(.L_x_1145) ;  /* 0xfffffffc00509947 */ /* 0x000fea000383ffff */
.L_x_1144:
[----:B------:R-:W-:Y:S05]  /*2c10*/  BSYNC.RECONVERGENT B1 ;  /* 0x0000000000017941 */ /* 0x000fea0003800200 */
.L_x_1143:
[----:B0-----:R-:W-:Y:S01]  /*2c20*/  IMAD.IADD R4, R21, 0x1, -R0 ;  /* 0x0000000115047824 */ /* 0x001fe200078e0a00 */
[----:B------:R-:W-:Y:S04]  /*2c30*/  BSSY.RECONVERGENT B1, `(.L_x_1146) ;  /* 0x000001a000017945 */ /* 0x000fe80003800200 */
[----:B------:R-:W-:-:S13]  /*2c40*/  ISETP.GT.AND P1, PT, R4, 0x100, PT ;  /* 0x000001000400780c */ /* 0x000fda0003f24270 */
[----:B------:R-:W-:Y:S05]  /*2c50*/  @!P1 BRA `(.L_x_1147) ;  /* 0x00000000005c9947 */ /* 0x000fea0003800000 */
[----:B------:R-:W0:Y:S01]  /*2c60*/  LDS R9, [R8+-0x200] ;  /* 0xfffe000008097984 */ /* 0x000e220000000800 */
[C---:B------:R-:W-:Y:S01]  /*2c70*/  VIADD R7, R25.reuse, 0x100 ;  /* 0x0000010019077836 */ /* 0x040fe20000000000 */
[----:B------:R-:W-:Y:S01]  /*2c80*/  PLOP3.LUT P0, PT, PT, PT, PT, 0x8, 0x80 ;  /* 0x000000000080781c */ /* 0x000fe20003f0e170 */
[--C-:B------:R-:W-:Y:S01]  /*2c90*/  IMAD.WIDE R4, R25, 0x4, R2.reuse ;  /* 0x0000000419047825 */ /* 0x100fe200078e0202 */
[----:B------:R-:W1:Y:S03]  /*2ca0*/  LDS R11, [R8+-0x100] ;  /* 0xffff0000080b7984 */ /* 0x000e660000000800 */
[----:B------:R-:W-:Y:S01]  /*2cb0*/  IMAD.WIDE R6, R7, 0x4, R2 ;  /* 0x0000000407067825 */ /* 0x000fe200078e0202 */
[----:B------:R-:W2:Y:S03]  /*2cc0*/  LDS R13, [R8] ;  /* 0x00000000080d7984 */ /* 0x000ea60000000800 */
[----:B------:R-:W-:Y:S01]  /*2cd0*/  VIADD R0, R0, 0x200 ;  /* 0x0000020000007836 */ /* 0x000fe20000000000 */
[----:B------:R-:W3:Y:S01]  /*2ce0*/  LDS R15, [R8+0x100] ;  /* 0x00010000080f7984 */ /* 0x000ee20000000800 */
[----:B------:R-:W-:-:S03]  /*2cf0*/  VIADD R25, R25, 0x200 ;  /* 0x0000020019197836 */ /* 0x000fc60000000000 */
[----:B------:R-:W4:Y:S04]  /*2d00*/  LDS R17, [R8+0x200] ;  /* 0x0002000008117984 */ /* 0x000f280000000800 */
[----:B------:R-:W5:Y:S04]  /*2d10*/  LDS R19, [R8+0x300] ;  /* 0x0003000008137984 */ /* 0x000f680000000800 */
[----:B------:R-:W5:Y:S04]  /*2d20*/  LDS R23, [R8+0x400] ;  /* 0x0004000008177984 */ /* 0x000f680000000800 */
[----:B------:R0:W5:Y:S02]  /*2d30*/  LDS R27, [R8+0x500] ;  /* 0x00050000081b7984 */ /* 0x0001640000000800 */
[----:B0-----:R-:W-:-:S02]  /*2d40*/  VIADD R8, R8, 0x800 ;  /* 0x0000080008087836 */ /* 0x001fc40000000000 */
[----:B------:R0:W-:Y:S04]  /*2d50*/  STG.E desc[UR8][R4.64+-0x200], R9 ;  /* 0xfffe000904007986 */ /* 0x0001e8000c101908 */
[----:B-1----:R0:W-:Y:S04]  /*2d60*/  STG.E desc[UR8][R4.64+-0x100], R11 ;  /* 0xffff000b04007986 */ /* 0x0021e8000c101908 */
[----:B--2---:R0:W-:Y:S04]  /*2d70*/  STG.E desc[UR8][R4.64], R13 ;  /* 0x0000000d04007986 */ /* 0x0041e8000c101908 */
[----:B---3--:R0:W-:Y:S04]  /*2d80*/  STG.E desc[UR8][R4.64+0x100], R15 ;  /* 0x0001000f04007986 */ /* 0x0081e8000c101908 */
[----:B----4-:R0:W-:Y:S04]  /*2d90*/  STG.E desc[UR8][R6.64+-0x200], R17 ;  /* 0xfffe001106007986 */ /* 0x0101e8000c101908 */
[----:B-----5:R0:W-:Y:S04]  /*2da0*/  STG.E desc[UR8][R6.64+-0x100], R19 ;  /* 0xffff001306007986 */ /* 0x0201e8000c101908 */
[----:B------:R0:W-:Y:S04]  /*2db0*/  STG.E desc[UR8][R6.64], R23 ;  /* 0x0000001706007986 */ /* 0x0001e8000c101908 */
[----:B------:R0:W-:Y:S02]  /*2dc0*/  STG.E desc[UR8][R6.64+0x100], R27 ;  /* 0x0001001b06007986 */ /* 0x0001e4000c101908 */
.L_x_1147:
[----:B------:R-:W-:Y:S05]  /*2dd0*/  BSYNC.RECONVERGENT B1 ;  /* 0x0000000000017941 */ /* 0x000fea0003800200 */
.L_x_1146:
[----:B------:R-:W-:-:S13]  /*2de0*/  ISETP.LT.OR P0, PT, R0, R21, P0 ;  /* 0x000000150000720c */ /* 0x000fda0000701670 */
[----:B------:R-:W-:Y:S05]  /*2df0*/  @!P0 BRA `(.L_x_1139) ;  /* 0x0000000000248947 */ /* 0x000fea0003800000 */
[----:B0-----:R-:W0:Y:S01]  /*2e00*/  LDS R5, [R8+-0x200] ;  /* 0xfffe000008057984 */ /* 0x001e220000000800 */
[----:B------:R-:W-:-:S03]  /*2e10*/  IMAD.WIDE R2, R25, 0x4, R2 ;  /* 0x0000000419027825 */ /* 0x000fc600078e0202 */
[----:B------:R-:W1:Y:S04]  /*2e20*/  LDS R7, [R8+-0x100] ;  /* 0xffff000008077984 */ /* 0x000e680000000800 */
[----:B------:R-:W2:Y:S04]  /*2e30*/  LDS R9, [R8] ;  /* 0x0000000008097984 */ /* 0x000ea80000000800 */
[----:B------:R-:W3:Y:S04]  /*2e40*/  LDS R11, [R8+0x100] ;  /* 0x00010000080b7984 */ /* 0x000ee80000000800 */
[----:B0-----:R4:W-:Y:S04]  /*2e50*/  STG.E desc[UR8][R2.64+-0x200], R5 ;  /* 0xfffe000502007986 */ /* 0x0019e8000c101908 */
[----:B-1----:R4:W-:Y:S04]  /*2e60*/  STG.E desc[UR8][R2.64+-0x100], R7 ;  /* 0xffff000702007986 */ /* 0x0029e8000c101908 */
[----:B--2---:R4:W-:Y:S04]  /*2e70*/  STG.E desc[UR8][R2.64], R9 ;  /* 0x0000000902007986 */ /* 0x0049e8000c101908 */
[----:B---3--:R4:W-:Y:S02]  /*2e80*/  STG.E desc[UR8][R2.64+0x100], R11 ;  /* 0x0001000b02007986 */ /* 0x0089e4000c101908 */
.L_x_1139:
[----:B------:R-:W-:Y:S05]  /*2e90*/  BSYNC.RECONVERGENT B0 ;  /* 0x0000000000007941 */ /* 0x000fea0003800200 */
.L_x_1138:
[----:B------:R-:W-:Y:S06]  /*2ea0*/  BAR.SYNC.DEFER_BLOCKING 0x0 ;  /* 0x0000000000007b1d */ /* 0x000fec0000010000 */
[----:B------:R-:W-:Y:S05]  /*2eb0*/  EXIT ;  /* 0x000000000000794d */ /* 0x000fea0003800000 */
.L_x_1107:
[----:B------:R-:W0:Y:S01]  /*2ec0*/  S2R R0, SR_CTAID.X ;  /* 0x0000000000007919 */ /* 0x000e220000002500 */
[----:B------:R-:W1:Y:S01]  /*2ed0*/  LDCU UR6, c[0x0][0x3a0] ;  /* 0x00007400ff0677ac */ /* 0x000e620008000800 */
[----:B0-----:R-:W-:Y:S02]  /*2ee0*/  ISETP.NE.AND P0, PT, R0, RZ, PT ;  /* 0x000000ff0000720c */ /* 0x001fe40003f05270 */
[----:B-1----:R-:W-:-:S11]  /*2ef0*/  IADD3 R0, PT, PT, -R2, UR6, RZ ;  /* 0x0000000602007c10 */ /* 0x002fd6000fffe1ff */
[----:B------:R-:W-:Y:S05]  /*2f00*/  @P0 BRA `(.L_x_1148) ;  /* 0x0000001400540947 */ /* 0x000fea0003800000 */
[----:B------:R-:W0:Y:S02]  /*2f10*/  LDC.64 R8, c[0x0][0x380] ;  /* 0x0000e000ff087b82 */ /* 0x000e240000000a00 */
[----:B0-----:R-:W-:-:S05]  /*2f20*/  IMAD.WIDE.U32 R6, R2, 0x4, R8 ;  /* 0x0000000402067825 */ /* 0x001fca00078e0008 */
[----:B------:R0:W2:Y:S01]  /*2f30*/  LDG.E.CONSTANT R10, desc[UR8][R6.64] ;  /* 0x00000008060a7981 */ /* 0x0000a2000c1e9900 */
[----:B------:R-:W1:Y:S02]  /*2f40*/  S2R R4, SR_TID.X ;  /* 0x0000000000047919 */ /* 0x000e640000002100 */
[C---:B-1----:R-:W-:Y:S02]  /*2f50*/  LOP3.LUT R5, R4.reuse, 0x1f, RZ, 0xc0, !PT ;  /* 0x0000001f04057812 */ /* 0x042fe400078ec0ff */
[----:B------:R-:W-:-:S05]  /*2f60*/  LOP3.LUT R12, R4, 0x3e0, RZ, 0xc0, !PT ;  /* 0x000003e0040c7812 */ /* 0x000fca00078ec0ff */
[----:B------:R-:W-:-:S04]  /*2f70*/  IMAD R5, R12, 0xb, R5 ;  /* 0x0000000b0c057824 */ /* 0x000fc800078e0205 */
[C---:B------:R-:W-:Y:S01]  /*2f80*/  VIADD R3, R5.reuse, 0x20 ;  /* 0x0000002005037836 */ /* 0x040fe20000000000 */
[C---:B------:R-:W-:Y:S01]  /*2f90*/  ISETP.GE.AND P3, PT, R5.reuse, R0, PT ;  /* 0x000000000500720c */ /* 0x040fe20003f66270 */
[C---:B------:R-:W-:Y:S01]  /*2fa0*/  VIADD R11, R5.reuse, 0x40 ;  /* 0x00000040050b7836 */ /* 0x040fe20000000000 */
[C---:B0-----:R-:W-:Y:S01]  /*2fb0*/  LEA R6, P2, R5.reuse, R6, 0x2 ;  /* 0x0000000605067211 */ /* 0x041fe200078410ff */
[----:B------:R-:W-:Y:S01]  /*2fc0*/  VIADD R13, R5, 0x60 ;  /* 0x00000060050d7836 */ /* 0x000fe20000000000 */
[-C--:B------:R-:W-:Y:S01]  /*2fd0*/  ISETP.GE.AND P6, PT, R3, R0.reuse, PT ;  /* 0x000000000300720c */ /* 0x080fe20003fc6270 */
[----:B------:R-:W-:Y:S01]  /*2fe0*/  VIADD R15, R5, 0x80 ;  /* 0x00000080050f7836 */ /* 0x000fe20000000000 */
[-C--:B------:R-:W-:Y:S01]  /*2ff0*/  ISETP.GE.AND P5, PT, R11, R0.reuse, PT ;  /* 0x000000000b00720c */ /* 0x080fe20003fa6270 */
[----:B------:R-:W-:Y:S01]  /*3000*/  VIADD R11, R5, 0xe0 ;  /* 0x000000e0050b7836 */ /* 0x000fe20000000000 */
[-C--:B------:R-:W-:Y:S01]  /*3010*/  ISETP.GE.AND P1, PT, R13, R0.reuse, PT ;  /* 0x000000000d00720c */ /* 0x080fe20003f26270 */
[----:B------:R-:W-:Y:S01]  /*3020*/  VIADD R17, R5, 0xa0 ;  /* 0x000000a005117836 */ /* 0x000fe20000000000 */
[----:B------:R-:W-:-:S03]  /*3030*/  ISETP.GE.AND P0, PT, R15, R0, PT ;  /* 0x000000000f00720c */ /* 0x000fc60003f06270 */
[----:B------:R-:W-:Y:S01]  /*3040*/  @!P3 IMAD.IADD R3, R2, 0x1, R5 ;  /* 0x000000010203b824 */ /* 0x000fe200078e0205 */
[----:B------:R-:W-:-:S03]  /*3050*/  ISETP.GE.AND P4, PT, R17, R0, PT ;  /* 0x000000001100720c */ /* 0x000fc60003f86270 */
[----:B------:R-:W-:-:S04]  /*3060*/  @!P3 IMAD.WIDE.U32 R2, R3, 0x4, R8 ;  /* 0x000000040302b825 */ /* 0x000fc800078e0008 */
[----:B------:R-:W-:Y:S02]  /*3070*/  VIADD R9, R5, 0xc0 ;  /* 0x000000c005097836 */ /* 0x000fe40000000000 */
[----:B------:R-:W-:Y:S01]  /*3080*/  IMAD.X R7, RZ, RZ, R7, P2 ;  /* 0x000000ffff077224 */ /* 0x000fe200010e0607 */
[----:B------:R-:W-:Y:S01]  /*3090*/  ISETP.GE.AND P2, PT, R11, R0, PT ;  /* 0x000000000b00720c */ /* 0x000fe20003f46270 */
[C---:B------:R-:W-:Y:S02]  /*30a0*/  VIADD R13, R5.reuse, 0x100 ;  /* 0x00000100050d7836 */ /* 0x040fe40000000000 */
[C---:B------:R-:W-:Y:S02]  /*30b0*/  VIADD R15, R5.reuse, 0x120 ;  /* 0x00000120050f7836 */ /* 0x040fe40000000000 */
[----:B------:R-:W-:Y:S02]  /*30c0*/  VIADD R5, R5, 0x140 ;  /* 0x0000014005057836 */ /* 0x000fe40000000000 */
[----:B--2---:R-:W-:-:S02]  /*30d0*/  IMAD.MOV.U32 R8, RZ, RZ, R10 ;  /* 0x000000ffff087224 */ /* 0x004fc400078e000a */
[----:B------:R0:W2:Y:S01]  /*30e0*/  @!P3 LDG.E.CONSTANT R10, desc[UR8][R2.64] ;  /* 0x00000008020ab981 */ /* 0x0000a2000c1e9900 */
[-C--:B------:R-:W-:Y:S01]  /*30f0*/  ISETP.GE.AND P3, PT, R9, R0.reuse, PT ;  /* 0x000000000900720c */ /* 0x080fe20003f66270 */
[--C-:B------:R-:W-:Y:S02]  /*3100*/  IMAD.MOV.U32 R9, RZ, RZ, R8.reuse ;  /* 0x000000ffff097224 */ /* 0x100fe400078e0008 */
[--C-:B------:R-:W-:Y:S02]  /*3110*/  IMAD.MOV.U32 R11, RZ, RZ, R8.reuse ;  /* 0x000000ffff0b7224 */ /* 0x100fe400078e0008 */
[----:B------:R-:W-:Y:S02]  /*3120*/  IMAD.MOV.U32 R12, RZ, RZ, R8 ;  /* 0x000000ffff0c7224 */ /* 0x000fe400078e0008 */
[----:B------:R-:W3:Y:S01]  /*3130*/  @!P6 LDG.E.CONSTANT R9, desc[UR8][R6.64+0x80] ;  /* 0x000080080609e981 */ /* 0x000ee2000c1e9900 */
[----:B------:R-:W-:-:S03]  /*3140*/  ISETP.GE.AND P6, PT, R13, R0, PT ;  /* 0x000000000d00720c */ /* 0x000fc60003fc6270 */
[----:B------:R-:W4:Y:S01]  /*3150*/  @!P5 LDG.E.CONSTANT R11, desc[UR8][R6.64+0x100] ;  /* 0x00010008060bd981 */ /* 0x000f22000c1e9900 */
[----:B------:R-:W-:-:S03]  /*3160*/  ISETP.GE.AND P5, PT, R15, R0, PT ;  /* 0x000000000f00720c */ /* 0x000fc60003fa6270 */
[----:B------:R-:W5:Y:S01]  /*3170*/  @!P1 LDG.E.CONSTANT R12, desc[UR8][R6.64+0x180] ;  /* 0x00018008060c9981 */ /* 0x000f62000c1e9900 */
[----:B------:R-:W-:Y:S01]  /*3180*/  ISETP.GE.AND P1, PT, R5, R0, PT ;  /* 0x000000000500720c */ /* 0x000fe20003f26270 */
[--C-:B------:R-:W-:Y:S02]  /*3190*/  IMAD.MOV.U32 R5, RZ, RZ, R8.reuse ;  /* 0x000000ffff057224 */ /* 0x100fe400078e0008 */
[--C-:B------:R-:W-:Y:S02]  /*31a0*/  IMAD.MOV.U32 R13, RZ, RZ, R8.reuse ;  /* 0x000000ffff0d7224 */ /* 0x100fe400078e0008 */
[--C-:B------:R-:W-:Y:S02]  /*31b0*/  IMAD.MOV.U32 R14, RZ, RZ, R8.reuse ;  /* 0x000000ffff0e7224 */ /* 0x100fe400078e0008 */
[--C-:B------:R-:W-:Y:S01]  /*31c0*/  IMAD.MOV.U32 R16, RZ, RZ, R8.reuse ;  /* 0x000000ffff107224 */ /* 0x100fe200078e0008 */
[----:B------:R-:W5:Y:S01]  /*31d0*/  @!P0 LDG.E.CONSTANT R5, desc[UR8][R6.64+0x200] ;  /* 0x0002000806058981 */ /* 0x000f62000c1e9900 */
[----:B------:R-:W-:-:S02]  /*31e0*/  IMAD.MOV.U32 R17, RZ, RZ, R8 ;  /* 0x000000ffff117224 */ /* 0x000fc400078e0008 */
[----:B------:R-:W-:Y:S01]  /*31f0*/  IMAD.MOV.U32 R18, RZ, RZ, R8 ;  /* 0x000000ffff127224 */ /* 0x000fe200078e0008 */
[----:B------:R-:W5:Y:S04]  /*3200*/  @!P4 LDG.E.CONSTANT R13, desc[UR8][R6.64+0x280] ;  /* 0x00028008060dc981 */ /* 0x000f68000c1e9900 */
[----:B------:R-:W5:Y:S04]  /*3210*/  @!P3 LDG.E.CONSTANT R14, desc[UR8][R6.64+0x300] ;  /* 0x00030008060eb981 */ /* 0x000f68000c1e9900 */
[----:B------:R-:W5:Y:S04]  /*3220*/  @!P2 LDG.E.CONSTANT R16, desc[UR8][R6.64+0x380] ;  /* 0x000380080610a981 */ /* 0x000f68000c1e9900 */
[----:B------:R-:W5:Y:S04]  /*3230*/  @!P6 LDG.E.CONSTANT R17, desc[UR8][R6.64+0x400] ;  /* 0x000400080611e981 */ /* 0x000f68000c1e9900 */
[----:B------:R-:W5:Y:S04]  /*3240*/  @!P5 LDG.E.CONSTANT R18, desc[UR8][R6.64+0x480] ;  /* 0x000480080612d981 */ /* 0x000f68000c1e9900 */
[----:B------:R1:W5:Y:S01]  /*3250*/  @!P1 LDG.E.CONSTANT R8, desc[UR8][R6.64+0x500] ;  /* 0x0005000806089981 */ /* 0x000362000c1e9900 */
[----:B0-----:R-:W0:Y:S01]  /*3260*/  S2R R2, SR_LANEID ;  /* 0x0000000000027919 */ /* 0x001e220000000000 */
[----:B------:R-:W1:Y:S01]  /*3270*/  S2UR UR5, SR_CgaCtaId ;  /* 0x00000000000579c3 */ /* 0x000e620000008800 */
[----:B------:R-:W-:Y:S01]  /*3280*/  SHF.R.U32.HI R3, RZ, 0x5, R4 ;  /* 0x00000005ff037819 */ /* 0x000fe20000011604 */
[----:B------:R-:W-:-:S02]  /*3290*/  UMOV UR4, 0x400 ;  /* 0x0000040000047882 */ /* 0x000fc40000000000 */
[----:B-1----:R-:W-:Y:S02]  /*32a0*/  ULEA UR4, UR5, UR4, 0x18 ;  /* 0x0000000405047291 */ /* 0x002fe4000f8ec0ff */
[----:B0-----:R-:W-:-:S05]  /*32b0*/  IMAD R15, R3, 0x160, R2 ;  /* 0x00000160030f7824 */ /* 0x001fca00078e0202 */
[----:B------:R-:W-:-:S05]  /*32c0*/  LEA R19, R15, UR4, 0x2 ;  /* 0x000000040f137c11 */ /* 0x000fca000f8e10ff */
[----:B------:R-:W-:Y:S01]  /*32d0*/  IMAD R20, R2, 0x28, R19 ;  /* 0x0000002802147824 */ /* 0x000fe200078e0213 */
[C---:B------:R-:W-:Y:S02]  /*32e0*/  LEA R6, R4.reuse, UR4, 0x2 ;  /* 0x0000000404067c11 */ /* 0x040fe4000f8e10ff */
[C---:B------:R-:W-:Y:S01]  /*32f0*/  ISETP.NE.AND P2, PT, R4.reuse, RZ, PT ;  /* 0x000000ff0400720c */ /* 0x040fe20003f45270 */
[----:B------:R-:W-:-:S05]  /*3300*/  IMAD R27, R4, 0xb, RZ ;  /* 0x0000000b041b7824 */ /* 0x000fca00078e02ff */
[C---:B------:R-:W-:Y:S01]  /*3310*/  ISETP.GE.AND P3, PT, R27.reuse, R0, PT ;  /* 0x000000001b00720c */ /* 0x040fe20003f66270 */
[C---:B------:R-:W-:Y:S02]  /*3320*/  VIADD R21, R27.reuse, 0x4 ;  /* 0x000000041b157836 */ /* 0x040fe40000000000 */
[C---:B------:R-:W-:Y:S02]  /*3330*/  VIADD R23, R27.reuse, 0x6 ;  /* 0x000000061b177836 */ /* 0x040fe40000000000 */
[C---:B------:R-:W-:Y:S02]  /*3340*/  VIADD R25, R27.reuse, 0x7 ;  /* 0x000000071b197836 */ /* 0x040fe40000000000 */
[----:B------:R-:W-:Y:S01]  /*3350*/  VIADD R29, R27, 0x9 ;  /* 0x000000091b1d7836 */ /* 0x000fe20000000000 */
        /* <DEDUP_REMOVED lines=12> */
[----:B------:R-:W0:Y:S04]  /*3420*/  LDS R7, [R20+0x28] ;  /* 0x0000280014077984 */ /* 0x000e280000000800 */
[----:B------:R-:W-:Y:S04]  /*3430*/  LDS R5, [R20] ;  /* 0x0000000014057984 */ /* 0x000fe80000000800 */
[----:B------:R-:W1:Y:S04]  /*3440*/  LDS R15, [R20+0x4] ;  /* 0x00000400140f7984 */ /* 0x000e680000000800 */
[----:B------:R-:W2:Y:S04]  /*3450*/  LDS R14, [R20+0x8] ;  /* 0x00000800140e7984 */ /* 0x000ea80000000800 */
[----:B------:R-:W3:Y:S04]  /*3460*/  LDS R13, [R20+0xc] ;  /* 0x00000c00140d7984 */ /* 0x000ee80000000800 */
[----:B------:R-:W-:Y:S04]  /*3470*/  LDS R12, [R20+0x10] ;  /* 0x00001000140c7984 */ /* 0x000fe80000000800 */
[----:B------:R-:W-:Y:S04]  /*3480*/  LDS R11, [R20+0x14] ;  /* 0x00001400140b7984 */ /* 0x000fe80000000800 */
[----:B------:R-:W-:Y:S04]  /*3490*/  LDS R10, [R20+0x18] ;  /* 0x00001800140a7984 */ /* 0x000fe80000000800 */
[----:B------:R-:W-:Y:S04]  /*34a0*/  LDS R9, [R20+0x1c] ;  /* 0x00001c0014097984 */ /* 0x000fe80000000800 */
[----:B------:R-:W-:Y:S04]  /*34b0*/  LDS R8, [R20+0x20] ;  /* 0x0000200014087984 */ /* 0x000fe80000000800 */
[----:B------:R-:W-:Y:S01]  /*34c0*/  LDS R16, [R20+0x24] ;  /* 0x0000240014107984 */ /* 0x000fe20000000800 */
[----:B------:R-:W-:Y:S06]  /*34d0*/  BAR.SYNC.DEFER_BLOCKING 0x0 ;  /* 0x0000000000007b1d */ /* 0x000fec0000010000 */
[----:B0-----:R-:W-:Y:S02]  /*34e0*/  STS [R6+0x130], R7 ;  /* 0x0001300706007388 */ /* 0x001fe40000000800 */
[----:B------:R-:W-:Y:S06]  /*34f0*/  BAR.SYNC.DEFER_BLOCKING 0x0 ;  /* 0x0000000000007b1d */ /* 0x000fec0000010000 */
[----:B------:R-:W0:Y:S01]  /*3500*/  @P2 LDS R18, [R6+0x12c] ;  /* 0x00012c0006122984 */ /* 0x000e220000000800 */
[----:B------:R-:W-:Y:S01]  /*3510*/  VIADD R19, R27, 0x1 ;  /* 0x000000011b137836 */ /* 0x000fe20000000000 */
[----:B------:R-:W-:Y:S01]  /*3520*/  BAR.SYNC.DEFER_BLOCKING 0x0 ;  /* 0x0000000000007b1d */ /* 0x000fe20000010000 */
[----:B-1----:R-:W-:-:S04]  /*3530*/  ISETP.NE.AND P0, PT, R5, R15, PT ;  /* 0x0000000f0500720c */ /* 0x002fc80003f05270 */
[----:B------:R-:W-:Y:S01]  /*3540*/  ISETP.GE.OR P6, PT, R19, R0, P0 ;  /* 0x000000001300720c */ /* 0x000fe200007c6670 */
[----:B------:R-:W-:Y:S01]  /*3550*/  VIADD R19, R27, 0x2 ;  /* 0x000000021b137836 */ /* 0x000fe20000000000 */
[----:B--2---:R-:W-:Y:S01]  /*3560*/  ISETP.NE.AND P0, PT, R15, R14, PT ;  /* 0x0000000e0f00720c */ /* 0x004fe20003f05270 */
[----:B------:R-:W-:-:S03]  /*3570*/  IMAD.MOV.U32 R17, RZ, RZ, 0x1 ;  /* 0x00000001ff117424 */ /* 0x000fc600078e00ff */
[----:B------:R-:W-:Y:S01]  /*3580*/  ISETP.GE.OR P4, PT, R19, R0, P0 ;  /* 0x000000001300720c */ /* 0x000fe20000786670 */
[----:B------:R-:W-:Y:S01]  /*3590*/  VIADD R19, R27, 0x3 ;  /* 0x000000031b137836 */ /* 0x000fe20000000000 */
[----:B---3--:R-:W-:Y:S02]  /*35a0*/  ISETP.NE.AND P0, PT, R14, R13, PT ;  /* 0x0000000d0e00720c */ /* 0x008fe40003f05270 */
[----:B0-----:R-:W-:-:S04]  /*35b0*/  @P2 ISETP.NE.AND P1, PT, R18, R5, PT ;  /* 0x000000051200220c */ /* 0x001fc80003f25270 */
[----:B------:R-:W-:-:S04]  /*35c0*/  @P2 SEL R17, RZ, 0x1, !P1 ;  /* 0x00000001ff112807 */ /* 0x000fc80004800000 */
[----:B------:R-:W-:Y:S02]  /*35d0*/  SEL R17, R17, 0x1, !P3 ;  /* 0x0000000111117807 */ /* 0x000fe40005800000 */
[----:B------:R-:W-:Y:S02]  /*35e0*/  ISETP.GE.OR P2, PT, R19, R0, P0 ;  /* 0x000000001300720c */ /* 0x000fe40000746670 */
[----:B------:R-:W-:Y:S01]  /*35f0*/  ISETP.NE.AND P0, PT, R13, R12, PT ;  /* 0x0000000c0d00720c */ /* 0x000fe20003f05270 */
[----:B------:R-:W-:Y:S02]  /*3600*/  VIADD R18, R17, 0x1 ;  /* 0x0000000111127836 */ /* 0x000fe40000000000 */
[----:B------:R-:W-:Y:S01]  /*3610*/  @!P6 IMAD.MOV R18, RZ, RZ, R17 ;  /* 0x000000ffff12e224 */ /* 0x000fe200078e0211 */
[----:B------:R-:W-:Y:S01]  /*3620*/  ISETP.GE.OR P0, PT, R21, R0, P0 ;  /* 0x000000001500720c */ /* 0x000fe20000706670 */
[----:B------:R-:W-:Y:S02]  /*3630*/  VIADD R21, R27, 0x5 ;  /* 0x000000051b157836 */ /* 0x000fe40000000000 */
[----:B------:R-:W-:Y:S01]  /*3640*/  VIADD R19, R18, 0x1 ;  /* 0x0000000112137836 */ /* 0x000fe20000000000 */
[----:B------:R-:W-:Y:S01]  /*3650*/  ISETP.NE.AND P1, PT, R12, R11, PT ;  /* 0x0000000b0c00720c */ /* 0x000fe20003f25270 */
[----:B------:R-:W-:Y:S01]  /*3660*/  @!P4 IMAD.MOV R19, RZ, RZ, R18 ;  /* 0x000000ffff13c224 */ /* 0x000fe200078e0212 */
[----:B------:R-:W-:-:S02]  /*3670*/  P2R R30, PR, RZ, 0x4 ;  /* 0x00000004ff1e7803 */ /* 0x000fc40000000000 */
[----:B------:R-:W-:Y:S01]  /*3680*/  ISETP.GE.OR P1, PT, R21, R0, P1 ;  /* 0x000000001500720c */ /* 0x000fe20000f26670 */
[----:B------:R-:W-:Y:S02]  /*3690*/  VIADD R20, R19, 0x1 ;  /* 0x0000000113147836 */ /* 0x000fe40000000000 */
[----:B------:R-:W-:Y:S01]  /*36a0*/  @!P2 IMAD.MOV R20, RZ, RZ, R19 ;  /* 0x000000ffff14a224 */ /* 0x000fe200078e0213 */
[----:B------:R-:W-:Y:S02]  /*36b0*/  ISETP.NE.AND P2, PT, R11, R10, PT ;  /* 0x0000000a0b00720c */ /* 0x000fe40003f45270 */
[----:B------:R-:W-:Y:S02]  /*36c0*/  ISETP.NE.AND P3, PT, R10, R9, PT ;  /* 0x000000090a00720c */ /* 0x000fe40003f65270 */
[-C--:B------:R-:W-:Y:S01]  /*36d0*/  ISETP.GE.OR P2, PT, R23, R0.reuse, P2 ;  /* 0x000000001700720c */ /* 0x080fe20001746670 */
[----:B------:R-:W-:Y:S01]  /*36e0*/  VIADD R21, R20, 0x1 ;  /* 0x0000000114157836 */ /* 0x000fe20000000000 */
[----:B------:R-:W-:Y:S01]  /*36f0*/  ISETP.GE.OR P3, PT, R25, R0, P3 ;  /* 0x000000001900720c */ /* 0x000fe20001f66670 */
[----:B------:R-:W-:Y:S01]  /*3700*/  @!P0 IMAD.MOV R21, RZ, RZ, R20 ;  /* 0x000000ffff158224 */ /* 0x000fe200078e0214 */
[----:B------:R-:W-:Y:S01]  /*3710*/  P2R R26, PR, RZ, 0x10 ;  /* 0x00000010ff1a7803 */ /* 0x000fe20000000000 */
[----:B------:R-:W-:Y:S01]  /*3720*/  VIADD R25, R27, 0x8 ;  /* 0x000000081b197836 */ /* 0x000fe20000000000 */
[----:B------:R-:W-:Y:S01]  /*3730*/  ISETP.NE.AND P4, PT, R9, R8, PT ;  /* 0x000000080900720c */ /* 0x000fe20003f85270 */
[----:B------:R-:W-:-:S02]  /*3740*/  VIADD R22, R21, 0x1 ;  /* 0x0000000115167836 */ /* 0x000fc40000000000 */
[----:B------:R-:W-:Y:S01]  /*3750*/  @!P1 IMAD.MOV R22, RZ, RZ, R21 ;  /* 0x000000ffff169224 */ /* 0x000fe200078e0215 */
[----:B------:R-:W-:Y:S02]  /*3760*/  P2R R35, PR, RZ, 0x2 ;  /* 0x00000002ff237803 */ /* 0x000fe40000000000 */
[----:B------:R-:W-:Y:S01]  /*3770*/  ISETP.GE.OR P4, PT, R25, R0, P4 ;  /* 0x000000001900720c */ /* 0x000fe20002786670 */
[----:B------:R-:W-:Y:S01]  /*3780*/  VIADD R23, R22, 0x1 ;  /* 0x0000000116177836 */ /* 0x000fe20000000000 */
[----:B------:R-:W-:Y:S02]  /*3790*/  ISETP.NE.AND P1, PT, R26, RZ, PT ;  /* 0x000000ff1a00720c */ /* 0x000fe40003f25270 */
[----:B------:R-:W-:Y:S01]  /*37a0*/  ISETP.NE.AND P5, PT, R8, R16, PT ;  /* 0x000000100800720c */ /* 0x000fe20003fa5270 */
[----:B------:R-:W-:Y:S01]  /*37b0*/  @!P2 IMAD.MOV R23, RZ, RZ, R22 ;  /* 0x000000ffff17a224 */ /* 0x000fe200078e0216 */
[----:B------:R-:W-:Y:S01]  /*37c0*/  P2R R24, PR, RZ, 0x40 ;  /* 0x00000040ff187803 */ /* 0x000fe20000000000 */
[----:B------:R-:W-:Y:S01]  /*37d0*/  VIADD R27, R27, 0xa ;  /* 0x0000000a1b1b7836 */ /* 0x000fe20000000000 */
[----:B------:R-:W-:-:S02]  /*37e0*/  P2R R36, PR, RZ, 0x2 ;  /* 0x00000002ff247803 */ /* 0x000fc40000000000 */
[----:B------:R-:W-:Y:S02]  /*37f0*/  ISETP.GE.OR P5, PT, R29, R0, P5 ;  /* 0x000000001d00720c */ /* 0x000fe40002fa6670 */
[----:B------:R-:W-:Y:S01]  /*3800*/  ISETP.NE.AND P1, PT, R24, RZ, PT ;  /* 0x000000ff1800720c */ /* 0x000fe20003f25270 */
[----:B------:R-:W-:Y:S01]  /*3810*/  VIADD R24, R23, 0x1 ;  /* 0x0000000117187836 */ /* 0x000fe20000000000 */
[----:B------:R-:W-:Y:S01]  /*3820*/  ISETP.NE.AND P6, PT, R16, R7, PT ;  /* 0x000000071000720c */ /* 0x000fe20003fc5270 */
[----:B------:R-:W-:-:S03]  /*3830*/  @!P3 IMAD.MOV R24, RZ, RZ, R23 ;  /* 0x000000ffff18b224 */ /* 0x000fc600078e0217 */
[----:B------:R-:W-:Y:S01]  /*3840*/  ISETP.GE.OR P6, PT, R27, R0, P6 ;  /* 0x000000001b00720c */ /* 0x000fe200037c6670 */
[----:B------:R-:W-:Y:S02]  /*3850*/  VIADD R25, R24, 0x1 ;  /* 0x0000000118197836 */ /* 0x000fe40000000000 */
[----:B------:R-:W-:-:S04]  /*3860*/  @!P4 IMAD.MOV R25, RZ, RZ, R24 ;  /* 0x000000ffff19c224 */ /* 0x000fc800078e0218 */
[C---:B------:R-:W-:Y:S01]  /*3870*/  VIADD R26, R25.reuse, 0x1 ;  /* 0x00000001191a7836 */ /* 0x040fe20000000000 */
[----:B------:R-:W-:-:S05]  /*3880*/  @!P5 IADD3 R26, PT, PT, R25, RZ, RZ ;  /* 0x000000ff191ad210 */ /* 0x000fca0007ffe0ff */
[----:B------:R-:W-:Y:S02]  /*3890*/  VIADD R27, R26, 0x1 ;  /* 0x000000011a1b7836 */ /* 0x000fe40000000000 */
[----:B------:R-:W-:Y:S01]  /*38a0*/  @!P6 IMAD.MOV R27, RZ, RZ, R26 ;  /* 0x000000ffff1be224 */ /* 0x000fe200078e021a */
[----:B------:R-:W-:-:S04]  /*38b0*/  P2R R34, PR, RZ, 0x1 ;  /* 0x00000001ff227803 */ /* 0x000fc80000000000 */
[----:B------:R-:W0:Y:S01]  /*38c0*/  SHFL.UP P0, R28, R27, 0x1, RZ ;  /* 0x042000001b1c7989 */ /* 0x000e2200000000ff */
[----:B------:R-:W-:Y:S01]  /*38d0*/  P2R R37, PR, RZ, 0x2 ;  /* 0x00000002ff257803 */ /* 0x000fe20000000000 */
[----:B0-----:R-:W-:-:S05]  /*38e0*/  @P0 IMAD.IADD R28, R28, 0x1, R27 ;  /* 0x000000011c1c0824 */ /* 0x001fca00078e021b */
[----:B------:R-:W0:Y:S01]  /*38f0*/  SHFL.UP P1, R29, R28, 0x2, RZ ;  /* 0x044000001c1d7989 */ /* 0x000e2200000200ff */
[----:B------:R-:W-:Y:S01]  /*3900*/  ISETP.NE.AND P0, PT, R30, RZ, PT ;  /* 0x000000ff1e00720c */ /* 0x000fe20003f05270 */
[----:B0-----:R-:W-:-:S05]  /*3910*/  @P1 IMAD.IADD R29, R28, 0x1, R29 ;  /* 0x000000011c1d1824 */ /* 0x001fca00078e021d */
[----:B------:R-:W0:Y:S02]  /*3920*/  SHFL.UP P1, R30, R29, 0x4, RZ ;  /* 0x048000001d1e7989 */ /* 0x000e2400000200ff */
[----:B0-----:R-:W-:-:S05]  /*3930*/  @P1 IMAD.IADD R30, R29, 0x1, R30 ;  /* 0x000000011d1e1824 */ /* 0x001fca00078e021e */
[----:B------:R-:W0:Y:S02]  /*3940*/  SHFL.UP P1, R31, R30, 0x8, RZ ;  /* 0x050000001e1f7989 */ /* 0x000e2400000200ff */
[----:B0-----:R-:W-:-:S05]  /*3950*/  @P1 IMAD.IADD R31, R30, 0x1, R31 ;  /* 0x000000011e1f1824 */ /* 0x001fca00078e021f */
[----:B------:R-:W0:Y:S02]  /*3960*/  SHFL.UP P1, R32, R31, 0x10, RZ ;  /* 0x060000001f207989 */ /* 0x000e2400000200ff */
[----:B0-----:R-:W-:Y:S01]  /*3970*/  @P1 IMAD.IADD R32, R31, 0x1, R32 ;  /* 0x000000011f201824 */ /* 0x001fe200078e0220 */
[----:B------:R-:W-:-:S13]  /*3980*/  ISETP.NE.AND P1, PT, R2, 0x1f, PT ;  /* 0x0000001f0200780c */ /* 0x000fda0003f25270 */
[----:B------:R-:W-:-:S05]  /*3990*/  @!P1 LEA R33, R3, UR4, 0x2 ;  /* 0x0000000403219c11 */ /* 0x000fca000f8e10ff */
[----:B------:R-:W-:Y:S01]  /*39a0*/  @!P1 STS [R33], R32 ;  /* 0x0000002021009388 */ /* 0x000fe20000000800 */
[----:B------:R-:W-:Y:S01]  /*39b0*/  BAR.SYNC.DEFER_BLOCKING 0x0 ;  /* 0x0000000000007b1d */ /* 0x000fe20000010000 */
[----:B------:R-:W-:-:S05]  /*39c0*/  ISETP.NE.AND P1, PT, R2, RZ, PT ;  /* 0x000000ff0200720c */ /* 0x000fca0003f25270 */
[----:B------:R-:W0:Y:S01]  /*39d0*/  LDS.64 R2, [UR4] ;  /* 0x00000004ff027984 */ /* 0x000e220008000a00 */
[----:B------:R-:W-:-:S05]  /*39e0*/  IMAD.IADD R27, R32, 0x1, -R27 ;  /* 0x00000001201b7824 */ /* 0x000fca00078e0a1b */
[----:B------:R-:W-:Y:S01]  /*39f0*/  SEL R28, R27, RZ, P1 ;  /* 0x000000ff1b1c7207 */ /* 0x000fe20000800000 */
[----:B------:R-:W-:Y:S01]  /*3a00*/  BAR.SYNC.DEFER_BLOCKING 0x0 ;  /* 0x0000000000007b1d */ /* 0x000fe20000010000 */
[----:B------:R-:W-:-:S04]  /*3a10*/  ISETP.GE.U32.AND P1, PT, R4, 0x20, PT ;  /* 0x000000200400780c */ /* 0x000fc80003f26070 */
[----:B0-----:R-:W-:Y:S02]  /*3a20*/  SEL R27, R2, RZ, P1 ;  /* 0x000000ff021b7207 */ /* 0x001fe40000800000 */
[----:B------:R-:W-:-:S03]  /*3a30*/  ISETP.NE.AND P1, PT, R17, RZ, PT ;  /* 0x000000ff1100720c */ /* 0x000fc60003f25270 */
[----:B------:R-:W-:-:S10]  /*3a40*/  IMAD.IADD R27, R27, 0x1, R28 ;  /* 0x000000011b1b7824 */ /* 0x000fd400078e021c */
[----:B------:R-:W-:-:S05]  /*3a50*/  @P1 LEA R28, R27, UR4, 0x2 ;  /* 0x000000041b1c1c11 */ /* 0x000fca000f8e10ff */
[----:B------:R0:W-:Y:S01]  /*3a60*/  @P1 STS [R28], R5 ;  /* 0x000000051c001388 */ /* 0x0001e20000000800 */
[----:B------:R-:W-:-:S13]  /*3a70*/  ISETP.NE.AND P1, PT, R37, RZ, PT ;  /* 0x000000ff2500720c */ /* 0x000fda0003f25270 */
[----:B------:R-:W-:-:S05]  /*3a80*/  @P1 IMAD.IADD R17, R17, 0x1, R27 ;  /* 0x0000000111111824 */ /* 0x000fca00078e021b */
[----:B------:R-:W-:-:S05]  /*3a90*/  @P1 LEA R30, R17, UR4, 0x2 ;  /* 0x00000004111e1c11 */ /* 0x000fca000f8e10ff */
[----:B------:R-:W-:Y:S01]  /*3aa0*/  @P1 STS [R30], R15 ;  /* 0x0000000f1e001388 */ /* 0x000fe20000000800 */
[----:B------:R-:W-:Y:S01]  /*3ab0*/  ISETP.NE.AND P1, PT, R36, RZ, PT ;  /* 0x000000ff2400720c */ /* 0x000fe20003f25270 */
[----:B------:R-:W-:-:S12]  /*3ac0*/  @P0 IMAD.IADD R19, R19, 0x1, R27 ;  /* 0x0000000113130824 */ /* 0x000fd800078e021b */
[----:B------:R-:W-:-:S05]  /*3ad0*/  @P1 IMAD.IADD R18, R18, 0x1, R27 ;  /* 0x0000000112121824 */ /* 0x000fca00078e021b */
[----:B------:R-:W-:Y:S02]  /*3ae0*/  @P1 LEA R17, R18, UR4, 0x2 ;  /* 0x0000000412111c11 */ /* 0x000fe4000f8e10ff */
[----:B------:R-:W-:-:S03]  /*3af0*/  @P0 LEA R18, R19, UR4, 0x2 ;  /* 0x0000000413120c11 */ /* 0x000fc6000f8e10ff */
[----:B------:R-:W-:Y:S04]  /*3b00*/  @P1 STS [R17], R14 ;  /* 0x0000000e11001388 */ /* 0x000fe80000000800 */
[----:B------:R-:W-:Y:S01]  /*3b10*/  @P0 STS [R18], R13 ;  /* 0x0000000d12000388 */ /* 0x000fe20000000800 */
[----:B------:R-:W-:Y:S02]  /*3b20*/  ISETP.NE.AND P0, PT, R34, RZ, PT ;  /* 0x000000ff2200720c */ /* 0x000fe40003f05270 */
[----:B------:R-:W-:Y:S02]  /*3b30*/  ISETP.NE.AND P1, PT, R35, RZ, PT ;  /* 0x000000ff2300720c */ /* 0x000fe40003f25270 */
[----:B------:R-:W-:-:S09]  /*3b40*/  IADD3 R0, PT, PT, R3, R0, R2 ;  /* 0x0000000003007210 */ /* 0x000fd20007ffe002 */
[----:B------:R-:W-:-:S05]  /*3b50*/  @P0 IMAD.IADD R20, R20, 0x1, R27 ;  /* 0x0000000114140824 */ /* 0x000fca00078e021b */
[----:B0-----:R-:W-:Y:S01]  /*3b60*/  @P0 LEA R5, R20, UR4, 0x2 ;  /* 0x0000000414050c11 */ /* 0x001fe2000f8e10ff */
[----:B------:R-:W-:-:S04]  /*3b70*/  @P1 IMAD.IADD R21, R21, 0x1, R27 ;  /* 0x0000000115151824 */ /* 0x000fc800078e021b */
[----:B------:R0:W-:Y:S01]  /*3b80*/  @P0 STS [R5], R12 ;  /* 0x0000000c05000388 */ /* 0x0001e20000000800 */
[--C-:B------:R-:W-:Y:S02]  /*3b90*/  @P2 IMAD.IADD R22, R22, 0x1, R27.reuse ;  /* 0x0000000116162824 */ /* 0x100fe400078e021b */
[--C-:B------:R-:W-:Y:S02]  /*3ba0*/  @P3 IMAD.IADD R23, R23, 0x1, R27.reuse ;  /* 0x0000000117173824 */ /* 0x100fe400078e021b */
[--C-:B------:R-:W-:Y:S02]  /*3bb0*/  @P4 IMAD.IADD R24, R24, 0x1, R27.reuse ;  /* 0x0000000118184824 */ /* 0x100fe400078e021b */
[----:B0-----:R-:W-:Y:S01]  /*3bc0*/  VIADD R5, R0, 0xfffffd40 ;  /* 0xfffffd4000057836 */ /* 0x001fe20000000000 */
[----:B------:R-:W-:Y:S01]  /*3bd0*/  @P1 LEA R20, R21, UR4, 0x2 ;  /* 0x0000000415141c11 */ /* 0x000fe2000f8e10ff */
[--C-:B------:R-:W-:Y:S01]  /*3be0*/  @P5 IMAD.IADD R25, R25, 0x1, R27.reuse ;  /* 0x0000000119195824 */ /* 0x100fe200078e021b */
[----:B------:R-:W-:Y:S01]  /*3bf0*/  @P2 LEA R13, R22, UR4, 0x2 ;  /* 0x00000004160d2c11 */ /* 0x000fe2000f8e10ff */
[----:B------:R-:W-:Y:S01]  /*3c00*/  @P6 IMAD.IADD R26, R26, 0x1, R27 ;  /* 0x000000011a1a6824 */ /* 0x000fe200078e021b */
[----:B------:R-:W-:-:S02]  /*3c10*/  ISETP.GE.AND P0, PT, R4, R5, PT ;  /* 0x000000050400720c */ /* 0x000fc40003f06270 */
[----:B------:R-:W-:Y:S02]  /*3c20*/  @P3 LEA R14, R23, UR4, 0x2 ;  /* 0x00000004170e3c11 */ /* 0x000fe4000f8e10ff */
[----:B------:R-:W-:Y:S01]  /*3c30*/  @P4 LEA R15, R24, UR4, 0x2 ;  /* 0x00000004180f4c11 */ /* 0x000fe2000f8e10ff */
[----:B------:R0:W-:Y:S01]  /*3c40*/  @P1 STS [R20], R11 ;  /* 0x0000000b14001388 */ /* 0x0001e20000000800 */
[----:B------:R-:W-:Y:S02]  /*3c50*/  @P5 LEA R25, R25, UR4, 0x2 ;  /* 0x0000000419195c11 */ /* 0x000fe4000f8e10ff */
[----:B------:R-:W-:Y:S01]  /*3c60*/  @P6 LEA R26, R26, UR4, 0x2 ;  /* 0x000000041a1a6c11 */ /* 0x000fe2000f8e10ff */
[----:B------:R0:W-:Y:S04]  /*3c70*/  @P2 STS [R13], R10 ;  /* 0x0000000a0d002388 */ /* 0x0001e80000000800 */
[----:B------:R0:W-:Y:S01]  /*3c80*/  @P3 STS [R14], R9 ;  /* 0x000000090e003388 */ /* 0x0001e20000000800 */
[----:B------:R-:W-:Y:S03]  /*3c90*/  BSSY.RECONVERGENT B0, `(.L_x_1149) ;  /* 0x000007a000007945 */ /* 0x000fe60003800200 */
[----:B------:R0:W-:Y:S04]  /*3ca0*/  @P4 STS [R15], R8 ;  /* 0x000000080f004388 */ /* 0x0001e80000000800 */
[----:B------:R0:W-:Y:S04]  /*3cb0*/  @P5 STS [R25], R16 ;  /* 0x0000001019005388 */ /* 0x0001e80000000800 */
[----:B------:R0:W-:Y:S01]  /*3cc0*/  @P6 STS [R26], R7 ;  /* 0x000000071a006388 */ /* 0x0001e20000000800 */
[----:B------:R-:W-:Y:S06]  /*3cd0*/  BAR.SYNC.DEFER_BLOCKING 0x0 ;  /* 0x0000000000007b1d */ /* 0x000fec0000010000 */
[----:B------:R-:W-:Y:S05]  /*3ce0*/  @P0 BRA `(.L_x_1150) ;  /* 0x0000000400d00947 */ /* 0x000fea0003800000 */
[----:B------:R-:W-:Y:S01]  /*3cf0*/  IADD3 R3, PT, PT, R3, UR6, R2 ;  /* 0x0000000603037c10 */ /* 0x000fe2000fffe002 */
[----:B------:R-:W-:Y:S03]  /*3d00*/  BSSY.RECONVERGENT B1, `(.L_x_1151) ;  /* 0x0000016000017945 */ /* 0x000fe60003800200 */
[----:B------:R-:W-:-:S04]  /*3d10*/  IADD3 R0, PT, PT, R3, -0x2c1, -R4 ;  /* 0xfffffd3f03007810 */ /* 0x000fc80007ffe804 */
[C---:B------:R-:W-:Y:S02]  /*3d20*/  LOP3.LUT R2, R0.reuse, 0xc0, RZ, 0xc0, !PT ;  /* 0x000000c000027812 */ /* 0x040fe400078ec0ff */
[----:B------:R-:W-:Y:S02]  /*3d30*/  ISETP.GE.U32.AND P1, PT, R0, 0xc0, PT ;  /* 0x000000c00000780c */ /* 0x000fe40003f26070 */
[----:B------:R-:W-:-:S13]  /*3d40*/  ISETP.NE.AND P0, PT, R2, 0xc0, PT ;  /* 0x000000c00200780c */ /* 0x000fda0003f05270 */
[----:B------:R-:W-:Y:S05]  /*3d50*/  @!P0 BRA `(.L_x_1152) ;  /* 0x0000000000408947 */ /* 0x000fea0003800000 */
[----:B------:R-:W1:Y:S01]  /*3d60*/  LDC.64 R2, c[0x0][0x388] ;  /* 0x0000e200ff027b82 */ /* 0x000e620000000a00 */
[----:B------:R-:W-:-:S05]  /*3d70*/  LEA.HI R0, R0, 0x1, RZ, 0x1a ;  /* 0x0000000100007811 */ /* 0x000fca00078fd0ff */
[C---:B0-----:R-:W-:Y:S01]  /*3d80*/  IMAD.SHL.U32 R7, R0.reuse, 0x40, RZ ;  /* 0x0000004000077824 */ /* 0x041fe200078e00ff */
[----:B------:R-:W-:-:S04]  /*3d90*/  LOP3.LUT R0, R0, 0x3, RZ, 0xc0, !PT ;  /* 0x0000000300007812 */ /* 0x000fc800078ec0ff */
[----:B------:R-:W-:Y:S01]  /*3da0*/  LOP3.LUT R7, R7, 0xc0, RZ, 0xc0, !PT ;  /* 0x000000c007077812 */ /* 0x000fe200078ec0ff */
[----:B------:R-:W-:Y:S02]  /*3db0*/  IMAD.MOV R0, RZ, RZ, -R0 ;  /* 0x000000ffff007224 */ /* 0x000fe400078e0a00 */
[----:B-1----:R-:W-:-:S04]  /*3dc0*/  IMAD.WIDE.U32 R2, R4, 0x4, R2 ;  /* 0x0000000404027825 */ /* 0x002fc800078e0002 */
[----:B------:R-:W-:-:S07]  /*3dd0*/  IMAD.IADD R4, R4, 0x1, R7 ;  /* 0x0000000104047824 */ /* 0x000fce00078e0207 */
.L_x_1153:
        /* <DEDUP_REMOVED lines=8> */
.L_x_1152:
[----:B------:R-:W-:Y:S05]  /*3e60*/  BSYNC.RECONVERGENT B1 ;  /* 0x0000000000017941 */ /* 0x000fea0003800200 */
.L_x_1151:
[----:B------:R-:W-:Y:S05]  /*3e70*/  @!P1 BRA `(.L_x_1150) ;  /* 0x00000004006c9947 */ /* 0x000fea0003800000 */
[----:B------:R-:W1:Y:S01]  /*3e80*/  LDC.64 R2, c[0x0][0x388] ;  /* 0x0000e200ff027b82 */ /* 0x000e620000000a00 */
[----:B------:R-:W-:Y:S01]  /*3e90*/  IMAD.IADD R0, R5, 0x1, -R4 ;  /* 0x0000000105007824 */ /* 0x000fe200078e0a04 */
[----:B------:R-:W-:Y:S04]  /*3ea0*/  BSSY.RECONVERGENT B1, `(.L_x_1154) ;  /* 0x0000033000017945 */ /* 0x000fe80003800200 */
[----:B------:R-:W-:Y:S02]  /*3eb0*/  ISETP.GT.AND P1, PT, R0, 0x300, PT ;  /* 0x000003000000780c */ /* 0x000fe40003f24270 */
[----:B------:R-:W-:-:S05]  /*3ec0*/  LEA R0, R4, UR4, 0x2 ;  /* 0x0000000404007c11 */ /* 0x000fca000f8e10ff */
[----:B------:R-:W-:Y:S02]  /*3ed0*/  VIADD R0, R0, 0x200 ;  /* 0x0000020000007836 */ /* 0x000fe40000000000 */
[----:B-1----:R-:W-:-:S03]  /*3ee0*/  IMAD.WIDE.U32 R2, R4, 0x4, R2 ;  /* 0x0000000404027825 */ /* 0x002fc600078e0002 */
[----:B------:R-:W-:-:S05]  /*3ef0*/  IADD3 R2, P0, PT, R2, 0x200, RZ ;  /* 0x0000020002027810 */ /* 0x000fca0007f1e0ff */
[----:B------:R-:W-:Y:S01]  /*3f00*/  IMAD.X R3, RZ, RZ, R3, P0 ;  /* 0x000000ffff037224 */ /* 0x000fe200000e0603 */
[----:B------:R-:W-:Y:S01]  /*3f10*/  PLOP3.LUT P0, PT, PT, PT, PT, 0x80, 0x8 ;  /* 0x000000000008781c */ /* 0x000fe20003f0f070 */
[----:B------:R-:W-:-:S12]  /*3f20*/  @!P1 BRA `(.L_x_1155) ;  /* 0x0000000000a89947 */ /* 0x000fd80003800000 */
[----:B------:R-:W-:Y:S01]  /*3f30*/  PLOP3.LUT P0, PT, PT, PT, PT, 0x8, 0x80 ;  /* 0x000000000080781c */ /* 0x000fe20003f0e170 */
[----:B------:R-:W-:-:S12]  /*3f40*/  VIADD R39, R5, 0xfffffd00 ;  /* 0xfffffd0005277836 */ /* 0x000fd80000000000 */
.L_x_1156:
[----:B0-----:R-:W0:Y:S01]  /*3f50*/  LDS R7, [R0+-0x200] ;  /* 0xfffe000000077984 */ /* 0x001e220000000800 */
        /* <DEDUP_REMOVED lines=39> */
.L_x_1155:
[----:B------:R-:W-:Y:S05]  /*41d0*/  BSYNC.RECONVERGENT B1 ;  /* 0x0000000000017941 */ /* 0x000fea0003800200 */
.L_x_1154:
[----:B------:R-:W-:Y:S01]  /*41e0*/  IMAD.IADD R6, R5, 0x1, -R4 ;  /* 0x0000000105067824 */ /* 0x000fe200078e0a04 */
[----:B------:R-:W-:Y:S04]  /*41f0*/  BSSY.RECONVERGENT B1, `(.L_x_1157) ;  /* 0x000001a000017945 */ /* 0x000fe80003800200 */
[----:B------:R-:W-:-:S13]  /*4200*/  ISETP.GT.AND P1, PT, R6, 0x100, PT ;  /* 0x000001000600780c */ /* 0x000fda0003f24270 */
[----:B------:R-:W-:Y:S05]  /*4210*/  @!P1 BRA `(.L_x_1158) ;  /* 0x00000000005c9947 */ /* 0x000fea0003800000 */
[----:B0-----:R-:W0:Y:S01]  /*4220*/  LDS R7, [R0+-0x200] ;  /* 0xfffe000000077984 */ /* 0x001e220000000800 */
        /* <DEDUP_REMOVED lines=22> */
.L_x_1158:
[----:B------:R-:W-:Y:S05]  /*4390*/  BSYNC.RECONVERGENT B1 ;  /* 0x0000000000017941 */ /* 0x000fea0003800200 */
.L_x_1157:
[----:B------:R-:W-:-:S13]  /*43a0*/  ISETP.LT.OR P0, PT, R4, R5, P0 ;  /* 0x000000050400720c */ /* 0x000fda0000701670 */
[----:B0-----:R-:W0:Y:S04]  /*43b0*/  @P0 LDS R7, [R0+-0x200] ;  /* 0xfffe000000070984 */ /* 0x001e280000000800 */
[----:B------:R-:W1:Y:S04]  /*43c0*/  @P0 LDS R9, [R0+-0x100] ;  /* 0xffff000000090984 */ /* 0x000e680000000800 */
[----:B------:R-:W2:Y:S04]  /*43d0*/  @P0 LDS R11, [R0] ;  /* 0x00000000000b0984 */ /* 0x000ea80000000800 */
[----:B------:R-:W3:Y:S04]  /*43e0*/  @P0 LDS R13, [R0+0x100] ;  /* 0x00010000000d0984 */ /* 0x000ee80000000800 */
[----:B0-----:R4:W-:Y:S04]  /*43f0*/  @P0 STG.E desc[UR8][R2.64+-0x200], R7 ;  /* 0xfffe000702000986 */ /* 0x0019e8000c101908 */
[----:B-1----:R4:W-:Y:S04]  /*4400*/  @P0 STG.E desc[UR8][R2.64+-0x100], R9 ;  /* 0xffff000902000986 */ /* 0x0029e8000c101908 */
[----:B--2---:R4:W-:Y:S04]  /*4410*/  @P0 STG.E desc[UR8][R2.64], R11 ;  /* 0x0000000b02000986 */ /* 0x0049e8000c101908 */
[----:B---3--:R4:W-:Y:S02]  /*4420*/  @P0 STG.E desc[UR8][R2.64+0x100], R13 ;  /* 0x0001000d02000986 */ /* 0x0089e4000c101908 */
.L_x_1150:
[----:B------:R-:W-:Y:S05]  /*4430*/  BSYNC.RECONVERGENT B0 ;  /* 0x0000000000007941 */ /* 0x000fea0003800200 */
.L_x_1149:
[----:B------:R-:W-:Y:S06]  /*4440*/  BAR.SYNC.DEFER_BLOCKING 0x0 ;  /* 0x0000000000007b1d */ /* 0x000fec0000010000 */
[----:B------:R-:W-:Y:S05]  /*4450*/  BRA `(.L_x_1159) ;  /* 0x0000002000587947 */ /* 0x000fea0003800000 */
.L_x_1148:
        /* <DEDUP_REMOVED lines=18> */
[----:B------:R-:W-:Y:S01]  /*4580*/  ISETP.GE.AND P0, PT, R17, R0, PT ;  /* 0x000000001100720c */ /* 0x000fe20003f06270 */
[----:B------:R-:W-:-:S02]  /*4590*/  VIADD R19, R3, 0xa0 ;  /* 0x000000a003137836 */ /* 0x000fc40000000000 */
[----:B------:R-:W-:Y:S02]  /*45a0*/  @!P3 IMAD.IADD R9, R2, 0x1, R3 ;  /* 0x000000010209b824 */ /* 0x000fe400078e0203 */
[----:B------:R-:W-:Y:S01]  /*45b0*/  IMAD.X R7, RZ, RZ, R7, P2 ;  /* 0x000000ffff077224 */ /* 0x000fe200010e0607 */
[-C--:B------:R-:W-:Y:S01]  /*45c0*/  ISETP.GE.AND P4, PT, R19, R0.reuse, PT ;  /* 0x000000001300720c */ /* 0x080fe20003f86270 */
[----:B------:R-:W-:Y:S01]  /*45d0*/  @!P3 IMAD.WIDE.U32 R8, R9, 0x4, R4 ;  /* 0x000000040908b825 */ /* 0x000fe200078e0004 */
[----:B------:R-:W-:-:S03]  /*45e0*/  ISETP.GE.AND P2, PT, R15, R0, PT ;  /* 0x000000000f00720c */ /* 0x000fc60003f46270 */
[C---:B------:R-:W-:Y:S02]  /*45f0*/  VIADD R17, R3.reuse, 0x100 ;  /* 0x0000010003117836 */ /* 0x040fe40000000000 */
[C---:B------:R-:W-:Y:S02]  /*4600*/  VIADD R19, R3.reuse, 0x120 ;  /* 0x0000012003137836 */ /* 0x040fe40000000000 */
[----:B------:R-:W-:Y:S02]  /*4610*/  VIADD R3, R3, 0x140 ;  /* 0x0000014003037836 */ /* 0x000fe40000000000 */
[----:B--2---:R-:W-:Y:S02]  /*4620*/  IMAD.MOV.U32 R10, RZ, RZ, R11 ;  /* 0x000000ffff0a7224 */ /* 0x004fe400078e000b */
[----:B------:R0:W2:Y:S01]  /*4630*/  @!P3 LDG.E.CONSTANT R11, desc[UR8][R8.64] ;  /* 0x00000008080bb981 */ /* 0x0000a2000c1e9900 */
[----:B------:R-:W-:Y:S01]  /*4640*/  ISETP.GE.AND P3, PT, R13, R0, PT ;  /* 0x000000000d00720c */ /* 0x000fe20003f66270 */
[----:B------:R-:W-:-:S02]  /*4650*/  IMAD.MOV.U32 R13, RZ, RZ, R10 ;  /* 0x000000ffff0d7224 */ /* 0x000fc400078e000a */
        /* <DEDUP_REMOVED lines=8> */
[--C-:B0-----:R-:W-:Y:S02]  /*46e0*/  IMAD.MOV.U32 R8, RZ, RZ, R10.reuse ;  /* 0x000000ffff087224 */ /* 0x101fe400078e000a */
        /* <DEDUP_REMOVED lines=11> */
[----:B------:R-:W5:Y:S01]  /*47a0*/  @!P1 LDG.E.CONSTANT R10, desc[UR8][R6.64+0x500] ;  /* 0x00050008060a9981 */ /* 0x000f62000c1e9900 */
[----:B------:R-:W-:-:S06]  /*47b0*/  IMAD.WIDE R2, R2, 0x4, R4 ;  /* 0x0000000402027825 */ /* 0x000fcc00078e0204 */
[----:B------:R0:W5:Y:S01]  /*47c0*/  LDG.E.CONSTANT R3, desc[UR8][R2.64+-0x4] ;  /* 0xfffffc0802037981 */ /* 0x000162000c1e9900 */
[----:B------:R-:W1:Y:S01]  /*47d0*/  S2R R28, SR_LANEID ;  /* 0x00000000001c7919 */ /* 0x000e620000000000 */
[----:B------:R-:W0:Y:S01]  /*47e0*/  S2UR UR5, SR_CgaCtaId ;  /* 0x00000000000579c3 */ /* 0x000e220000008800 */
[----:B------:R-:W-:Y:S01]  /*47f0*/  SHF.R.U32.HI R12, RZ, 0x5, R27 ;  /* 0x00000005ff0c7819 */ /* 0x000fe2000001161b */
[----:B------:R-:W-:Y:S02]  /*4800*/  UMOV UR4, 0x400 ;  /* 0x0000040000047882 */ /* 0x000fe40000000000 */
[----:B0-----:R-:W-:Y:S02]  /*4810*/  ULEA UR4, UR5, UR4, 0x18 ;  /* 0x0000000405047291 */ /* 0x001fe4000f8ec0ff */
[----:B-1----:R-:W-:-:S05]  /*4820*/  IMAD R4, R12, 0x160, R28 ;  /* 0x000001600c047824 */ /* 0x002fca00078e021c */
[----:B------:R-:W-:-:S05]  /*4830*/  LEA R4, R4, UR4, 0x2 ;  /* 0x0000000404047c11 */ /* 0x000fca000f8e10ff */
[----:B------:R-:W-:Y:S01]  /*4840*/  IMAD R2, R28, 0x28, R4 ;  /* 0x000000281c027824 */ /* 0x000fe200078e0204 */
[C---:B------:R-:W-:Y:S02]  /*4850*/  LEA R6, R27.reuse, UR4, 0x2 ;  /* 0x000000041b067c11 */ /* 0x040fe4000f8e10ff */
[----:B------:R-:W-:Y:S01]  /*4860*/  ISETP.NE.AND P0, PT, R27, RZ, PT ;  /* 0x000000ff1b00720c */ /* 0x000fe20003f05270 */
        /* <DEDUP_REMOVED lines=16> */
[----:B------:R-:W-:Y:S04]  /*4970*/  LDS R21, [R2+0xc] ;  /* 0x00000c0002157984 */ /* 0x000fe80000000800 */
        /* <DEDUP_REMOVED lines=10> */
[----:B------:R-:W-:Y:S01]  /*4a20*/  IMAD R13, R27, 0xb, RZ ;  /* 0x0000000b1b0d7824 */ /* 0x000fe200078e02ff */
[----:B------:R-:W-:Y:S03]  /*4a30*/  BAR.SYNC.DEFER_BLOCKING 0x0 ;  /* 0x0000000000007b1d */ /* 0x000fe60000010000 */
[----:B------:R-:W-:Y:S01]  /*4a40*/  VIADD R5, R13, 0x1 ;  /* 0x000000010d057836 */ /* 0x000fe20000000000 */
[----:B-1----:R-:W-:-:S04]  /*4a50*/  ISETP.NE.AND P0, PT, R38, R26, PT ;  /* 0x0000001a2600720c */ /* 0x002fc80003f05270 */
[----:B------:R-:W-:Y:S02]  /*4a60*/  ISETP.GE.OR P2, PT, R5, R0, P0 ;  /* 0x000000000500720c */ /* 0x000fe40000746670 */
[----:B--2---:R-:W-:Y:S02]  /*4a70*/  ISETP.NE.AND P0, PT, R26, R24, PT ;  /* 0x000000181a00720c */ /* 0x004fe40003f05270 */
[----:B------:R-:W-:Y:S02]  /*4a80*/  P2R R44, PR, RZ, 0x4 ;  /* 0x00000004ff2c7803 */ /* 0x000fe40000000000 */
[----:B0-----:R-:W-:Y:S01]  /*4a90*/  ISETP.NE.AND P3, PT, R3, R38, PT ;  /* 0x000000260300720c */ /* 0x001fe20003f65270 */
[----:B------:R-:W-:-:S03]  /*4aa0*/  VIADD R3, R13, 0x2 ;  /* 0x000000020d037836 */ /* 0x000fc60000000000 */
[-C--:B------:R-:W-:Y:S02]  /*4ab0*/  ISETP.GE.OR P3, PT, R13, R0.reuse, P3 ;  /* 0x000000000d00720c */ /* 0x080fe40001f66670 */
[-C--:B------:R-:W-:Y:S02]  /*4ac0*/  ISETP.GE.OR P4, PT, R3, R0.reuse, P0 ;  /* 0x000000000300720c */ /* 0x080fe40000786670 */
[----:B------:R-:W-:Y:S02]  /*4ad0*/  SEL R39, RZ, 0x1, !P3 ;  /* 0x00000001ff277807 */ /* 0x000fe40005800000 */
[----:B------:R-:W-:Y:S02]  /*4ae0*/  IADD3 R3, PT, PT, R13, 0x3, RZ ;  /* 0x000000030d037810 */ /* 0x000fe40007ffe0ff */
[----:B------:R-:W-:Y:S01]  /*4af0*/  ISETP.NE.AND P0, PT, R24, R21, PT ;  /* 0x000000151800720c */ /* 0x000fe20003f05270 */
[----:B------:R-:W-:Y:S02]  /*4b00*/  VIADD R9, R39, 0x1 ;  /* 0x0000000127097836 */ /* 0x000fe40000000000 */
[----:B------:R-:W-:Y:S01]  /*4b10*/  @!P2 IMAD.MOV R9, RZ, RZ, R39 ;  /* 0x000000ffff09a224 */ /* 0x000fe200078e0227 */
[----:B------:R-:W-:Y:S01]  /*4b20*/  ISETP.GE.OR P2, PT, R3, R0, P0 ;  /* 0x000000000300720c */ /* 0x000fe20000746670 */
[----:B------:R-:W-:Y:S01]  /*4b30*/  VIADD R3, R13, 0x4 ;  /* 0x000000040d037836 */ /* 0x000fe20000000000 */
[----:B------:R-:W-:Y:S01]  /*4b40*/  ISETP.NE.AND P0, PT, R21, R19, PT ;  /* 0x000000131500720c */ /* 0x000fe20003f05270 */
[----:B------:R-:W-:-:S03]  /*4b50*/  VIADD R8, R9, 0x1 ;  /* 0x0000000109087836 */ /* 0x000fc60000000000 */
[----:B------:R-:W-:Y:S01]  /*4b60*/  ISETP.GE.OR P1, PT, R3, R0, P0 ;  /* 0x000000000300720c */ /* 0x000fe20000726670 */
[----:B------:R-:W-:Y:S01]  /*4b70*/  @!P4 IMAD.MOV R8, RZ, RZ, R9 ;  /* 0x000000ffff08c224 */ /* 0x000fe200078e0209 */
[----:B------:R-:W-:Y:S01]  /*4b80*/  ISETP.NE.AND P0, PT, R19, R18, PT ;  /* 0x000000121300720c */ /* 0x000fe20003f05270 */
[----:B------:R-:W-:Y:S01]  /*4b90*/  VIADD R3, R13, 0x5 ;  /* 0x000000050d037836 */ /* 0x000fe20000000000 */
[----:B------:R-:W-:Y:S01]  /*4ba0*/  P2R R43, PR, RZ, 0x4 ;  /* 0x00000004ff2b7803 */ /* 0x000fe20000000000 */
[----:B------:R-:W-:Y:S02]  /*4bb0*/  VIADD R7, R8, 0x1 ;  /* 0x0000000108077836 */ /* 0x000fe40000000000 */
[----:B------:R-:W-:Y:S01]  /*4bc0*/  @!P2 IMAD.MOV R7, RZ, RZ, R8 ;  /* 0x000000ffff07a224 */ /* 0x000fe200078e0208 */
[-C--:B------:R-:W-:Y:S01]  /*4bd0*/  ISETP.GE.OR P2, PT, R3, R0.reuse, P0 ;  /* 0x000000000300720c */ /* 0x080fe20000746670 */
[----:B------:R-:W-:Y:S01]  /*4be0*/  VIADD R3, R13, 0x6 ;  /* 0x000000060d037836 */ /* 0x000fe20000000000 */
[----:B------:R-:W-:Y:S01]  /*4bf0*/  ISETP.NE.AND P0, PT, R18, R17, PT ;  /* 0x000000111200720c */ /* 0x000fe20003f05270 */
[----:B------:R-:W-:Y:S01]  /*4c00*/  VIADD R6, R7, 0x1 ;  /* 0x0000000107067836 */ /* 0x000fe20000000000 */
[----:B------:R-:W-:Y:S01]  /*4c10*/  P2R R42, PR, RZ, 0x2 ;  /* 0x00000002ff2a7803 */ /* 0x000fe20000000000 */
[----:B------:R-:W-:Y:S01]  /*4c20*/  @!P1 IMAD.MOV R6, RZ, RZ, R7 ;  /* 0x000000ffff069224 */ /* 0x000fe200078e0207 */
[----:B------:R-:W-:Y:S01]  /*4c30*/  ISETP.GE.OR P1, PT, R3, R0, P0 ;  /* 0x000000000300720c */ /* 0x000fe20000726670 */
[----:B------:R-:W-:Y:S01]  /*4c40*/  VIADD R3, R13, 0x7 ;  /* 0x000000070d037836 */ /* 0x000fe20000000000 */
[----:B------:R-:W-:Y:S01]  /*4c50*/  ISETP.NE.AND P6, PT, R17, R16, PT ;  /* 0x000000101100720c */ /* 0x000fe20003fc5270 */
[----:B------:R-:W-:Y:S01]  /*4c60*/  VIADD R5, R6, 0x1 ;  /* 0x0000000106057836 */ /* 0x000fe20000000000 */
[----:B------:R-:W-:Y:S01]  /*4c70*/  P2R R41, PR, RZ, 0x4 ;  /* 0x00000004ff297803 */ /* 0x000fe20000000000 */
[----:B------:R-:W-:Y:S01]  /*4c80*/  VIADD R15, R13, 0x8 ;  /* 0x000000080d0f7836 */ /* 0x000fe20000000000 */
[----:B------:R-:W-:Y:S01]  /*4c90*/  ISETP.GE.OR P6, PT, R3, R0, P6 ;  /* 0x000000000300720c */ /* 0x000fe200037c6670 */
[----:B------:R-:W-:Y:S01]  /*4ca0*/  @!P2 IMAD.MOV R5, RZ, RZ, R6 ;  /* 0x000000ffff05a224 */ /* 0x000fe200078e0206 */
[----:B------:R-:W-:-:S02]  /*4cb0*/  ISETP.NE.AND P2, PT, R16, R11, PT ;  /* 0x0000000b1000720c */ /* 0x000fc40003f45270 */
[----:B------:R-:W-:Y:S01]  /*4cc0*/  P2R R45, PR, RZ, 0x2 ;  /* 0x00000002ff2d7803 */ /* 0x000fe20000000000 */
[----:B------:R-:W-:Y:S01]  /*4cd0*/  VIADD R4, R5, 0x1 ;  /* 0x0000000105047836 */ /* 0x000fe20000000000 */
[----:B------:R-:W-:Y:S01]  /*4ce0*/  ISETP.GE.OR P2, PT, R15, R0, P2 ;  /* 0x000000000f00720c */ /* 0x000fe20001746670 */
[----:B------:R-:W-:Y:S01]  /*4cf0*/  @!P1 IMAD.MOV R4, RZ, RZ, R5 ;  /* 0x000000ffff049224 */ /* 0x000fe200078e0205 */
[----:B------:R-:W-:Y:S01]  /*4d00*/  ISETP.NE.AND P1, PT, R11, R10, PT ;  /* 0x0000000a0b00720c */ /* 0x000fe20003f25270 */
[C---:B------:R-:W-:Y:S01]  /*4d10*/  VIADD R15, R13.reuse, 0x9 ;  /* 0x000000090d0f7836 */ /* 0x040fe20000000000 */
[----:B------:R-:W-:Y:S01]  /*4d20*/  P2R R2, PR, RZ, 0x10 ;  /* 0x00000010ff027803 */ /* 0x000fe20000000000 */
[----:B------:R-:W-:Y:S01]  /*4d30*/  VIADD R13, R13, 0xa ;  /* 0x0000000a0d0d7836 */ /* 0x000fe20000000000 */
[----:B------:R-:W-:Y:S02]  /*4d40*/  ISETP.NE.AND P0, PT, R10, R29, PT ;  /* 0x0000001d0a00720c */ /* 0x000fe40003f05270 */
[----:B------:R-:W-:Y:S01]  /*4d50*/  ISETP.GE.OR P1, PT, R15, R0, P1 ;  /* 0x000000000f00720c */ /* 0x000fe20000f26670 */
[----:B------:R-:W-:-:S02]  /*4d60*/  VIADD R3, R4, 0x1 ;  /* 0x0000000104037836 */ /* 0x000fc40000000000 */
[----:B------:R-:W-:Y:S01]  /*4d70*/  @!P6 IMAD.MOV R3, RZ, RZ, R4 ;  /* 0x000000ffff03e224 */ /* 0x000fe200078e0204 */
[----:B------:R-:W-:Y:S01]  /*4d80*/  ISETP.GE.OR P0, PT, R13, R0, P0 ;  /* 0x000000000d00720c */ /* 0x000fe20000706670 */
[----:B------:R0:W-:Y:S02]  /*4d90*/  STL [R1], R2 ;  /* 0x0000000201007387 */ /* 0x0001e40000100800 */
[----:B0-----:R-:W-:Y:S02]  /*4da0*/  VIADD R2, R3, 0x1 ;  /* 0x0000000103027836 */ /* 0x001fe40000000000 */
[----:B------:R-:W-:-:S04]  /*4db0*/  @!P2 IMAD.MOV R2, RZ, RZ, R3 ;  /* 0x000000ffff02a224 */ /* 0x000fc800078e0203 */
[----:B------:R-:W-:Y:S02]  /*4dc0*/  VIADD R0, R2, 0x1 ;  /* 0x0000000102007836 */ /* 0x000fe40000000000 */
[----:B------:R-:W-:-:S04]  /*4dd0*/  @!P1 IMAD.MOV R0, RZ, RZ, R2 ;  /* 0x000000ffff009224 */ /* 0x000fc800078e0202 */
[----:B------:R-:W-:Y:S02]  /*4de0*/  VIADD R13, R0, 0x1 ;  /* 0x00000001000d7836 */ /* 0x000fe40000000000 */
[----:B------:R-:W-:-:S05]  /*4df0*/  @!P0 IMAD.MOV R13, RZ, RZ, R0 ;  /* 0x000000ffff0d8224 */ /* 0x000fca00078e0200 */
        /* <DEDUP_REMOVED lines=13> */
[----:B------:R-:W-:Y:S01]  /*4ed0*/  IMAD.IADD R31, R22, 0x1, -R13 ;  /* 0x00000001161f7824 */ /* 0x000fe200078e0a0d */
[----:B------:R-:W-:Y:S06]  /*4ee0*/  BAR.SYNC.DEFER_BLOCKING 0x0 ;  /* 0x0000000000007b1d */ /* 0x000fec0000010000 */
[----:B------:R-:W0:Y:S01]  /*4ef0*/  LDS.64 R12, [UR4] ;  /* 0x00000004ff0c7984 */ /* 0x000e220008000a00 */
[----:B------:R-:W-:-:S04]  /*4f00*/  ISETP.NE.AND P4, PT, R28, RZ, PT ;  /* 0x000000ff1c00720c */ /* 0x000fc80003f85270 */
[----:B------:R-:W-:Y:S02]  /*4f10*/  SEL R15, R31, RZ, P4 ;  /* 0x000000ff1f0f7207 */ /* 0x000fe40002000000 */
[----:B------:R-:W-:-:S03]  /*4f20*/  ISETP.GE.U32.AND P4, PT, R27, 0x20, PT ;  /* 0x000000201b00780c */ /* 0x000fc60003f86070 */
[----:B0-----:R-:W-:-:S05]  /*4f30*/  IMAD.IADD R20, R12, 0x1, R15 ;  /* 0x000000010c147824 */ /* 0x001fca00078e020f */
[----:B------:R-:W-:Y:S02]  /*4f40*/  SEL R40, R31, R20, !P4 ;  /* 0x000000141f287207 */ /* 0x000fe40006000000 */
[----:B------:R-:W-:Y:S01]  /*4f50*/  ISETP.GT.U32.AND P4, PT, R27, 0x1f, PT ;  /* 0x0000001f1b00780c */ /* 0x000fe20003f84070 */
[----:B------:R-:W-:-:S12]  /*4f60*/  IMAD.IADD R13, R12, 0x1, R13 ;  /* 0x000000010c0d7824 */ /* 0x000fd800078e020d */
[----:B------:R-:W-:Y:S05]  /*4f70*/  @P4 BRA `(.L_x_1160) ;  /* 0x0000000800644947 */ /* 0x000fea0003800000 */
[----:B------:R-:W0:Y:S01]  /*4f80*/  S2R R28, SR_CTAID.X ;  /* 0x00000000001c7919 */ /* 0x000e220000002500 */
[----:B------:R-:W0:Y:S01]  /*4f90*/  LDC.64 R22, c[0x0][0x3a8] ;  /* 0x0000ea00ff167b82 */ /* 0x000e220000000a00 */
[----:B------:R-:W-:Y:S02]  /*4fa0*/  ISETP.NE.AND P4, PT, R27, RZ, PT ;  /* 0x000000ff1b00720c */ /* 0x000fe40003f85270 */
[----:B------:R-:W-:-:S11]  /*4fb0*/  LOP3.LUT R36, RZ, R27, RZ, 0x33, !PT ;  /* 0x0000001bff247212 */ /* 0x000fd600078e33ff */
[----:B------:R-:W-:Y:S01]  /*4fc0*/  @!P4 IMAD.MOV.U32 R12, RZ, RZ, 0x64 ;  /* 0x00000064ff0cc424 */ /* 0x000fe200078e00ff */
[----:B------:R-:W-:Y:S01]  /*4fd0*/  @!P4 STS [UR4+0x2c], R13 ;  /* 0x00002c0dff00c988 */ /* 0x000fe20008000804 */
[----:B0-----:R-:W-:-:S05]  /*4fe0*/  IMAD.WIDE.U32 R22, R28, 0x8, R22 ;  /* 0x000000081c167825 */ /* 0x001fca00078e0016 */
[----:B------:R0:W-:Y:S02]  /*4ff0*/  @!P4 ST.E.64.STRONG.GPU desc[UR8][R22.64+0x100], R12 ;  /* 0x0001000c1600c985 */ /* 0x0001e4000c10fb08 */
[----:B0-----:R-:W0:Y:S02]  /*5000*/  LDC R12, c[0x0][0x370] ;  /* 0x0000dc00ff0c7b82 */ /* 0x001e240000000800 */
[----:B0-----:R-:W-:-:S13]  /*5010*/  ISETP.GT.U32.AND P5, PT, R12, 0x1f3, PT ;  /* 0x000001f30c00780c */ /* 0x001fda0003fa4070 */
[----:B------:R-:W-:Y:S05]  /*5020*/  @P5 BRA `(.L_x_1161) ;  /* 0x0000000000085947 */ /* 0x000fea0003800000 */
[----:B------:R0:W-:Y:S06]  /*5030*/  MEMBAR.SC.CTA ;  /* 0x0000000000007992 */ /* 0x0001ec0000000000 */
[----:B0-----:R-:W-:Y:S05]  /*5040*/  BRA `(.L_x_1162) ;  /* 0x0000000000087947 */ /* 0x001fea0003800000 */
.L_x_1161:
[----:B------:R-:W-:Y:S05]  /*5050*/  NANOSLEEP 0x1c2 ;  /* 0x000001c20000795d */ /* 0x000fea0003800000 */
[----:B------:R-:W-:Y:S01]  /*5060*/  NOP ;  /* 0x0000000000007918 */ /* 0x000fe20000000000 */
.L_x_1162:
[----:B------:R-:W-:-:S05]  /*5070*/  IMAD.WIDE R22, R36, 0x8, R22 ;  /* 0x0000000824167825 */ /* 0x000fca00078e0216 */
[----:B------:R-:W2:Y:S01]  /*5080*/  LD.E.64.STRONG.GPU R14, desc[UR8][R22.64+0x100] ;  /* 0x00010008160e7980 */ /* 0x000ea2000c10fb00 */
[----:B------:R-:W-:Y:S01]  /*5090*/  UMOV UR5, 0xffffffff ;  /* 0xffffffff00057882 */ /* 0x000fe20000000000 */
[----:B--2---:R-:W-:Y:S02]  /*50a0*/  ISETP.NE.AND P4, PT, R14, 0x63, PT ;  /* 0x000000630e00780c */ /* 0x004fe40003f85270 */
[----:B------:R-:W-:Y:S11]  /*50b0*/  BRA.DIV UR5, `(.L_x_1163) ;  /* 0x0000001e05c07947 */ /* 0x000ff6000b800000 */
[----:B------:R-:W-:-:S13]  /*50c0*/  VOTE.ANY P4, !P4 ;  /* 0x0000000000ff7806 */ /* 0x000fda0006080100 */
.L_x_1221:
[----:B------:R-:W-:Y:S05]  /*50d0*/  @!P4 BRA `(.L_x_1164) ;  /* 0x000000000030c947 */ /* 0x000fea0003800000 */
.L_x_1168:
[----:B------:R-:W-:Y:S05]  /*50e0*/  YIELD ;  /* 0x0000000000007946 */ /* 0x000fea0003800000 */
[----:B------:R-:W-:Y:S05]  /*50f0*/  @P5 BRA `(.L_x_1165) ;  /* 0x0000000000085947 */ /* 0x000fea0003800000 */
[----:B------:R0:W-:Y:S06]  /*5100*/  MEMBAR.SC.CTA ;  /* 0x0000000000007992 */ /* 0x0001ec0000000000 */
[----:B0-----:R-:W-:Y:S05]  /*5110*/  BRA `(.L_x_1166) ;  /* 0x0000000000087947 */ /* 0x001fea0003800000 */
.L_x_1165:
[----:B------:R-:W-:Y:S05]  /*5120*/  NANOSLEEP 0x15e ;  /* 0x0000015e0000795d */ /* 0x000fea0003800000 */
[----:B------:R-:W-:Y:S01]  /*5130*/  NOP ;  /* 0x0000000000007918 */ /* 0x000fe20000000000 */
.L_x_1166:
[----:B------:R-:W2:Y:S01]  /*5140*/  LD.E.64.STRONG.GPU R14, desc[UR8][R22.64+0x100] ;  /* 0x00010008160e7980 */ /* 0x000ea2000c10fb00 */
[----:B------:R-:W-:Y:S01]  /*5150*/  UMOV UR5, 0xffffffff ;  /* 0xffffffff00057882 */ /* 0x000fe20000000000 */
[----:B--2---:R-:W-:Y:S02]  /*5160*/  ISETP.NE.AND P4, PT, R14, 0x63, PT ;  /* 0x000000630e00780c */ /* 0x004fe40003f85270 */
[----:B------:R-:W-:Y:S11]  /*5170*/  BRA.DIV UR5, `(.L_x_1167) ;  /* 0x0000001e05b07947 */ /* 0x000ff6000b800000 */
[----:B------:R-:W-:-:S13]  /*5180*/  VOTE.ANY P4, !P4 ;  /* 0x0000000000ff7806 */ /* 0x000fda0006080100 */
.L_x_1224:
[----:B------:R-:W-:Y:S05]  /*5190*/  @P4 BRA `(.L_x_1168) ;  /* 0xfffffffc00d04947 */ /* 0x000fea000383ffff */
.L_x_1164:
[----:B------:R-:W-:Y:S01]  /*51a0*/  UMOV UR5, 0xffffffff ;  /* 0xffffffff00057882 */ /* 0x000fe20000000000 */
[----:B------:R-:W-:Y:S02]  /*51b0*/  ISETP.NE.AND P4, PT, R14, 0x65, PT ;  /* 0x000000650e00780c */ /* 0x000fe40003f85270 */
[----:B------:R-:W-:Y:S11]  /*51c0*/  BRA.DIV UR5, `(.L_x_1169) ;  /* 0x0000001e05bc7947 */ /* 0x000ff6000b800000 */
[----:B------:R-:W0:Y:S01]  /*51d0*/  S2R R22, SR_GEMASK ;  /* 0x0000000000167919 */ /* 0x000e220000003c00 */
[----:B------:R-:W-:Y:S01]  /*51e0*/  VOTE.ANY R20, PT, !P4 ;  /* 0x0000000000147806 */ /* 0x000fe200060e0100 */
[----:B------:R-:W1:Y:S03]  /*51f0*/  S2R R25, SR_LANEID ;  /* 0x0000000000197919 */ /* 0x000e660000000000 */
[----:B0-----:R-:W-:Y:S01]  /*5200*/  LOP3.LUT R20, R20, 0x80000000, R22, 0xec, !PT ;  /* 0x8000000014147812 */ /* 0x001fe200078eec16 */
[----:B-1----:R-:W-:-:S04]  /*5210*/  VIADD R32, R25, 0x2 ;  /* 0x0000000219207836 */ /* 0x002fc80000000000 */
[----:B------:R-:W-:Y:S02]  /*5220*/  VIADD R23, R20, 0xffffffff ;  /* 0xffffffff14177836 */ /* 0x000fe40000000000 */
[----:B------:R-:W-:-:S03]  /*5230*/  VIADD R31, R25, 0x4 ;  /* 0x00000004191f7836 */ /* 0x000fc60000000000 */
        /* <DEDUP_REMOVED lines=17> */
[----:B------:R-:W-:Y:S02]  /*5350*/  VIADD R33, R25, 0x10 ;  /* 0x0000001019217836 */ /* 0x000fe40000000000 */
[----:B------:R-:W1:Y:S01]  /*5360*/  S2R R25, SR_CTAID.X ;  /* 0x0000000000197919 */ /* 0x000e620000002500 */
[----:B------:R-:W2:Y:S02]  /*5370*/  SHFL.DOWN PT, R28, R15, 0x8, R35 ;  /* 0x090000000f1c7989 */ /* 0x000ea400000e0023 */
[----:B--2---:R-:W-:Y:S02]  /*5380*/  SEL R20, R28, RZ, !P4 ;  /* 0x000000ff1c147207 */ /* 0x004fe40006000000 */
[----:B0-----:R-:W-:Y:S01]  /*5390*/  IADD3 R34, P4, PT, R22, 0x100, RZ ;  /* 0x0000010016227810 */ /* 0x001fe20007f9e0ff */
[----:B-1----:R-:W-:-:S02]  /*53a0*/  IMAD.IADD R36, R36, 0x1, R25 ;  /* 0x0000000124247824 */ /* 0x002fc400078e0219 */
[----:B------:R-:W-:Y:S02]  /*53b0*/  IMAD.IADD R15, R15, 0x1, R20 ;  /* 0x000000010f0f7824 */ /* 0x000fe400078e0214 */
[----:B------:R-:W-:Y:S01]  /*53c0*/  IMAD.X R37, RZ, RZ, R23, P4 ;  /* 0x000000ffff257224 */ /* 0x000fe200020e0617 */
[----:B------:R-:W-:Y:S02]  /*53d0*/  ISETP.GT.AND P4, PT, R33, R35, PT ;  /* 0x000000232100720c */ /* 0x000fe40003f84270 */
[----:B------:R-:W0:Y:S02]  /*53e0*/  SHFL.DOWN PT, R28, R15, 0x10, R35 ;  /* 0x0a0000000f1c7989 */ /* 0x000e2400000e0023 */
[----:B0-----:R-:W-:Y:S02]  /*53f0*/  SEL R28, R28, RZ, !P4 ;  /* 0x000000ff1c1c7207 */ /* 0x001fe40006000000 */
[----:B------:R-:W-:-:S03]  /*5400*/  ISETP.NE.AND P4, PT, R14, 0x65, PT ;  /* 0x000000650e00780c */ /* 0x000fc60003f85270 */
[----:B------:R-:W-:-:S10]  /*5410*/  IMAD.IADD R35, R15, 0x1, R28 ;  /* 0x000000010f237824 */ /* 0x000fd400078e021c */
[----:B------:R-:W-:-:S13]  /*5420*/  VOTE.ALL P4, P4 ;  /* 0x0000000000ff7806 */ /* 0x000fda0002080000 */
.L_x_1233:
[----:B------:R-:W-:Y:S05]  /*5430*/  @!P4 BRA `(.L_x_1170) ;  /* 0x0000000000e4c947 */ /* 0x000fea0003800000 */
.L_x_1178:
        /* <DEDUP_REMOVED lines=9> */
.L_x_1236:
[----:B------:R-:W-:Y:S05]  /*54d0*/  @!P4 BRA `(.L_x_1172) ;  /* 0x000000000034c947 */ /* 0x000fea0003800000 */
[----:B------:R-:W-:-:S13]  /*54e0*/  ISETP.GT.U32.AND P5, PT, R12, 0x1f3, PT ;  /* 0x000001f30c00780c */ /* 0x000fda0003fa4070 */
.L_x_1176:
[----:B------:R-:W-:Y:S05]  /*54f0*/  YIELD ;  /* 0x0000000000007946 */ /* 0x000fea0003800000 */
[----:B------:R-:W-:Y:S05]  /*5500*/  @P5 BRA `(.L_x_1173) ;  /* 0x0000000000085947 */ /* 0x000fea0003800000 */
[----:B------:R0:W-:Y:S06]  /*5510*/  MEMBAR.SC.CTA ;  /* 0x0000000000007992 */ /* 0x0001ec0000000000 */
[----:B0-----:R-:W-:Y:S05]  /*5520*/  BRA `(.L_x_1174) ;  /* 0x0000000000087947 */ /* 0x001fea0003800000 */
.L_x_1173:
[----:B------:R-:W-:Y:S05]  /*5530*/  NANOSLEEP 0x15e ;  /* 0x0000015e0000795d */ /* 0x000fea0003800000 */
[----:B------:R-:W-:Y:S01]  /*5540*/  NOP ;  /* 0x0000000000007918 */ /* 0x000fe20000000000 */
.L_x_1174:
[----:B------:R-:W2:Y:S01]  /*5550*/  LD.E.64.STRONG.GPU R14, desc[UR8][R22.64+-0x100] ;  /* 0xffff0008160e7980 */ /* 0x000ea2000c10fb00 */
[----:B------:R-:W-:Y:S01]  /*5560*/  UMOV UR5, 0xffffffff ;  /* 0xffffffff00057882 */ /* 0x000fe20000000000 */
[----:B--2---:R-:W-:Y:S02]  /*5570*/  ISETP.NE.AND P4, PT, R14, 0x63, PT ;  /* 0x000000630e00780c */ /* 0x004fe40003f85270 */
[----:B------:R-:W-:Y:S11]  /*5580*/  BRA.DIV UR5, `(.L_x_1175) ;  /* 0x0000002205007947 */ /* 0x000ff6000b800000 */
[----:B------:R-:W-:-:S13]  /*5590*/  VOTE.ANY P4, !P4 ;  /* 0x0000000000ff7806 */ /* 0x000fda0006080100 */
.L_x_1239:
[----:B------:R-:W-:Y:S05]  /*55a0*/  @P4 BRA `(.L_x_1176) ;  /* 0xfffffffc00d04947 */ /* 0x000fea000383ffff */
.L_x_1172:
[----:B------:R-:W-:Y:S01]  /*55b0*/  UMOV UR5, 0xffffffff ;  /* 0xffffffff00057882 */ /* 0x000fe20000000000 */
[----:B------:R-:W-:Y:S02]  /*55c0*/  ISETP.NE.AND P4, PT, R14, 0x65, PT ;  /* 0x000000650e00780c */ /* 0x000fe40003f85270 */
[----:B------:R-:W-:Y:S11]  /*55d0*/  BRA.DIV UR5, `(.L_x_1177) ;  /* 0x00000022050c7947 */ /* 0x000ff6000b800000 */
[----:B------:R-:W0:Y:S01]  /*55e0*/  S2R R22, SR_GEMASK ;  /* 0x0000000000167919 */ /* 0x000e220000003c00 */
[----:B------:R-:W-:Y:S01]  /*55f0*/  VOTE.ANY R20, PT, !P4 ;  /* 0x0000000000147806 */ /* 0x000fe200060e0100 */
[----:B------:R-:W-:Y:S01]  /*5600*/  VIADD R36, R36, 0xffffffe0 ;  /* 0xffffffe024247836 */ /* 0x000fe20000000000 */
[----:B------:R-:W1:Y:S02]  /*5610*/  S2R R23, SR_LANEID ;  /* 0x0000000000177919 */ /* 0x000e640000000000 */
[----:B0-----:R-:W-:-:S05]  /*5620*/  LOP3.LUT R20, R20, 0x80000000, R22, 0xec, !PT ;  /* 0x8000000014147812 */ /* 0x001fca00078eec16 */
[----:B------:R-:W-:-:S05]  /*5630*/  VIADD R22, R20, 0xffffffff ;  /* 0xffffffff14167836 */ /* 0x000fca0000000000 */
[----:B------:R-:W-:-:S06]  /*5640*/  LOP3.LUT R22, R20, R22, RZ, 0xc, !PT ;  /* 0x0000001614167212 */ /* 0x000fcc00078e0cff */
[----:B------:R-:W0:Y:S02]  /*5650*/  POPC R22, R22 ;  /* 0x0000001600167309 */ /* 0x000e240000000000 */
[----:B0-----:R-:W0:Y:S01]  /*5660*/  SHFL.DOWN PT, R28, R15, 0x1, R22 ;  /* 0x082000000f1c7989 */ /* 0x001e2200000e0016 */
[----:B-1----:R-:W-:-:S04]  /*5670*/  ISETP.GE.AND P4, PT, R23, R22, PT ;  /* 0x000000161700720c */ /* 0x002fc80003f86270 */
        /* <DEDUP_REMOVED lines=17> */
[----:B------:R-:W-:Y:S02]  /*5790*/  ISETP.NE.AND P4, PT, R14, 0x65, PT ;  /* 0x000000650e00780c */ /* 0x000fe40003f85270 */
[----:B------:R-:W-:-:S11]  /*57a0*/  IADD3 R35, PT, PT, R15, R28, R35 ;  /* 0x0000001c0f237210 */ /* 0x000fd60007ffe023 */
[----:B------:R-:W-:-:S13]  /*57b0*/  VOTE.ALL P4, P4 ;  /* 0x0000000000ff7806 */ /* 0x000fda0002080000 */
.L_x_1248:
[----:B------:R-:W-:Y:S05]  /*57c0*/  @P4 BRA `(.L_x_1178) ;  /* 0xfffffffc001c4947 */ /* 0x000fea000383ffff */
.L_x_1170:
[----:B------:R-:W-:Y:S01]  /*57d0*/  ISETP.NE.AND P4, PT, R27, RZ, PT ;  /* 0x000000ff1b00720c */ /* 0x000fe20003f85270 */
[----:B------:R-:W0:Y:S01]  /*57e0*/  S2R R22, SR_CTAID.X ;  /* 0x0000000000167919 */ /* 0x000e220000002500 */
[----:B------:R-:W0:Y:S01]  /*57f0*/  LDC.64 R14, c[0x0][0x3a8] ;  /* 0x0000ea00ff0e7b82 */ /* 0x000e220000000a00 */
[----:B------:R-:W1:Y:S10]  /*5800*/  S2R R25, SR_LANEID ;  /* 0x0000000000197919 */ /* 0x000e740000000000 */
[----:B------:R-:W2:Y:S01]  /*5810*/  @!P4 S2R R23, SR_CgaCtaId ;  /* 0x000000000017c919 */ /* 0x000ea20000008800 */
[----:B------:R-:W-:Y:S01]  /*5820*/  @!P4 MOV R20, 0x400 ;  /* 0x000004000014c802 */ /* 0x000fe20000000f00 */
[----:B------:R-:W-:-:S02]  /*5830*/  @!P4 IMAD.IADD R13, R13, 0x1, R35 ;  /* 0x000000010d0dc824 */ /* 0x000fc400078e0223 */
[----:B------:R-:W-:Y:S02]  /*5840*/  @!P4 IMAD.MOV.U32 R12, RZ, RZ, 0x65 ;  /* 0x00000065ff0cc424 */ /* 0x000fe400078e00ff */
[----:B0-----:R-:W-:-:S05]  /*5850*/  IMAD.WIDE.U32 R14, R22, 0x8, R14 ;  /* 0x00000008160e7825 */ /* 0x001fca00078e000e */
[----:B------:R0:W-:Y:S01]  /*5860*/  @!P4 ST.E.64.STRONG.GPU desc[UR8][R14.64+0x100], R12 ;  /* 0x0001000c0e00c985 */ /* 0x0001e2000c10fb08 */
[----:B--2---:R-:W-:-:S05]  /*5870*/  @!P4 LEA R22, R23, R20, 0x18 ;  /* 0x000000141716c211 */ /* 0x004fca00078ec0ff */
[----:B------:R0:W-:Y:S04]  /*5880*/  @!P4 STS [R22+0x28], R13 ;  /* 0x0000280d1600c388 */ /* 0x0001e80000000800 */
[----:B------:R0:W-:Y:S01]  /*5890*/  @!P4 STS [R22+0x24], R35 ;  /* 0x000024231600c388 */ /* 0x0001e20000000800 */
[----:B-1----:R-:W-:-:S13]  /*58a0*/  ISETP.NE.AND P4, PT, R25, RZ, PT ;  /* 0x000000ff1900720c */ /* 0x002fda0003f85270 */
[----:B------:R-:W1:Y:S01]  /*58b0*/  @!P4 S2R R23, SR_CgaCtaId ;  /* 0x000000000017c919 */ /* 0x000e620000008800 */
[----:B------:R-:W-:-:S04]  /*58c0*/  @!P4 MOV R20, 0x400 ;  /* 0x000004000014c802 */ /* 0x000fc80000000f00 */
[----:B-1----:R-:W-:Y:S01]  /*58d0*/  @!P4 LEA R28, R23, R20, 0x18 ;  /* 0x00000014171cc211 */ /* 0x002fe200078ec0ff */
[----:B------:R-:W-:Y:S02]  /*58e0*/  IMAD.MOV.U32 R20, RZ, RZ, R40 ;  /* 0x000000ffff147224 */ /* 0x000fe400078e0028 */
[----:B------:R-:W-:Y:S02]  /*58f0*/  @!P4 IMAD.MOV.U32 R20, RZ, RZ, R35 ;  /* 0x000000ffff14c224 */ /* 0x000fe400078e0023 */
[----:B------:R0:W-:Y:S05]  /*5900*/  @!P4 STS [R28+0xc], R35 ;  /* 0x00000c231c00c388 */ /* 0x0001ea0000000800 */
.L_x_1160:
[----:B0-----:R-:W0:Y:S01]  /*5910*/  S2R R12, SR_CTAID.X ;  /* 0x00000000000c7919 */ /* 0x001e220000002500 */
[----:B------:R-:W1:Y:S01]  /*5920*/  LDCU UR5, c[0x0][0x3a0] ;  /* 0x00007400ff0577ac */ /* 0x000e620008000800 */
[----:B------:R-:W-:Y:S01]  /*5930*/  ISETP.NE.AND P4, PT, R27, RZ, PT ;  /* 0x000000ff1b00720c */ /* 0x000fe20003f85270 */
[----:B0-----:R-:W-:-:S05]  /*5940*/  IMAD R22, R12, 0x2c0, RZ ;  /* 0x000002c00c167824 */ /* 0x001fca00078e02ff */
[----:B-1----:R-:W-:Y:S01]  /*5950*/  IADD3 R23, PT, PT, -R22, UR5, RZ ;  /* 0x0000000516177c10 */ /* 0x002fe2000fffe1ff */
[----:B------:R-:W-:Y:S05]  /*5960*/  WARPSYNC.ALL ;  /* 0x0000000000007948 */ /* 0x000fea0003800000 */
[----:B------:R-:W2:Y:S01]  /*5970*/  LDL.LU R31, [R1] ;  /* 0x00000000011f7983 */ /* 0x000ea20000300800 */
[----:B------:R-:W0:Y:S01]  /*5980*/  S2UR UR5, SR_CgaCtaId ;  /* 0x00000000000579c3 */ /* 0x000e220000008800 */
[----:B------:R-:W-:Y:S01]  /*5990*/  UMOV UR4, 0x400 ;  /* 0x0000040000047882 */ /* 0x000fe20000000000 */
[----:B------:R-:W-:Y:S01]  /*59a0*/  P2R R30, PR, RZ, 0x2 ;  /* 0x00000002ff1e7803 */ /* 0x000fe20000000000 */
[----:B------:R-:W-:Y:S05]  /*59b0*/  BSSY.RECONVERGENT B0, `(.L_x_1179) ;  /* 0x00000bf000007945 */ /* 0x000fea0003800200 */
[----:B------:R-:W-:Y:S01]  /*59c0*/  BAR.SYNC.DEFER_BLOCKING 0x0 ;  /* 0x0000000000007b1d */ /* 0x000fe20000010000 */
[----:B------:R-:W-:-:S02]  /*59d0*/  ISETP.NE.AND P1, PT, R44, RZ, PT ;  /* 0x000000ff2c00720c */ /* 0x000fc40003f25270 */
[----:B------:R-:W-:Y:S02]  /*59e0*/  P2R R28, PR, RZ, 0x1 ;  /* 0x00000001ff1c7803 */ /* 0x000fe40000000000 */
[----:B------:R-:W-:Y:S02]  /*59f0*/  ISETP.NE.AND P0, PT, R43, RZ, PT ;  /* 0x000000ff2b00720c */ /* 0x000fe40003f05270 */
[----:B------:R-:W-:Y:S02]  /*5a00*/  ISETP.NE.AND P5, PT, R41, RZ, PT ;  /* 0x000000ff2900720c */ /* 0x000fe40003fa5270 */
[----:B------:R-:W-:Y:S01]  /*5a10*/  IADD3 R23, PT, PT, -R23, 0x2c0, RZ ;  /* 0x000002c017177810 */ /* 0x000fe20007ffe1ff */
[----:B0-----:R-:W-:-:S09]  /*5a20*/  ULEA UR4, UR5, UR4, 0x18 ;  /* 0x0000000405047291 */ /* 0x001fd2000f8ec0ff */
[----:B------:R-:W0:Y:S02]  /*5a30*/  @P4 LDS R13, [UR4+0xc] ;  /* 0x00000c04ff0d4984 */ /* 0x000e240008000800 */
[----:B0-----:R-:W-:Y:S01]  /*5a40*/  @P4 IMAD.IADD R20, R20, 0x1, R13 ;  /* 0x0000000114144824 */ /* 0x001fe200078e020d */
[----:B------:R-:W-:Y:S01]  /*5a50*/  ISETP.NE.AND P4, PT, R42, RZ, PT ;  /* 0x000000ff2a00720c */ /* 0x000fe20003f85270 */
[----:B------:R-:W0:Y:S02]  /*5a60*/  LDS.128 R12, [UR4+0x20] ;  /* 0x00002004ff0c7984 */ /* 0x000e240008000c00 */
[--C-:B------:R-:W-:Y:S02]  /*5a70*/  IMAD.IADD R8, R8, 0x1, R20.reuse ;  /* 0x0000000108087824 */ /* 0x100fe400078e0214 */
[--C-:B------:R-:W-:Y:S02]  /*5a80*/  IMAD.IADD R4, R4, 0x1, R20.reuse ;  /* 0x0000000104047824 */ /* 0x100fe400078e0214 */
[----:B------:R-:W-:-:S02]  /*5a90*/  IMAD.IADD R2, R2, 0x1, R20 ;  /* 0x0000000102027824 */ /* 0x000fc400078e0214 */
[----:B0-----:R-:W-:Y:S01]  /*5aa0*/  @P3 IMAD.IADD R12, R20, 0x1, -R13 ;  /* 0x00000001140c3824 */ /* 0x001fe200078e0a0d */
[----:B------:R-:W-:Y:S01]  /*5ab0*/  @P1 IADD3 R39, PT, PT, -R13, R20, R39 ;  /* 0x000000140d271210 */ /* 0x000fe20007ffe127 */
[----:B------:R-:W-:-:S03]  /*5ac0*/  @P0 IMAD.IADD R8, R8, 0x1, -R13 ;  /* 0x0000000108080824 */ /* 0x000fc600078e0a0d */
[----:B------:R-:W-:Y:S01]  /*5ad0*/  @P3 LEA R25, R12, UR4, 0x2 ;  /* 0x000000040c193c11 */ /* 0x000fe2000f8e10ff */
[----:B------:R-:W-:Y:S01]  /*5ae0*/  BAR.SYNC.DEFER_BLOCKING 0x0 ;  /* 0x0000000000007b1d */ /* 0x000fe20000010000 */
[----:B------:R-:W-:Y:S01]  /*5af0*/  IMAD.IADD R12, R9, 0x1, R20 ;  /* 0x00000001090c7824 */ /* 0x000fe200078e0214 */
[----:B------:R-:W-:Y:S02]  /*5b00*/  @P1 LEA R39, R39, UR4, 0x2 ;  /* 0x0000000427271c11 */ /* 0x000fe4000f8e10ff */
[----:B------:R-:W-:Y:S02]  /*5b10*/  @P0 LEA R8, R8, UR4, 0x2 ;  /* 0x0000000408080c11 */ /* 0x000fe4000f8e10ff */
[----:B------:R-:W-:Y:S04]  /*5b20*/  @P3 STS [R25], R38 ;  /* 0x0000002619003388 */ /* 0x000fe80000000800 */
[----:B------:R-:W-:Y:S01]  /*5b30*/  @P1 STS [R39], R26 ;  /* 0x0000001a27001388 */ /* 0x000fe20000000800 */
[----:B------:R-:W-:-:S02]  /*5b40*/  ISETP.NE.AND P1, PT, R30, RZ, PT ;  /* 0x000000ff1e00720c */ /* 0x000fc40003f25270 */
[----:B--2---:R-:W-:-:S13]  /*5b50*/  ISETP.NE.AND P3, PT, R31, RZ, PT ;  /* 0x000000ff1f00720c */ /* 0x004fda0003f65270 */
[----:B------:R-:W-:Y:S02]  /*5b60*/  @P3 IMAD.IADD R9, R12, 0x1, -R13 ;  /* 0x000000010c093824 */ /* 0x000fe400078e0a0d */
[----:B------:R-:W-:-:S03]  /*5b70*/  IMAD.IADD R12, R7, 0x1, R20 ;  /* 0x00000001070c7824 */ /* 0x000fc600078e0214 */
[----:B------:R-:W-:-:S05]  /*5b80*/  @P3 LEA R9, R9, UR4, 0x2 ;  /* 0x0000000409093c11 */ /* 0x000fca000f8e10ff */
[----:B------:R0:W-:Y:S01]  /*5b90*/  @P3 STS [R9], R24 ;  /* 0x0000001809003388 */ /* 0x0001e20000000800 */
[----:B------:R-:W-:-:S03]  /*5ba0*/  ISETP.NE.AND P3, PT, R45, RZ, PT ;  /* 0x000000ff2d00720c */ /* 0x000fc60003f65270 */
[----:B------:R1:W-:Y:S01]  /*5bb0*/  @P0 STS [R8], R21 ;  /* 0x0000001508000388 */ /* 0x0003e20000000800 */
[----:B------:R-:W-:Y:S02]  /*5bc0*/  ISETP.NE.AND P0, PT, R28, RZ, PT ;  /* 0x000000ff1c00720c */ /* 0x000fe40003f05270 */
[----:B------:R-:W-:Y:S01]  /*5bd0*/  IADD3 R28, PT, PT, R6, R20, RZ ;  /* 0x00000014061c7210 */ /* 0x000fe20007ffe0ff */
[--C-:B------:R-:W-:Y:S02]  /*5be0*/  @P4 IMAD.IADD R6, R12, 0x1, -R13.reuse ;  /* 0x000000010c064824 */ /* 0x100fe400078e0a0d */
[--C-:B------:R-:W-:Y:S02]  /*5bf0*/  IMAD.IADD R12, R5, 0x1, R20.reuse ;  /* 0x00000001050c7824 */ /* 0x100fe400078e0214 */
[----:B0-----:R-:W-:Y:S01]  /*5c00*/  IMAD.IADD R24, R3, 0x1, R20 ;  /* 0x0000000103187824 */ /* 0x001fe200078e0214 */
[----:B------:R-:W-:Y:S01]  /*5c10*/  @P4 LEA R6, R6, UR4, 0x2 ;  /* 0x0000000406064c11 */ /* 0x000fe2000f8e10ff */
[----:B------:R-:W-:-:S02]  /*5c20*/  @P5 IMAD.IADD R7, R28, 0x1, -R13 ;  /* 0x000000011c075824 */ /* 0x000fc400078e0a0d */
[----:B-1----:R-:W-:Y:S02]  /*5c30*/  IMAD.IADD R8, R0, 0x1, R20 ;  /* 0x0000000100087824 */ /* 0x002fe400078e0214 */
[--C-:B------:R-:W-:Y:S01]  /*5c40*/  @P3 IMAD.IADD R0, R12, 0x1, -R13.reuse ;  /* 0x000000010c003824 */ /* 0x100fe200078e0a0d */
[----:B------:R-:W-:Y:S01]  /*5c50*/  @P5 LEA R7, R7, UR4, 0x2 ;  /* 0x0000000407075c11 */ /* 0x000fe2000f8e10ff */
[--C-:B------:R-:W-:Y:S01]  /*5c60*/  @P6 IMAD.IADD R3, R4, 0x1, -R13.reuse ;  /* 0x0000000104036824 */ /* 0x100fe200078e0a0d */
[----:B------:R0:W-:Y:S01]  /*5c70*/  @P4 STS [R6], R19 ;  /* 0x0000001306004388 */ /* 0x0001e20000000800 */
[--C-:B------:R-:W-:Y:S02]  /*5c80*/  @P2 IMAD.IADD R4, R24, 0x1, -R13.reuse ;  /* 0x0000000118042824 */ /* 0x100fe400078e0a0d */
[--C-:B------:R-:W-:Y:S01]  /*5c90*/  @P1 IMAD.IADD R5, R2, 0x1, -R13.reuse ;  /* 0x0000000102051824 */ /* 0x100fe200078e0a0d */
[----:B------:R-:W-:Y:S01]  /*5ca0*/  @P3 LEA R2, R0, UR4, 0x2 ;  /* 0x0000000400023c11 */ /* 0x000fe2000f8e10ff */
[----:B------:R-:W-:Y:S01]  /*5cb0*/  @P0 IMAD.IADD R8, R8, 0x1, -R13 ;  /* 0x0000000108080824 */ /* 0x000fe200078e0a0d */
[----:B------:R-:W-:Y:S01]  /*5cc0*/  @P6 LEA R3, R3, UR4, 0x2 ;  /* 0x0000000403036c11 */ /* 0x000fe2000f8e10ff */
[----:B------:R0:W-:Y:S01]  /*5cd0*/  @P5 STS [R7], R18 ;  /* 0x0000001207005388 */ /* 0x0001e20000000800 */
[----:B------:R-:W-:Y:S01]  /*5ce0*/  @P2 LEA R4, R4, UR4, 0x2 ;  /* 0x0000000404042c11 */ /* 0x000fe2000f8e10ff */
[--C-:B------:R-:W-:Y:S01]  /*5cf0*/  IMAD.IADD R0, R15, 0x1, -R23.reuse ;  /* 0x000000010f007824 */ /* 0x100fe200078e0a17 */
[----:B------:R-:W-:Y:S01]  /*5d00*/  @P1 LEA R9, R5, UR4, 0x2 ;  /* 0x0000000405091c11 */ /* 0x000fe2000f8e10ff */
[----:B------:R0:W-:Y:S01]  /*5d10*/  @P3 STS [R2], R17 ;  /* 0x0000001102003388 */ /* 0x0001e20000000800 */
[----:B------:R-:W-:Y:S01]  /*5d20*/  @P0 LEA R8, R8, UR4, 0x2 ;  /* 0x0000000408080c11 */ /* 0x000fe2000f8e10ff */
[----:B------:R-:W-:-:S02]  /*5d30*/  IMAD.IADD R5, R14, 0x1, -R23 ;  /* 0x000000010e057824 */ /* 0x000fc400078e0a17 */
[----:B------:R0:W-:Y:S04]  /*5d40*/  @P6 STS [R3], R16 ;  /* 0x0000001003006388 */ /* 0x0001e80000000800 */
[----:B------:R0:W-:Y:S04]  /*5d50*/  @P2 STS [R4], R11 ;  /* 0x0000000b04002388 */ /* 0x0001e80000000800 */
[----:B------:R0:W-:Y:S04]  /*5d60*/  @P1 STS [R9], R10 ;  /* 0x0000000a09001388 */ /* 0x0001e80000000800 */
[----:B------:R0:W-:Y:S01]  /*5d70*/  @P0 STS [R8], R29 ;  /* 0x0000001d08000388 */ /* 0x0001e20000000800 */
[----:B------:R-:W-:Y:S01]  /*5d80*/  BAR.SYNC.DEFER_BLOCKING 0x0 ;  /* 0x0000000000007b1d */ /* 0x000fe20000010000 */
[----:B------:R-:W-:-:S13]  /*5d90*/  ISETP.GE.AND P0, PT, R27, R0, PT ;  /* 0x000000001b00720c */ /* 0x000fda0003f06270 */
[----:B0-----:R-:W-:Y:S05]  /*5da0*/  @P0 BRA `(.L_x_1180) ;  /* 0x0000000400fc0947 */ /* 0x001fea0003800000 */
[----:B------:R-:W0:Y:S01]  /*5db0*/  LDCU UR5, c[0x0][0x3a0] ;  /* 0x00007400ff0577ac */ /* 0x000e220008000800 */
[----:B------:R-:W-:Y:S01]  /*5dc0*/  IMAD.IADD R22, R22, 0x1, R27 ;  /* 0x0000000116167824 */ /* 0x000fe200078e021b */
[----:B------:R-:W-:Y:S04]  /*5dd0*/  BSSY.RECONVERGENT B1, `(.L_x_1181) ;  /* 0x0000018000017945 */ /* 0x000fe80003800200 */
[----:B0-----:R-:W-:-:S05]  /*5de0*/  IADD3 R22, PT, PT, -R22, UR5, R15 ;  /* 0x0000000516167c10 */ /* 0x001fca000fffe10f */
[----:B------:R-:W-:-:S05]  /*5df0*/  VIADD R22, R22, 0xfffffd3f ;  /* 0xfffffd3f16167836 */ /* 0x000fca0000000000 */
        /* <DEDUP_REMOVED lines=13> */
.L_x_1183:
        /* <DEDUP_REMOVED lines=8> */
.L_x_1182:
[----:B------:R-:W-:Y:S05]  /*5f50*/  BSYNC.RECONVERGENT B1 ;  /* 0x0000000000017941 */ /* 0x000fea0003800200 */
.L_x_1181:
[----:B------:R-:W-:Y:S05]  /*5f60*/  @!P1 BRA `(.L_x_1180) ;  /* 0x00000004008c9947 */ /* 0x000fea0003800000 */
[----:B------:R-:W0:Y:S01]  /*5f70*/  LDCU.64 UR6, c[0x0][0x388] ;  /* 0x00007100ff0677ac */ /* 0x000e220008000a00 */
[----:B-1----:R-:W-:Y:S01]  /*5f80*/  IMAD.IADD R2, R0, 0x1, -R27 ;  /* 0x0000000100027824 */ /* 0x002fe200078e0a1b */
[C---:B------:R-:W-:Y:S01]  /*5f90*/  LEA R4, R27.reuse, UR4, 0x2 ;  /* 0x000000041b047c11 */ /* 0x040fe2000f8e10ff */
[----:B------:R-:W-:Y:S01]  /*5fa0*/  BSSY.RECONVERGENT B1, `(.L_x_1184) ;  /* 0x0000038000017945 */ /* 0x000fe20003800200 */
[----:B------:R-:W-:Y:S01]  /*5fb0*/  IMAD.IADD R13, R27, 0x1, R13 ;  /* 0x000000011b0d7824 */ /* 0x000fe200078e020d */
[----:B------:R-:W-:Y:S02]  /*5fc0*/  PLOP3.LUT P0, PT, PT, PT, PT, 0x80, 0x8 ;  /* 0x000000000008781c */ /* 0x000fe40003f0f070 */
[----:B------:R-:W-:Y:S01]  /*5fd0*/  ISETP.GT.AND P1, PT, R2, 0x300, PT ;  /* 0x000003000200780c */ /* 0x000fe20003f24270 */
        /* <DEDUP_REMOVED lines=8> */
.L_x_1186:
[----:B-1----:R-:W0:Y:S01]  /*6060*/  LDS R15, [R4+-0x200] ;  /* 0xfffe0000040f7984 */ /* 0x002e220000000800 */
[----:B------:R-:W-:-:S03]  /*6070*/  IMAD.WIDE R6, R13, 0x4, R2 ;  /* 0x000000040d067825 */ /* 0x000fc600078e0202 */
[----:B------:R-:W1:Y:S01]  /*6080*/  LDS R17, [R4+-0x100] ;  /* 0xffff000004117984 */ /* 0x000e620000000800 */
[C---:B------:R-:W-:Y:S02]  /*6090*/  VIADD R9, R13.reuse, 0x100 ;  /* 0x000001000d097836 */ /* 0x040fe40000000000 */
[C---:B------:R-:W-:Y:S01]  /*60a0*/  VIADD R11, R13.reuse, 0x200 ;  /* 0x000002000d0b7836 */ /* 0x040fe20000000000 */
[----:B------:R-:W2:Y:S01]  /*60b0*/  LDS R19, [R4] ;  /* 0x0000000004137984 */ /* 0x000ea20000000800 */
[----:B------:R-:W-:Y:S02]  /*60c0*/  VIADD R41, R13, 0x300 ;  /* 0x000003000d297836 */ /* 0x000fe40000000000 */
[--C-:B------:R-:W-:Y:S01]  /*60d0*/  IMAD.WIDE R8, R9, 0x4, R2.reuse ;  /* 0x0000000409087825 */ /* 0x100fe200078e0202 */
[----:B------:R-:W3:Y:S03]  /*60e0*/  LDS R21, [R4+0x100] ;  /* 0x0001000004157984 */ /* 0x000ee60000000800 */
[----:B------:R-:W-:Y:S01]  /*60f0*/  IMAD.WIDE R10, R11, 0x4, R2 ;  /* 0x000000040b0a7825 */ /* 0x000fe200078e0202 */
[----:B------:R-:W4:Y:S03]  /*6100*/  LDS R23, [R4+0x200] ;  /* 0x0002000004177984 */ /* 0x000f260000000800 */
        /* <DEDUP_REMOVED lines=17> */
[----:B------:R1:W-:Y:S01]  /*6220*/  STG.E desc[UR8][R6.64], R19 ;  /* 0x0000001306007986 */ /* 0x0003e2000c101908 */
[----:B0-----:R-:W-:-:S03]  /*6230*/  IMAD.WIDE R14, R41, 0x4, R2 ;  /* 0x00000004290e7825 */ /* 0x001fc600078e0202 */
        /* <DEDUP_REMOVED lines=14> */
.L_x_1185:
[----:B------:R-:W-:Y:S05]  /*6320*/  BSYNC.RECONVERGENT B1 ;  /* 0x0000000000017941 */ /* 0x000fea0003800200 */
.L_x_1184:
[----:B-1----:R-:W-:Y:S01]  /*6330*/  IMAD.IADD R6, R0, 0x1, -R27 ;  /* 0x0000000100067824 */ /* 0x002fe200078e0a1b */
        /* <DEDUP_REMOVED lines=26> */
.L_x_1188:
[----:B------:R-:W-:Y:S05]  /*64e0*/  BSYNC.RECONVERGENT B1 ;  /* 0x0000000000017941 */ /* 0x000fea0003800200 */
.L_x_1187:
        /* <DEDUP_REMOVED lines=11> */
.L_x_1180:
[----:B------:R-:W-:Y:S05]  /*65a0*/  BSYNC.RECONVERGENT B0 ;  /* 0x0000000000007941 */ /* 0x000fea0003800200 */
.L_x_1179:
[----:B------:R-:W-:Y:S06]  /*65b0*/  BAR.SYNC.DEFER_BLOCKING 0x0 ;  /* 0x0000000000007b1d */ /* 0x000fec0000010000 */
.L_x_1159:
[----:B------:R-:W2:Y:S02]  /*65c0*/  S2R R0, SR_TID.X ;  /* 0x0000000000007919 */ /* 0x000ea40000002100 */
[----:B--2---:R-:W-:-:S13]  /*65d0*/  ISETP.NE.AND P0, PT, R0, RZ, PT ;  /* 0x000000ff0000720c */ /* 0x004fda0003f05270 */
[----:B------:R-:W-:Y:S05]  /*65e0*/  @P0 EXIT ;  /* 0x000000000000094d */ /* 0x000fea0003800000 */
[----:B-1--4-:R-:W1:Y:S02]  /*65f0*/  LDC.64 R2, c[0x0][0x398] ;  /* 0x0000e600ff027b82 */ /* 0x012e640000000a00 */
[----:B-1----:R-:W-:Y:S01]  /*6600*/  STG.E desc[UR8][R2.64], R5 ;  /* 0x0000000502007986 */ /* 0x002fe2000c101908 */
[----:B------:R-:W-:Y:S05]  /*6610*/  EXIT ;  /* 0x000000000000794d */ /* 0x000fea0003800000 */
.L_x_1122:
[----:B------:R-:W-:Y:S01]  /*6620*/  BSSY B0, `(.L_x_1189) ;  /* 0x0000006000007945 */ /* 0x000fe20003800000 */
[----:B------:R-:W-:Y:S01]  /*6630*/  PLOP3.LUT P4, PT, P4, PT, PT, 0x8, 0x80 ;  /* 0x000000000080781c */ /* 0x000fe2000278e170 */
[----:B------:R-:W-:-:S12]  /*6640*/  IMAD.MOV.U32 R20, RZ, RZ, -0x1 ;  /* 0xffffffffff147424 */ /* 0x000fd800078e00ff */
[----:B------:R-:W-:Y:S05]  /*6650*/  WARPSYNC.COLLECTIVE R20, `(.L_x_1190) ;  /* 0x0000000014087348 */ /* 0x000fea0003c00000 */
[----:B------:R-:W-:Y:S01]  /*6660*/  VOTE.ANY P4, P4 ;  /* 0x0000000000ff7806 */ /* 0x000fe20002080100 */
[----:B------:R-:W-:-:S12]  /*6670*/  ENDCOLLECTIVE ;  /* 0x000000000000791b */ /* 0x000fd80003800000 */
.L_x_1190:
[----:B------:R-:W-:Y:S05]  /*6680*/  BSYNC B0 ;  /* 0x0000000000007941 */ /* 0x000fea0003800000 */
.L_x_1189:
[----:B------:R-:W-:Y:S05]  /*6690*/  BRA `(.L_x_1191) ;  /* 0xffffffb400087947 */ /* 0x000fea000383ffff */
.L_x_1126:
[----:B------:R-:W-:Y:S01]  /*66a0*/  BSSY B0, `(.L_x_1192) ;  /* 0x0000006000007945 */ /* 0x000fe20003800000 */
[----:B------:R-:W-:Y:S01]  /*66b0*/  PLOP3.LUT P4, PT, P4, PT, PT, 0x8, 0x80 ;  /* 0x000000000080781c */ /* 0x000fe2000278e170 */
[----:B------:R-:W-:-:S12]  /*66c0*/  IMAD.MOV.U32 R20, RZ, RZ, -0x1 ;  /* 0xffffffffff147424 */ /* 0x000fd800078e00ff */
[----:B------:R-:W-:Y:S05]  /*66d0*/  WARPSYNC.COLLECTIVE R20, `(.L_x_1193) ;  /* 0x0000000014087348 */ /* 0x000fea0003c00000 */
[----:B------:R-:W-:Y:S01]  /*66e0*/  VOTE.ANY P4, P4 ;  /* 0x0000000000ff7806 */ /* 0x000fe20002080100 */
[----:B------:R-:W-:-:S12]  /*66f0*/  ENDCOLLECTIVE ;  /* 0x000000000000791b */ /* 0x000fd80003800000 */
.L_x_1193:
[----:B------:R-:W-:Y:S05]  /*6700*/  BSYNC B0 ;  /* 0x0000000000007941 */ /* 0x000fea0003800000 */
.L_x_1192:
[----:B------:R-:W-:Y:S05]  /*6710*/  BRA `(.L_x_1194) ;  /* 0xffffffb400187947 */ /* 0x000fea000383ffff */
.L_x_1128:
[----:B------:R-:W0:Y:S01]  /*6720*/  S2R R20, SR_CTAID.X ;  /* 0x0000000000147919 */ /* 0x000e220000002500 */
[----:B------:R-:W-:Y:S01]  /*6730*/  BSSY B0, `(.L_x_1195) ;  /* 0x0000008000007945 */ /* 0x000fe20003800000 */
[----:B------:R-:W-:Y:S01]  /*6740*/  PLOP3.LUT P4, PT, P4, PT, PT, 0x8, 0x80 ;  /* 0x000000000080781c */ /* 0x000fe2000278e170 */
[----:B------:R-:W1:Y:S01]  /*6750*/  S2R R41, SR_GEMASK ;  /* 0x0000000000297919 */ /* 0x000e620000003c00 */
[----:B0-----:R-:W-:Y:S02]  /*6760*/  IMAD.IADD R37, R37, 0x1, R20 ;  /* 0x0000000125257824 */ /* 0x001fe400078e0214 */
[----:B------:R-:W-:-:S09]  /*6770*/  IMAD.MOV.U32 R20, RZ, RZ, -0x1 ;  /* 0xffffffffff147424 */ /* 0x000fd200078e00ff */
[----:B-1----:R-:W-:Y:S05]  /*6780*/  WARPSYNC.COLLECTIVE R20, `(.L_x_1196) ;  /* 0x0000000014087348 */ /* 0x002fea0003c00000 */
[----:B------:R-:W-:Y:S01]  /*6790*/  VOTE.ANY R20, PT, P4 ;  /* 0x0000000000147806 */ /* 0x000fe200020e0100 */
[----:B-1----:R-:W-:Y:S06]  /*67a0*/  ENDCOLLECTIVE ;  /* 0x000000000000791b */ /* 0x002fec0003800000 */
.L_x_1196:
[----:B------:R-:W-:Y:S05]  /*67b0*/  BSYNC B0 ;  /* 0x0000000000007941 */ /* 0x000fea0003800000 */
.L_x_1195:
[----:B------:R-:W-:Y:S01]  /*67c0*/  LOP3.LUT R20, R20, 0x80000000, R41, 0xec, !PT ;  /* 0x8000000014147812 */ /* 0x000fe200078eec29 */
[----:B------:R-:W-:Y:S01]  /*67d0*/  VIADD R31, R40, 0x2 ;  /* 0x00000002281f7836 */ /* 0x000fe20000000000 */
[----:B------:R-:W-:Y:S01]  /*67e0*/  ISETP.NE.AND P4, PT, R24, 0x65, PT ;  /* 0x000000651800780c */ /* 0x000fe20003f85270 */
[----:B------:R-:W-:Y:S02]  /*67f0*/  VIADD R30, R40, 0x4 ;  /* 0x00000004281e7836 */ /* 0x000fe40000000000 */
        /* <DEDUP_REMOVED lines=10> */
.L_x_1197:
        /* <DEDUP_REMOVED lines=8> */
.L_x_1198:
        /* <DEDUP_REMOVED lines=9> */
.L_x_1199:
        /* <DEDUP_REMOVED lines=9> */
.L_x_1200:
[----:B------:R-:W-:Y:S01]  /*6a40*/  IMAD.MOV.U32 R23, RZ, RZ, 0x10 ;  /* 0x00000010ff177424 */ /* 0x000fe200078e00ff */
[----:B------:R-:W-:Y:S02]  /*6a50*/  SEL R28, R28, RZ, !P1 ;  /* 0x000000ff1c1c7207 */ /* 0x000fe40004800000 */
[----:B------:R-:W-:-:S03]  /*6a60*/  ISETP.GT.AND P1, PT, R33, R32, PT ;  /* 0x000000202100720c */ /* 0x000fc60003f24270 */
[----:B------:R-:W-:-:S10]  /*6a70*/  IMAD.IADD R25, R35, 0x1, R28 ;  /* 0x0000000123197824 */ /* 0x000fd400078e021c */
[----:B------:R-:W-:Y:S05]  /*6a80*/  WARPSYNC.COLLECTIVE R20, `(.L_x_1201) ;  /* 0x0000000014087348 */ /* 0x000fea0003c00000 */
[----:B------:R0:W1:Y:S02]  /*6a90*/  SHFL.DOWN P5, R28, R25, R23, R22 ;  /* 0x08000017191c7389 */ /* 0x00006400000a0016 */
[----:B01----:R-:W-:Y:S05]  /*6aa0*/  ENDCOLLECTIVE ;  /* 0x000000000000791b */ /* 0x003fea0003800000 */
.L_x_1201:
[----:B------:R-:W-:Y:S05]  /*6ab0*/  WARPSYNC.COLLECTIVE R20, `(.L_x_1202) ;  /* 0x0000000014087348 */ /* 0x000fea0003c00000 */
[----:B------:R-:W-:Y:S01]  /*6ac0*/  VOTE.ALL P4, P4 ;  /* 0x0000000000ff7806 */ /* 0x000fe20002080000 */
[----:B------:R-:W-:-:S12]  /*6ad0*/  ENDCOLLECTIVE ;  /* 0x000000000000791b */ /* 0x000fd80003800000 */
.L_x_1202:
[----:B------:R-:W0:Y:S01]  /*6ae0*/  LDC.64 R22, c[0x0][0x3a8] ;  /* 0x0000ea00ff167b82 */ /* 0x000e220000000a00 */
[----:B------:R-:W-:-:S05]  /*6af0*/  SEL R28, R28, RZ, !P1 ;  /* 0x000000ff1c1c7207 */ /* 0x000fca0004800000 */
[----:B------:R-:W-:Y:S01]  /*6b00*/  IMAD.IADD R32, R25, 0x1, R28 ;  /* 0x0000000119207824 */ /* 0x000fe200078e021c */
[----:B0-----:R-:W-:-:S05]  /*6b10*/  IADD3 R35, P1, PT, R22, 0x100, RZ ;  /* 0x0000010016237810 */ /* 0x001fca0007f3e0ff */
[----:B------:R-:W-:Y:S01]  /*6b20*/  IMAD.X R36, RZ, RZ, R23, P1 ;  /* 0x000000ffff247224 */ /* 0x000fe200008e0617 */
[----:B------:R-:W-:Y:S07]  /*6b30*/  BRA `(.L_x_1203) ;  /* 0xffffffb000b47947 */ /* 0x000fee000383ffff */
.L_x_1130:
[----:B------:R-:W-:Y:S01]  /*6b40*/  BSSY B0, `(.L_x_1204) ;  /* 0x0000006000007945 */ /* 0x000fe20003800000 */
[----:B------:R-:W-:Y:S01]  /*6b50*/  PLOP3.LUT P4, PT, P4, PT, PT, 0x8, 0x80 ;  /* 0x000000000080781c */ /* 0x000fe2000278e170 */
[----:B------:R-:W-:-:S12]  /*6b60*/  IMAD.MOV.U32 R20, RZ, RZ, -0x1 ;  /* 0xffffffffff147424 */ /* 0x000fd800078e00ff */
[----:B------:R-:W-:Y:S05]  /*6b70*/  WARPSYNC.COLLECTIVE R20, `(.L_x_1205) ;  /* 0x0000000014087348 */ /* 0x000fea0003c00000 */
[----:B------:R-:W-:Y:S01]  /*6b80*/  VOTE.ANY P4, P4 ;  /* 0x0000000000ff7806 */ /* 0x000fe20002080100 */
[----:B------:R-:W-:-:S12]  /*6b90*/  ENDCOLLECTIVE ;  /* 0x000000000000791b */ /* 0x000fd80003800000 */
.L_x_1205:
[----:B------:R-:W-:Y:S05]  /*6ba0*/  BSYNC B0 ;  /* 0x0000000000007941 */ /* 0x000fea0003800000 */
.L_x_1204:
[----:B------:R-:W-:Y:S05]  /*6bb0*/  BRA `(.L_x_1206) ;  /* 0xffffffb000bc7947 */ /* 0x000fea000383ffff */
.L_x_1134:
[----:B------:R-:W-:Y:S01]  /*6bc0*/  BSSY B0, `(.L_x_1207) ;  /* 0x0000006000007945 */ /* 0x000fe20003800000 */
[----:B------:R-:W-:Y:S02]  /*6bd0*/  PLOP3.LUT P4, PT, P4, PT, PT, 0x8, 0x80 ;  /* 0x000000000080781c */ /* 0x000fe4000278e170 */
[----:B------:R-:W-:-:S11]  /*6be0*/  MOV R20, 0xffffffff ;  /* 0xffffffff00147802 */ /* 0x000fd60000000f00 */
[----:B------:R-:W-:Y:S05]  /*6bf0*/  WARPSYNC.COLLECTIVE R20, `(.L_x_1208) ;  /* 0x0000000014087348 */ /* 0x000fea0003c00000 */
[----:B------:R-:W-:Y:S01]  /*6c00*/  VOTE.ANY P4, P4 ;  /* 0x0000000000ff7806 */ /* 0x000fe20002080100 */
[----:B------:R-:W-:-:S12]  /*6c10*/  ENDCOLLECTIVE ;  /* 0x000000000000791b */ /* 0x000fd80003800000 */
.L_x_1208:
[----:B------:R-:W-:Y:S05]  /*6c20*/  BSYNC B0 ;  /* 0x0000000000007941 */ /* 0x000fea0003800000 */
.L_x_1207:
[----:B------:R-:W-:Y:S05]  /*6c30*/  BRA `(.L_x_1209) ;  /* 0xffffffb000cc7947 */ /* 0x000fea000383ffff */
.L_x_1136:
[----:B------:R-:W-:Y:S01]  /*6c40*/  BSSY B0, `(.L_x_1210) ;  /* 0x0000006000007945 */ /* 0x000fe20003800000 */
[----:B------:R-:W-:Y:S01]  /*6c50*/  PLOP3.LUT P4, PT, P4, PT, PT, 0x8, 0x80 ;  /* 0x000000000080781c */ /* 0x000fe2000278e170 */
[----:B------:R-:W-:-:S12]  /*6c60*/  IMAD.MOV.U32 R20, RZ, RZ, -0x1 ;  /* 0xffffffffff147424 */ /* 0x000fd800078e00ff */
[----:B------:R-:W-:Y:S05]  /*6c70*/  WARPSYNC.COLLECTIVE R20, `(.L_x_1211) ;  /* 0x0000000014087348 */ /* 0x000fea0003c00000 */
[----:B------:R-:W-:Y:S01]  /*6c80*/  VOTE.ANY R20, PT, P4 ;  /* 0x0000000000147806 */ /* 0x000fe200020e0100 */
[----:B------:R-:W-:Y:S06]  /*6c90*/  ENDCOLLECTIVE ;  /* 0x000000000000791b */ /* 0x000fec0003800000 */
.L_x_1211:
[----:B------:R-:W-:Y:S05]  /*6ca0*/  BSYNC B0 ;  /* 0x0000000000007941 */ /* 0x000fea0003800000 */
.L_x_1210:
[----:B------:R-:W-:Y:S01]  /*6cb0*/  LOP3.LUT R20, R20, 0x80000000, R41, 0xec, !PT ;  /* 0x8000000014147812 */ /* 0x000fe200078eec29 */
[----:B------:R-:W-:Y:S01]  /*6cc0*/  VIADD R37, R37, 0xffffffe0 ;  /* 0xffffffe025257836 */ /* 0x000fe20000000000 */
[----:B------:R-:W-:-:S03]  /*6cd0*/  ISETP.NE.AND P4, PT, R24, 0x65, PT ;  /* 0x000000651800780c */ /* 0x000fc60003f85270 */
        /* <DEDUP_REMOVED lines=8> */
.L_x_1212:
        /* <DEDUP_REMOVED lines=9> */
.L_x_1213:
        /* <DEDUP_REMOVED lines=8> */
.L_x_1214:
[----:B------:R-:W-:Y:S01]  /*6e70*/  IMAD.MOV.U32 R23, RZ, RZ, 0x8 ;  /* 0x00000008ff177424 */ /* 0x000fe200078e00ff */
[----:B------:R-:W-:Y:S02]  /*6e80*/  SEL R45, R28, RZ, !P1 ;  /* 0x000000ff1c2d7207 */ /* 0x000fe40004800000 */
[----:B------:R-:W-:-:S03]  /*6e90*/  ISETP.GT.AND P1, PT, R29, R22, PT ;  /* 0x000000161d00720c */ /* 0x000fc60003f24270 */
[----:B------:R-:W-:-:S10]  /*6ea0*/  IMAD.IADD R25, R44, 0x1, R45 ;  /* 0x000000012c197824 */ /* 0x000fd400078e022d */
[----:B------:R-:W-:Y:S05]  /*6eb0*/  WARPSYNC.COLLECTIVE R20, `(.L_x_1215) ;  /* 0x0000000014087348 */ /* 0x000fea0003c00000 */
[----:B------:R0:W1:Y:S02]  /*6ec0*/  SHFL.DOWN P5, R28, R25, R23, R22 ;  /* 0x08000017191c7389 */ /* 0x00006400000a0016 */
[----:B01----:R-:W-:Y:S05]  /*6ed0*/  ENDCOLLECTIVE ;  /* 0x000000000000791b */ /* 0x003fea0003800000 */
.L_x_1215:
        /* <DEDUP_REMOVED lines=8> */
.L_x_1216:
[----:B------:R-:W-:Y:S05]  /*6f60*/  WARPSYNC.COLLECTIVE R20, `(.L_x_1217) ;  /* 0x0000000014087348 */ /* 0x000fea0003c00000 */
[----:B------:R-:W-:Y:S01]  /*6f70*/  VOTE.ALL P4, P4 ;  /* 0x0000000000ff7806 */ /* 0x000fe20002080000 */
[----:B------:R-:W-:-:S12]  /*6f80*/  ENDCOLLECTIVE ;  /* 0x000000000000791b */ /* 0x000fd80003800000 */
.L_x_1217:
[----:B------:R-:W-:-:S04]  /*6f90*/  SEL R28, R28, RZ, !P1 ;  /* 0x000000ff1c1c7207 */ /* 0x000fc80004800000 */
[----:B------:R-:W-:Y:S01]  /*6fa0*/  IADD3 R32, PT, PT, R45, R28, R32 ;  /* 0x0000001c2d207210 */ /* 0x000fe20007ffe020 */
[----:B------:R-:W-:Y:S06]  /*6fb0*/  BRA `(.L_x_1218) ;  /* 0xffffffb0006c7947 */ /* 0x000fec000383ffff */
.L_x_1163:
[----:B------:R-:W-:Y:S01]  /*6fc0*/  BSSY B0, `(.L_x_1219) ;  /* 0x0000006000007945 */ /* 0x000fe20003800000 */
[----:B------:R-:W-:Y:S01]  /*6fd0*/  PLOP3.LUT P4, PT, P4, PT, PT, 0x8, 0x80 ;  /* 0x000000000080781c */ /* 0x000fe2000278e170 */
[----:B------:R-:W-:-:S12]  /*6fe0*/  IMAD.MOV.U32 R20, RZ, RZ, -0x1 ;  /* 0xffffffffff147424 */ /* 0x000fd800078e00ff */
[----:B------:R-:W-:Y:S05]  /*6ff0*/  WARPSYNC.COLLECTIVE R20, `(.L_x_1220) ;  /* 0x0000000014087348 */ /* 0x000fea0003c00000 */
[----:B------:R-:W-:Y:S01]  /*7000*/  VOTE.ANY P4, P4 ;  /* 0x0000000000ff7806 */ /* 0x000fe20002080100 */
[----:B------:R-:W-:-:S12]  /*7010*/  ENDCOLLECTIVE ;  /* 0x000000000000791b */ /* 0x000fd80003800000 */
.L_x_1220:
[----:B------:R-:W-:Y:S05]  /*7020*/  BSYNC B0 ;  /* 0x0000000000007941 */ /* 0x000fea0003800000 */
.L_x_1219:
[----:B------:R-:W-:Y:S05]  /*7030*/  BRA `(.L_x_1221) ;  /* 0xffffffe000247947 */ /* 0x000fea000383ffff */
.L_x_1167:
[----:B------:R-:W-:Y:S01]  /*7040*/  BSSY B0, `(.L_x_1222) ;  /* 0x0000006000007945 */ /* 0x000fe20003800000 */
[----:B------:R-:W-:Y:S01]  /*7050*/  PLOP3.LUT P4, PT, P4, PT, PT, 0x8, 0x80 ;  /* 0x000000000080781c */ /* 0x000fe2000278e170 */
[----:B------:R-:W-:-:S12]  /*7060*/  IMAD.MOV.U32 R20, RZ, RZ, -0x1 ;  /* 0xffffffffff147424 */ /* 0x000fd800078e00ff */
[----:B------:R-:W-:Y:S05]  /*7070*/  WARPSYNC.COLLECTIVE R20, `(.L_x_1223) ;  /* 0x0000000014087348 */ /* 0x000fea0003c00000 */
[----:B------:R-:W-:Y:S01]  /*7080*/  VOTE.ANY P4, P4 ;  /* 0x0000000000ff7806 */ /* 0x000fe20002080100 */
[----:B------:R-:W-:-:S12]  /*7090*/  ENDCOLLECTIVE ;  /* 0x000000000000791b */ /* 0x000fd80003800000 */
.L_x_1223:
[----:B------:R-:W-:Y:S05]  /*70a0*/  BSYNC B0 ;  /* 0x0000000000007941 */ /* 0x000fea0003800000 */
.L_x_1222:
[----:B------:R-:W-:Y:S05]  /*70b0*/  BRA `(.L_x_1224) ;  /* 0xffffffe000347947 */ /* 0x000fea000383ffff */
.L_x_1169:
[----:B------:R-:W-:Y:S01]  /*70c0*/  BSSY B0, `(.L_x_1225) ;  /* 0x0000006000007945 */ /* 0x000fe20003800000 */
[----:B------:R-:W-:Y:S01]  /*70d0*/  PLOP3.LUT P4, PT, P4, PT, PT, 0x8, 0x80 ;  /* 0x000000000080781c */ /* 0x000fe2000278e170 */
[----:B------:R-:W-:-:S12]  /*70e0*/  IMAD.MOV.U32 R20, RZ, RZ, -0x1 ;  /* 0xffffffffff147424 */ /* 0x000fd800078e00ff */
[----:B------:R-:W-:Y:S05]  /*70f0*/  WARPSYNC.COLLECTIVE R20, `(.L_x_1226) ;  /* 0x0000000014087348 */ /* 0x000fea0003c00000 */
[----:B------:R-:W-:Y:S01]  /*7100*/  VOTE.ANY R20, PT, P4 ;  /* 0x0000000000147806 */ /* 0x000fe200020e0100 */
[----:B------:R-:W-:Y:S06]  /*7110*/  ENDCOLLECTIVE ;  /* 0x000000000000791b */ /* 0x000fec0003800000 */
.L_x_1226:
[----:B------:R-:W-:Y:S05]  /*7120*/  BSYNC B0 ;  /* 0x0000000000007941 */ /* 0x000fea0003800000 */
.L_x_1225:
[----:B------:R-:W0:Y:S01]  /*7130*/  S2R R22, SR_GEMASK ;  /* 0x0000000000167919 */ /* 0x000e220000003c00 */
[----:B------:R-:W-:Y:S01]  /*7140*/  IMAD.MOV.U32 R25, RZ, RZ, R15 ;  /* 0x000000ffff197224 */ /* 0x000fe200078e000f */
[----:B------:R-:W1:Y:S01]  /*7150*/  S2R R34, SR_LANEID ;  /* 0x0000000000227919 */ /* 0x000e620000000000 */
[----:B0-----:R-:W-:Y:S01]  /*7160*/  LOP3.LUT R20, R20, 0x80000000, R22, 0xec, !PT ;  /* 0x8000000014147812 */ /* 0x001fe200078eec16 */
[----:B-1----:R-:W-:-:S04]  /*7170*/  VIADD R32, R34, 0x2 ;  /* 0x0000000222207836 */ /* 0x002fc80000000000 */
[----:B------:R-:W-:Y:S02]  /*7180*/  VIADD R23, R20, 0xffffffff ;  /* 0xffffffff14177836 */ /* 0x000fe40000000000 */
[----:B------:R-:W-:-:S03]  /*7190*/  VIADD R31, R34, 0x4 ;  /* 0x00000004221f7836 */ /* 0x000fc60000000000 */
        /* <DEDUP_REMOVED lines=9> */
.L_x_1227:
        /* <DEDUP_REMOVED lines=8> */
.L_x_1228:
[----:B------:R-:W-:Y:S01]  /*72b0*/  IMAD.MOV.U32 R23, RZ, RZ, 0x4 ;  /* 0x00000004ff177424 */ /* 0x000fe200078e00ff */
[----:B------:R-:W-:Y:S02]  /*72c0*/  SEL R33, R28, RZ, !P4 ;  /* 0x000000ff1c217207 */ /* 0x000fe40006000000 */
[----:B------:R-:W-:-:S03]  /*72d0*/  ISETP.NE.AND P4, PT, R14, 0x65, PT ;  /* 0x000000650e00780c */ /* 0x000fc60003f85270 */
[----:B------:R-:W-:Y:S02]  /*72e0*/  IMAD.IADD R33, R30, 0x1, R33 ;  /* 0x000000011e217824 */ /* 0x000fe400078e0221 */
[----:B------:R-:W-:Y:S02]  /*72f0*/  VIADD R30, R34, 0x8 ;  /* 0x00000008221e7836 */ /* 0x000fe40000000000 */
[----:B------:R-:W-:-:S07]  /*7300*/  IMAD.MOV.U32 R25, RZ, RZ, R33 ;  /* 0x000000ffff197224 */ /* 0x000fce00078e0021 */
[----:B------:R-:W-:Y:S05]  /*7310*/  WARPSYNC.COLLECTIVE R20, `(.L_x_1229) ;  /* 0x0000000014087348 */ /* 0x000fea0003c00000 */
[----:B------:R0:W1:Y:S02]  /*7320*/  SHFL.DOWN P5, R28, R25, R23, R22 ;  /* 0x08000017191c7389 */ /* 0x00006400000a0016 */
[----:B01----:R-:W-:Y:S05]  /*7330*/  ENDCOLLECTIVE ;  /* 0x000000000000791b */ /* 0x003fea0003800000 */
.L_x_1229:
        /* <DEDUP_REMOVED lines=9> */
.L_x_1230:
        /* <DEDUP_REMOVED lines=8> */
.L_x_1231:
[----:B------:R-:W-:Y:S05]  /*7450*/  WARPSYNC.COLLECTIVE R20, `(.L_x_1232) ;  /* 0x0000000014087348 */ /* 0x000fea0003c00000 */
[----:B------:R-:W-:Y:S01]  /*7460*/  VOTE.ALL P4, P4 ;  /* 0x0000000000ff7806 */ /* 0x000fe20002080000 */
[----:B------:R-:W-:-:S12]  /*7470*/  ENDCOLLECTIVE ;  /* 0x000000000000791b */ /* 0x000fd80003800000 */
.L_x_1232:
[----:B------:R-:W0:Y:S01]  /*7480*/  S2R R22, SR_CTAID.X ;  /* 0x0000000000167919 */ /* 0x000e220000002500 */
[----:B------:R-:W-:-:S04]  /*7490*/  ISETP.GT.AND P5, PT, R33, R35, PT ;  /* 0x000000232100720c */ /* 0x000fc80003fa4270 */
[----:B------:R-:W-:-:S05]  /*74a0*/  SEL R28, R28, RZ, !P5 ;  /* 0x000000ff1c1c7207 */ /* 0x000fca0006800000 */
[----:B------:R-:W-:Y:S02]  /*74b0*/  IMAD.IADD R35, R15, 0x1, R28 ;  /* 0x000000010f237824 */ /* 0x000fe400078e021c */
[----:B------:R-:W1:Y:S01]  /*74c0*/  LDC.64 R14, c[0x0][0x3a8] ;  /* 0x0000ea00ff0e7b82 */ /* 0x000e620000000a00 */
[----:B0-----:R-:W-:Y:S01]  /*74d0*/  IMAD.IADD R36, R36, 0x1, R22 ;  /* 0x0000000124247824 */ /* 0x001fe200078e0216 */
[----:B-1----:R-:W-:-:S05]  /*74e0*/  IADD3 R34, P5, PT, R14, 0x100, RZ ;  /* 0x000001000e227810 */ /* 0x002fca0007fbe0ff */
[----:B------:R-:W-:Y:S01]  /*74f0*/  IMAD.X R37, RZ, RZ, R15, P5 ;  /* 0x000000ffff257224 */ /* 0x000fe200028e060f */
[----:B------:R-:W-:Y:S07]  /*7500*/  BRA `(.L_x_1233) ;  /* 0xffffffdc00c87947 */ /* 0x000fee000383ffff */
.L_x_1171:
[----:B------:R-:W-:Y:S01]  /*7510*/  BSSY B0, `(.L_x_1234) ;  /* 0x0000006000007945 */ /* 0x000fe20003800000 */
[----:B------:R-:W-:Y:S01]  /*7520*/  PLOP3.LUT P4, PT, P4, PT, PT, 0x8, 0x80 ;  /* 0x000000000080781c */ /* 0x000fe2000278e170 */
[----:B------:R-:W-:-:S12]  /*7530*/  IMAD.MOV.U32 R20, RZ, RZ, -0x1 ;  /* 0xffffffffff147424 */ /* 0x000fd800078e00ff */
[----:B------:R-:W-:Y:S05]  /*7540*/  WARPSYNC.COLLECTIVE R20, `(.L_x_1235) ;  /* 0x0000000014087348 */ /* 0x000fea0003c00000 */
[----:B------:R-:W-:Y:S01]  /*7550*/  VOTE.ANY P4, P4 ;  /* 0x0000000000ff7806 */ /* 0x000fe20002080100 */
[----:B------:R-:W-:-:S12]  /*7560*/  ENDCOLLECTIVE ;  /* 0x000000000000791b */ /* 0x000fd80003800000 */
.L_x_1235:
[----:B------:R-:W-:Y:S05]  /*7570*/  BSYNC B0 ;  /* 0x0000000000007941 */ /* 0x000fea0003800000 */
.L_x_1234:
[----:B------:R-:W-:Y:S05]  /*7580*/  BRA `(.L_x_1236) ;  /* 0xffffffdc00d07947 */ /* 0x000fea000383ffff */
.L_x_1175:
[----:B------:R-:W-:Y:S01]  /*7590*/  BSSY B0, `(.L_x_1237) ;  /* 0x0000006000007945 */ /* 0x000fe20003800000 */
[----:B------:R-:W-:Y:S01]  /*75a0*/  PLOP3.LUT P4, PT, P4, PT, PT, 0x8, 0x80 ;  /* 0x000000000080781c */ /* 0x000fe2000278e170 */
[----:B------:R-:W-:-:S12]  /*75b0*/  IMAD.MOV.U32 R20, RZ, RZ, -0x1 ;  /* 0xffffffffff147424 */ /* 0x000fd800078e00ff */
[----:B------:R-:W-:Y:S05]  /*75c0*/  WARPSYNC.COLLECTIVE R20, `(.L_x_1238) ;  /* 0x0000000014087348 */ /* 0x000fea0003c00000 */
[----:B------:R-:W-:Y:S01]  /*75d0*/  VOTE.ANY P4, P4 ;  /* 0x0000000000ff7806 */ /* 0x000fe20002080100 */
[----:B------:R-:W-:-:S12]  /*75e0*/  ENDCOLLECTIVE ;  /* 0x000000000000791b */ /* 0x000fd80003800000 */
.L_x_1238:
[----:B------:R-:W-:Y:S05]  /*75f0*/  BSYNC B0 ;  /* 0x0000000000007941 */ /* 0x000fea0003800000 */
.L_x_1237:
[----:B------:R-:W-:Y:S05]  /*7600*/  BRA `(.L_x_1239) ;  /* 0xffffffdc00e47947 */ /* 0x000fea000383ffff */
.L_x_1177:
[----:B------:R-:W-:Y:S01]  /*7610*/  BSSY B0, `(.L_x_1240) ;  /* 0x0000006000007945 */ /* 0x000fe20003800000 */
[----:B------:R-:W-:Y:S01]  /*7620*/  PLOP3.LUT P4, PT, P4, PT, PT, 0x8, 0x80 ;  /* 0x000000000080781c */ /* 0x000fe2000278e170 */
[----:B------:R-:W-:-:S12]  /*7630*/  IMAD.MOV.U32 R20, RZ, RZ, -0x1 ;  /* 0xffffffffff147424 */ /* 0x000fd800078e00ff */
[----:B------:R-:W-:Y:S05]  /*7640*/  WARPSYNC.COLLECTIVE R20, `(.L_x_1241) ;  /* 0x0000000014087348 */ /* 0x000fea0003c00000 */
[----:B------:R-:W-:Y:S01]  /*7650*/  VOTE.ANY R20, PT, P4 ;  /* 0x0000000000147806 */ /* 0x000fe200020e0100 */
[----:B------:R-:W-:Y:S06]  /*7660*/  ENDCOLLECTIVE ;  /* 0x000000000000791b */ /* 0x000fec0003800000 */
.L_x_1241:
[----:B------:R-:W-:Y:S05]  /*7670*/  BSYNC B0 ;  /* 0x0000000000007941 */ /* 0x000fea0003800000 */
.L_x_1240:
[----:B------:R-:W0:Y:S01]  /*7680*/  S2R R22, SR_GEMASK ;  /* 0x0000000000167919 */ /* 0x000e220000003c00 */
[----:B------:R-:W-:Y:S02]  /*7690*/  IMAD.MOV.U32 R25, RZ, RZ, R15 ;  /* 0x000000ffff197224 */ /* 0x000fe400078e000f */
[----:B------:R-:W-:Y:S02]  /*76a0*/  IMAD.MOV.U32 R23, RZ, RZ, 0x1 ;  /* 0x00000001ff177424 */ /* 0x000fe400078e00ff */
[----:B------:R-:W-:Y:S01]  /*76b0*/  VIADD R36, R36, 0xffffffe0 ;  /* 0xffffffe024247836 */ /* 0x000fe20000000000 */
[----:B0-----:R-:W-:-:S05]  /*76c0*/  LOP3.LUT R20, R20, 0x80000000, R22, 0xec, !PT ;  /* 0x8000000014147812 */ /* 0x001fca00078eec16 */
[----:B------:R-:W-:-:S05]  /*76d0*/  VIADD R22, R20, 0xffffffff ;  /* 0xffffffff14167836 */ /* 0x000fca0000000000 */
[----:B------:R-:W-:Y:S01]  /*76e0*/  LOP3.LUT R22, R20, R22, RZ, 0xc, !PT ;  /* 0x0000001614167212 */ /* 0x000fe200078e0cff */
[----:B------:R-:W-:-:S05]  /*76f0*/  IMAD.MOV.U32 R20, RZ, RZ, -0x1 ;  /* 0xffffffffff147424 */ /* 0x000fca00078e00ff */
[----:B------:R-:W0:Y:S02]  /*7700*/  POPC R22, R22 ;  /* 0x0000001600167309 */ /* 0x000e240000000000 */
[----:B0-----:R-:W-:Y:S05]  /*7710*/  WARPSYNC.COLLECTIVE R20, `(.L_x_1242) ;  /* 0x0000000014087348 */ /* 0x001fea0003c00000 */
[----:B0-----:R0:W1:Y:S02]  /*7720*/  SHFL.DOWN P5, R28, R25, R23, R22 ;  /* 0x08000017191c7389 */ /* 0x00106400000a0016 */
[----:B01----:R-:W-:Y:S05]  /*7730*/  ENDCOLLECTIVE ;  /* 0x000000000000791b */ /* 0x003fea0003800000 */
.L_x_1242:
[----:B------:R-:W0:Y:S01]  /*7740*/  S2R R20, SR_LANEID ;  /* 0x0000000000147919 */ /* 0x000e220000000000 */
[----:B------:R-:W-:Y:S01]  /*7750*/  IMAD.MOV.U32 R23, RZ, RZ, 0x2 ;  /* 0x00000002ff177424 */ /* 0x000fe200078e00ff */
[----:B0-----:R-:W-:Y:S01]  /*7760*/  ISETP.GE.AND P4, PT, R20, R22, PT ;  /* 0x000000161400720c */ /* 0x001fe20003f86270 */
[----:B------:R-:W-:-:S03]  /*7770*/  IMAD.MOV.U32 R20, RZ, RZ, -0x1 ;  /* 0xffffffffff147424 */ /* 0x000fc600078e00ff */
[----:B------:R-:W-:Y:S02]  /*7780*/  SEL R28, R28, RZ, !P4 ;  /* 0x000000ff1c1c7207 */ /* 0x000fe40006000000 */
[----:B------:R-:W-:-:S03]  /*7790*/  ISETP.GT.AND P4, PT, R32, R22, PT ;  /* 0x000000162000720c */ /* 0x000fc60003f84270 */
[----:B------:R-:W-:-:S04]  /*77a0*/  IMAD.IADD R15, R28, 0x1, R15 ;  /* 0x000000011c0f7824 */ /* 0x000fc800078e020f */
[----:B------:R-:W-:-:S07]  /*77b0*/  IMAD.MOV.U32 R25, RZ, RZ, R15 ;  /* 0x000000ffff197224 */ /* 0x000fce00078e000f */
[----:B------:R-:W-:Y:S05]  /*77c0*/  WARPSYNC.COLLECTIVE R20, `(.L_x_1243) ;  /* 0x0000000014087348 */ /* 0x000fea0003c00000 */
[----:B------:R0:W1:Y:S02]  /*77d0*/  SHFL.DOWN P5, R28, R25, R23, R22 ;  /* 0x08000017191c7389 */ /* 0x00006400000a0016 */
[----:B01----:R-:W-:Y:S05]  /*77e0*/  ENDCOLLECTIVE ;  /* 0x000000000000791b */ /* 0x003fea0003800000 */
.L_x_1243:
        /* <DEDUP_REMOVED lines=8> */
.L_x_1244:
        /* <DEDUP_REMOVED lines=8> */
.L_x_1245:
        /* <DEDUP_REMOVED lines=8> */
.L_x_1246:
[----:B------:R-:W-:Y:S02]  /*7970*/  SEL R28, R28, RZ, !P4 ;  /* 0x000000ff1c1c7207 */ /* 0x000fe40006000000 */
[----:B------:R-:W-:Y:S02]  /*7980*/  ISETP.NE.AND P4, PT, R14, 0x65, PT ;  /* 0x000000650e00780c */ /* 0x000fe40003f85270 */
[----:B------:R-:W-:-:S11]  /*7990*/  IADD3 R35, PT, PT, R15, R28, R35 ;  /* 0x0000001c0f237210 */ /* 0x000fd60007ffe023 */
[----:B------:R-:W-:Y:S05]  /*79a0*/  WARPSYNC.COLLECTIVE R20, `(.L_x_1247) ;  /* 0x0000000014087348 */ /* 0x000fea0003c00000 */
[----:B------:R-:W-:Y:S01]  /*79b0*/  VOTE.ALL P4, P4 ;  /* 0x0000000000ff7806 */ /* 0x000fe20002080000 */
[----:B------:R-:W-:-:S12]  /*79c0*/  ENDCOLLECTIVE ;  /* 0x000000000000791b */ /* 0x000fd80003800000 */
.L_x_1247:
[----:B------:R-:W-:Y:S05]  /*79d0*/  BRA `(.L_x_1248) ;  /* 0xffffffdc00787947 */ /* 0x000fea000383ffff */
.L_x_1249:
        /* <DEDUP_REMOVED lines=10> */
.L_x_1450:


//--------------------- .text._ZN6thrust24THRUST_300001_SM_1000_NS8cuda_cub4core6detail13_kernel_agentINS1_8__unique9InitAgentIN3cub18CUB_300001_SM_100013ScanTileStateIiLb1EEEPiiEEJSA_mSB_EEEvDpT0_ --------------------------
	.section	.text._ZN6thrust24THRUST_300001_SM_1000_NS8cuda_cub4core6detail13_kernel_agentINS1_8__unique9InitAgentIN3cub18CUB_300001_SM_100013ScanTileStateIiLb1EEEPiiEEJSA_mSB_EEEvDpT0_,"ax",@progbits
	.align	128
        .global         _ZN6thrust24THRUST_300001_SM_1000_NS8cuda_cub4core6detail13_kernel_agentINS1_8__unique9InitAgentIN3cub18CUB_300001_SM_100013ScanTileStateIiLb1EEEPiiEEJSA_mSB_EEEvDpT0_
        .type           _ZN6thrust24THRUST_300001_SM_1000_NS8cuda_cub4core6detail13_kernel_agentINS1_8__unique9InitAgentIN3cub18CUB_300001_SM_100013ScanTileStateIiLb1EEEPiiEEJSA_mSB_EEEvDpT0_,@function
        .size           _ZN6thrust24THRUST_300001_SM_1000_NS8cuda_cub4core6detail13_kernel_agentINS1_8__unique9InitAgentIN3cub18CUB_300001_SM_100013ScanTileStateIiLb1EEEPiiEEJSA_mSB_EEEvDpT0_,(.L_x_1451 - _ZN6thrust24THRUST_300001_SM_1000_NS8cuda_cub4core6detail13_kernel_agentINS1_8__unique9InitAgentIN3cub18CUB_300001_SM_100013ScanTileStateIiLb1EEEPiiEEJSA_mSB_EEEvDpT0_)
        .other          _ZN6thrust24THRUST_300001_SM_1000_NS8cuda_cub4core6detail13_kernel_agentINS1_8__unique9InitAgentIN3cub18CUB_300001_SM_100013ScanTileStateIiLb1EEEPiiEEJSA_mSB_EEEvDpT0_,@"STO_CUDA_ENTRY STV_DEFAULT"
_ZN6thrust24THRUST_300001_SM_1000_NS8cuda_cub4core6detail13_kernel_agentINS1_8__unique9InitAgentIN3cub18CUB_300001_SM_100013ScanTileStateIiLb1EEEPiiEEJSA_mSB_EEEvDpT0_:
.text._ZN6thrust24THRUST_300001_SM_1000_NS8cuda_cub4core6detail13_kernel_agentINS1_8__unique9InitAgentIN3cub18CUB_300001_SM_100013ScanTileStateIiLb1EEEPiiEEJSA_mSB_EEEvDpT0_:
[----:B------:R-:W-:Y:S01]  /*0000*/  LDC R1, c[0x0][0x37c] ;  /* 0x0000df00ff017b82 */ /* 0x000fe20000000800 */
[----:B------:R-:W0:Y:S07]  /*0010*/  S2R R0, SR_TID.X ;  /* 0x0000000000007919 */ /* 0x000e2e0000002100 */
[----:B------:R-:W1:Y:S01]  /*0020*/  S2UR UR6, SR_CTAID.X ;  /* 0x00000000000679c3 */ /* 0x000e620000002500 */
[----:B------:R-:W2:Y:S07]  /*0030*/  LDCU UR4, c[0x0][0x388] ;  /* 0x00007100ff0477ac */ /* 0x000eae0008000800 */
[----:B------:R-:W1:Y:S01]  /*0040*/  LDC R7, c[0x0][0x360] ;  /* 0x0000d800ff077b82 */ /* 0x000e620000000800 */
[C---:B0-----:R-:W-:Y:S01]  /*0050*/  ISETP.GT.U32.AND P0, PT, R0.reuse, 0x1f, PT ;  /* 0x0000001f0000780c */ /* 0x041fe20003f04070 */
[----:B-1----:R-:W-:Y:S01]  /*0060*/  IMAD R7, R7, UR6, R0 ;  /* 0x0000000607077c24 */ /* 0x002fe2000f8e0200 */
[----:B------:R-:W-:-:S02]  /*0070*/  LOP3.LUT P2, RZ, R0, UR6, RZ, 0xfc, !PT ;  /* 0x0000000600ff7c12 */ /* 0x000fc4000f84fcff */
[----:B------:R-:W-:Y:S02]  /*0080*/  ISETP.NE.OR P0, PT, RZ, UR6, P0 ;  /* 0x00000006ff007c0c */ /* 0x000fe40008705670 */
[----:B--2---:R-:W-:Y:S01]  /*0090*/  ISETP.GE.AND P1, PT, R7, UR4, PT ;  /* 0x0000000407007c0c */ /* 0x004fe2000bf26270 */
[----:B------:R-:W0:Y:S10]  /*00a0*/  LDCU.64 UR4, c[0x0][0x358] ;  /* 0x00006b00ff0477ac */ /* 0x000e340008000a00 */
[----:B------:R-:W1:Y:S02]  /*00b0*/  @!P0 LDC.64 R4, c[0x0][0x380] ;  /* 0x0000e000ff048b82 */ /* 0x000e640000000a00 */
[----:B------:R-:W-:-:S06]  /*00c0*/  @!P1 MOV R6, 0x63 ;  /* 0x0000006300069802 */ /* 0x000fcc0000000f00 */
[----:B------:R-:W2:Y:S01]  /*00d0*/  @!P1 LDC.64 R2, c[0x0][0x380] ;  /* 0x0000e000ff029b82 */ /* 0x000ea20000000a00 */
[----:B-1----:R-:W-:-:S04]  /*00e0*/  @!P0 IMAD.WIDE.U32 R4, R0, 0x8, R4 ;  /* 0x0000000800048825 */ /* 0x002fc800078e0004 */
[----:B--2---:R-:W-:-:S04]  /*00f0*/  @!P1 IMAD.WIDE R2, R7, 0x8, R2 ;  /* 0x0000000807029825 */ /* 0x004fc800078e0202 */
[----:B------:R-:W-:-:S05]  /*0100*/  IMAD.MOV.U32 R7, RZ, RZ, RZ ;  /* 0x000000ffff077224 */ /* 0x000fca00078e00ff */
[----:B0-----:R0:W-:Y:S04]  /*0110*/  @!P1 STG.E.64 desc[UR4][R2.64+0x100], R6 ;  /* 0x0001000602009986 */ /* 0x0011e8000c101b04 */
[----:B------:R0:W-:Y:S01]  /*0120*/  @!P0 STG.E.64 desc[UR4][R4.64], RZ ;  /* 0x000000ff04008986 */ /* 0x0001e2000c101b04 */
[----:B------:R-:W-:Y:S05]  /*0130*/  @P2 EXIT ;  /* 0x000000000000294d */ /* 0x000fea0003800000 */
[----:B0-----:R-:W0:Y:S02]  /*0140*/  LDC.64 R2, c[0x0][0x390] ;  /* 0x0000e400ff027b82 */ /* 0x001e240000000a00 */
[----:B0-----:R-:W-:Y:S01]  /*0150*/  STG.E desc[UR4][R2.64], RZ ;  /* 0x000000ff02007986 */ /* 0x001fe2000c101904 */
[----:B------:R-:W-:Y:S05]  /*0160*/  EXIT ;  /* 0x000000000000794d */ /* 0x000fea0003800000 */
.L_x_1250:
        /* <DEDUP_REMOVED lines=9> */
.L_x_1451:


//--------------------- .text._Z11populateCSRP9EdgeTupleiPiS1_Pf --------------------------
	.section	.text._Z11populateCSRP9EdgeTupleiPiS1_Pf,"ax",@progbits
	.align	128
        .global         _Z11populateCSRP9EdgeTupleiPiS1_Pf
        .type           _Z11populateCSRP9EdgeTupleiPiS1_Pf,@function
        .size           _Z11populateCSRP9EdgeTupleiPiS1_Pf,(.L_x_1452 - _Z11populateCSRP9EdgeTupleiPiS1_Pf)
        .other          _Z11populateCSRP9EdgeTupleiPiS1_Pf,@"STO_CUDA_ENTRY STV_DEFAULT"
_Z11populateCSRP9EdgeTupleiPiS1_Pf:
.text._Z11populateCSRP9EdgeTupleiPiS1_Pf:
[----:B------:R-:W-:Y:S01]  /*0000*/  LDC R1, c[0x0][0x37c] ;  /* 0x0000df00ff017b82 */ /* 0x000fe20000000800 */
[----:B------:R-:W0:Y:S07]  /*0010*/  S2R R0, SR_TID.X ;  /* 0x0000000000007919 */ /* 0x000e2e0000002100 */
[----:B------:R-:W0:Y:S01]  /*0020*/  S2UR UR4, SR_CTAID.X ;  /* 0x00000000000479c3 */ /* 0x000e220000002500 */
[----:B------:R-:W1:Y:S07]  /*0030*/  LDCU UR6, c[0x0][0x388] ;  /* 0x00007100ff0677ac */ /* 0x000e6e0008000800 */
[----:B------:R-:W0:Y:S02]  /*0040*/  LDC R5, c[0x0][0x360] ;  /* 0x0000d800ff057b82 */ /* 0x000e240000000800 */
[----:B0-----:R-:W-:-:S05]  /*0050*/  IMAD R5, R5, UR4, R0 ;  /* 0x0000000405057c24 */ /* 0x001fca000f8e0200 */
[----:B-1----:R-:W-:-:S13]  /*0060*/  ISETP.GE.AND P0, PT, R5, UR6, PT ;  /* 0x0000000605007c0c */ /* 0x002fda000bf06270 */
[----:B------:R-:W-:Y:S05]  /*0070*/  @P0 EXIT ;  /* 0x000000000000094d */ /* 0x000fea0003800000 */
[----:B------:R-:W-:Y:S01]  /*0080*/  ISETP.NE.AND P0, PT, R5, RZ, PT ;  /* 0x000000ff0500720c */ /* 0x000fe20003f05270 */
[----:B------:R-:W0:Y:S01]  /*0090*/  LDCU.64 UR4, c[0x0][0x358] ;  /* 0x00006b00ff0477ac */ /* 0x000e220008000a00 */
[----:B------:R-:W-:Y:S11]  /*00a0*/  BSSY.RECONVERGENT B0, `(.L_x_1251) ;  /* 0x000000c000007945 */ /* 0x000ff60003800200 */
[----:B------:R-:W-:Y:S05]  /*00b0*/  @!P0 BRA `(.L_x_1252) ;  /* 0x0000000000288947 */ /* 0x000fea0003800000 */
[----:B------:R-:W1:Y:S02]  /*00c0*/  LDC.64 R2, c[0x0][0x380] ;  /* 0x0000e000ff027b82 */ /* 0x000e640000000a00 */
[----:B-1----:R-:W-:-:S05]  /*00d0*/  IMAD.WIDE R2, R5, 0xc, R2 ;  /* 0x0000000c05027825 */ /* 0x002fca00078e0202 */
[----:B0-----:R-:W2:Y:S04]  /*00e0*/  LDG.E R0, desc[UR4][R2.64] ;  /* 0x0000000402007981 */ /* 0x001ea8000c1e1900 */
[----:B------:R-:W2:Y:S02]  /*00f0*/  LDG.E R7, desc[UR4][R2.64+-0xc] ;  /* 0xfffff40402077981 */ /* 0x000ea4000c1e1900 */
[----:B--2---:R-:W-:-:S13]  /*0100*/  ISETP.NE.AND P0, PT, R0, R7, PT ;  /* 0x000000070000720c */ /* 0x004fda0003f05270 */
[----:B------:R-:W-:Y:S05]  /*0110*/  @P0 BRA `(.L_x_1252) ;  /* 0x0000000000100947 */ /* 0x000fea0003800000 */
[----:B------:R-:W2:Y:S04]  /*0120*/  LDG.E R0, desc[UR4][R2.64+0x4] ;  /* 0x0000040402007981 */ /* 0x000ea8000c1e1900 */
[----:B------:R-:W2:Y:S02]  /*0130*/  LDG.E R7, desc[UR4][R2.64+-0x8] ;  /* 0xfffff80402077981 */ /* 0x000ea4000c1e1900 */
[----:B--2---:R-:W-:-:S13]  /*0140*/  ISETP.NE.AND P0, PT, R0, R7, PT ;  /* 0x000000070000720c */ /* 0x004fda0003f05270 */
[----:B------:R-:W-:Y:S05]  /*0150*/  @!P0 EXIT ;  /* 0x000000000000894d */ /* 0x000fea0003800000 */
.L_x_1252:
[----:B0-----:R-:W-:Y:S05]  /*0160*/  BSYNC.RECONVERGENT B0 ;  /* 0x0000000000007941 */ /* 0x001fea0003800200 */
.L_x_1251:
[----:B------:R-:W0:Y:S01]  /*0170*/  LDC.64 R2, c[0x0][0x380] ;  /* 0x0000e000ff027b82 */ /* 0x000e220000000a00 */
[----:B------:R-:W-:-:S04]  /*0180*/  IADD3 R0, PT, PT, R5, 0x1, RZ ;  /* 0x0000000105007810 */ /* 0x000fc80007ffe0ff */
[----:B------:R-:W-:Y:S01]  /*0190*/  ISETP.GE.AND P0, PT, R0, UR6, PT ;  /* 0x0000000600007c0c */ /* 0x000fe2000bf06270 */
[----:B------:R-:W1:Y:S01]  /*01a0*/  LDCU UR6, c[0x0][0x388] ;  /* 0x00007100ff0677ac */ /* 0x000e620008000800 */
[----:B0-----:R-:W-:-:S05]  /*01b0*/  IMAD.WIDE R2, R5, 0xc, R2 ;  /* 0x0000000c05027825 */ /* 0x001fca00078e0202 */
[----:B------:R0:W5:Y:S06]  /*01c0*/  LDG.E R11, desc[UR4][R2.64+0x8] ;  /* 0x00000804020b7981 */ /* 0x00016c000c1e1900 */
[----:B------:R0:W5:Y:S01]  /*01d0*/  @P0 LDG.E R9, desc[UR4][R2.64] ;  /* 0x0000000402090981 */ /* 0x000162000c1e1900 */
[----:B------:R-:W-:Y:S04]  /*01e0*/  BSSY.RECONVERGENT B0, `(.L_x_1253) ;  /* 0x0000011000007945 */ /* 0x000fe80003800200 */
[----:B-1----:R-:W-:Y:S05]  /*01f0*/  @P0 BRA `(.L_x_1254) ;  /* 0x00000000003c0947 */ /* 0x002fea0003800000 */
[----:B-----5:R1:W5:Y:S01]  /*0200*/  LDG.E R9, desc[UR4][R2.64] ;  /* 0x0000000402097981 */ /* 0x020362000c1e1900 */
[----:B------:R-:W2:Y:S02]  /*0210*/  LDC.64 R6, c[0x0][0x380] ;  /* 0x0000e000ff067b82 */ /* 0x000ea40000000a00 */
.L_x_1255:
[----:B--2---:R-:W-:-:S05]  /*0220*/  IMAD.WIDE R4, R0, 0xc, R6 ;  /* 0x0000000c00047825 */ /* 0x004fca00078e0206 */
[----:B------:R-:W2:Y:S02]  /*0230*/  LDG.E R8, desc[UR4][R4.64] ;  /* 0x0000000404087981 */ /* 0x000ea4000c1e1900 */
[----:B--2--5:R-:W-:-:S13]  /*0240*/  ISETP.NE.AND P0, PT, R8, R9, PT ;  /* 0x000000090800720c */ /* 0x024fda0003f05270 */
[----:B------:R-:W-:Y:S05]  /*0250*/  @P0 BRA `(.L_x_1254) ;  /* 0x0000000000240947 */ /* 0x000fea0003800000 */
[----:B------:R-:W2:Y:S04]  /*0260*/  LDG.E R8, desc[UR4][R4.64+0x4] ;  /* 0x0000040404087981 */ /* 0x000ea8000c1e1900 */
[----:B------:R-:W2:Y:S02]  /*0270*/  LDG.E R13, desc[UR4][R2.64+0x4] ;  /* 0x00000404020d7981 */ /* 0x000ea4000c1e1900 */
[----:B--2---:R-:W-:-:S13]  /*0280*/  ISETP.NE.AND P0, PT, R8, R13, PT ;  /* 0x0000000d0800720c */ /* 0x004fda0003f05270 */
[----:B------:R-:W-:Y:S05]  /*0290*/  @P0 BRA `(.L_x_1254) ;  /* 0x0000000000140947 */ /* 0x000fea0003800000 */
[----:B------:R-:W2:Y:S01]  /*02a0*/  LDG.E R4, desc[UR4][R4.64+0x8] ;  /* 0x0000080404047981 */ /* 0x000ea2000c1e1900 */
[----:B------:R-:W-:-:S04]  /*02b0*/  IADD3 R0, PT, PT, R0, 0x1, RZ ;  /* 0x0000000100007810 */ /* 0x000fc80007ffe0ff */
[----:B------:R-:W-:Y:S01]  /*02c0*/  ISETP.GE.AND P0, PT, R0, UR6, PT ;  /* 0x0000000600007c0c */ /* 0x000fe2000bf06270 */
[----:B--2---:R-:W-:-:S12]  /*02d0*/  FADD R11, R11, R4 ;  /* 0x000000040b0b7221 */ /* 0x004fd80000000000 */
[----:B------:R-:W-:Y:S05]  /*02e0*/  @!P0 BRA `(.L_x_1255) ;  /* 0xfffffffc00cc8947 */ /* 0x000fea000383ffff */
.L_x_1254:
[----:B------:R-:W-:Y:S05]  /*02f0*/  BSYNC.RECONVERGENT B0 ;  /* 0x0000000000007941 */ /* 0x000fea0003800200 */
.L_x_1253:
[----:B------:R-:W2:Y:S01]  /*0300*/  LDC.64 R4, c[0x0][0x390] ;  /* 0x0000e400ff047b82 */ /* 0x000ea20000000a00 */
[----:B------:R-:W-:-:S07]  /*0310*/  HFMA2 R13, -RZ, RZ, 0, 5.9604644775390625e-08 ;  /* 0x00000001ff0d7431 */ /* 0x000fce00000001ff */
[----:B------:R-:W3:Y:S01]  /*0320*/  LDC.64 R6, c[0x0][0x398] ;  /* 0x0000e600ff067b82 */ /* 0x000ee20000000a00 */
[----:B--2--5:R-:W-:-:S07]  /*0330*/  IMAD.WIDE R4, R9, 0x4, R4 ;  /* 0x0000000409047825 */ /* 0x024fce00078e0204 */
[----:B------:R-:W2:Y:S01]  /*0340*/  LDC.64 R8, c[0x0][0x3a0] ;  /* 0x0000e800ff087b82 */ /* 0x000ea20000000a00 */
[----:B------:R-:W3:Y:S04]  /*0350*/  ATOMG.E.ADD.STRONG.GPU PT, R5, desc[UR4][R4.64], R13 ;  /* 0x8000000d040579a8 */ /* 0x000ee800081ef104 */
[----:B01----:R-:W4:Y:S01]  /*0360*/  LDG.E R3, desc[UR4][R2.64+0x4] ;  /* 0x0000040402037981 */ /* 0x003f22000c1e1900 */
[----:B---3--:R-:W-:-:S04]  /*0370*/  IMAD.WIDE R6, R5, 0x4, R6 ;  /* 0x0000000405067825 */ /* 0x008fc800078e0206 */
[----:B--2---:R-:W-:Y:S01]  /*0380*/  IMAD.WIDE R8, R5, 0x4, R8 ;  /* 0x0000000405087825 */ /* 0x004fe200078e0208 */
[----:B----4-:R-:W-:Y:S04]  /*0390*/  STG.E desc[UR4][R6.64], R3 ;  /* 0x0000000306007986 */ /* 0x010fe8000c101904 */
[----:B------:R-:W-:Y:S01]  /*03a0*/  STG.E desc[UR4][R8.64], R11 ;  /* 0x0000000b08007986 */ /* 0x000fe2000c101904 */
[----:B------:R-:W-:Y:S05]  /*03b0*/  EXIT ;  /* 0x000000000000794d */ /* 0x000fea0003800000 */
.L_x_1256:
        /* <DEDUP_REMOVED lines=12> */
.L_x_1452:


//--------------------- .text._Z11reduceEdgesP9EdgeTupleiPiS1_ --------------------------
	.section	.text._Z11reduceEdgesP9EdgeTupleiPiS1_,"ax",@progbits
	.align	128
        .global         _Z11reduceEdgesP9EdgeTupleiPiS1_
        .type           _Z11reduceEdgesP9EdgeTupleiPiS1_,@function
        .size           _Z11reduceEdgesP9EdgeTupleiPiS1_,(.L_x_1453 - _Z11reduceEdgesP9EdgeTupleiPiS1_)
        .other          _Z11reduceEdgesP9EdgeTupleiPiS1_,@"STO_CUDA_ENTRY STV_DEFAULT"
_Z11reduceEdgesP9EdgeTupleiPiS1_:
.text._Z11reduceEdgesP9EdgeTupleiPiS1_:
        /* <DEDUP_REMOVED lines=22> */
.L_x_1258:
[----:B0-----:R-:W-:Y:S05]  /*0160*/  BSYNC.RECONVERGENT B0 ;  /* 0x0000000000007941 */ /* 0x001fea0003800200 */
.L_x_1257:
[----:B------:R-:W0:Y:S01]  /*0170*/  S2R R0, SR_LANEID ;  /* 0x0000000000007919 */ /* 0x000e220000000000 */
[----:B------:R-:W1:Y:S01]  /*0180*/  LDC.64 R4, c[0x0][0x380] ;  /* 0x0000e000ff047b82 */ /* 0x000e620000000a00 */
[----:B------:R-:W-:Y:S02]  /*0190*/  VOTEU.ANY UR6, UPT, PT ;  /* 0x0000000000067886 */ /* 0x000fe400038e0100 */
[----:B------:R-:W-:Y:S02]  /*01a0*/  UFLO.U32 UR7, UR6 ;  /* 0x00000006000772bd */ /* 0x000fe400080e0000 */
[----:B------:R-:W2:Y:S03]  /*01b0*/  POPC R9, UR6 ;  /* 0x0000000600097d09 */ /* 0x000ea60008000000 */
[----:B------:R-:W2:Y:S01]  /*01c0*/  LDC.64 R2, c[0x0][0x398] ;  /* 0x0000e600ff027b82 */ /* 0x000ea20000000a00 */
[----:B-1----:R-:W-:-:S07]  /*01d0*/  IMAD.WIDE R6, R7, 0xc, R4 ;  /* 0x0000000c07067825 */ /* 0x002fce00078e0204 */
[----:B------:R-:W1:Y:S01]  /*01e0*/  LDC.64 R4, c[0x0][0x390] ;  /* 0x0000e400ff047b82 */ /* 0x000e620000000a00 */
[----:B0-----:R-:W-:-:S13]  /*01f0*/  ISETP.EQ.U32.AND P0, PT, R0, UR7, PT ;  /* 0x0000000700007c0c */ /* 0x001fda000bf02070 */
[----:B--2---:R-:W-:Y:S04]  /*0200*/  @P0 REDG.E.ADD.STRONG.GPU desc[UR4][R2.64], R9 ;  /* 0x000000090200098e */ /* 0x004fe8000c12e104 */
[----:B------:R-:W1:Y:S01]  /*0210*/  LDG.E R7, desc[UR4][R6.64] ;  /* 0x0000000406077981 */ /* 0x000e62000c1e1900 */
[----:B------:R-:W-:Y:S02]  /*0220*/  HFMA2 R11, -RZ, RZ, 0, 5.9604644775390625e-08 ;  /* 0x00000001ff0b7431 */ /* 0x000fe400000001ff */
[----:B-1----:R-:W-:-:S05]  /*0230*/  IMAD.WIDE R4, R7, 0x4, R4 ;  /* 0x0000000407047825 */ /* 0x002fca00078e0204 */
[----:B------:R-:W-:Y:S01]  /*0240*/  REDG.E.ADD.STRONG.GPU desc[UR4][R4.64], R11 ;  /* 0x0000000b0400798e */ /* 0x000fe2000c12e104 */
[----:B------:R-:W-:Y:S05]  /*0250*/  EXIT ;  /* 0x000000000000794d */ /* 0x000fea0003800000 */
.L_x_1259:
        /* <DEDUP_REMOVED lines=10> */
.L_x_1453:


//--------------------- .text._Z19storeCommunityEdgesiPiS_PfS_S_P9EdgeTupleS_ --------------------------
	.section	.text._Z19storeCommunityEdgesiPiS_PfS_S_P9EdgeTupleS_,"ax",@progbits
	.align	128
        .global         _Z19storeCommunityEdgesiPiS_PfS_S_P9EdgeTupleS_
        .type           _Z19storeCommunityEdgesiPiS_PfS_S_P9EdgeTupleS_,@function
        .size           _Z19storeCommunityEdgesiPiS_PfS_S_P9EdgeTupleS_,(.L_x_1454 - _Z19storeCommunityEdgesiPiS_PfS_S_P9EdgeTupleS_)
        .other          _Z19storeCommunityEdgesiPiS_PfS_S_P9EdgeTupleS_,@"STO_CUDA_ENTRY STV_DEFAULT"
_Z19storeCommunityEdgesiPiS_PfS_S_P9EdgeTupleS_:
.text._Z19storeCommunityEdgesiPiS_PfS_S_P9EdgeTupleS_:
        /* <DEDUP_REMOVED lines=8> */
[----:B------:R-:W0:Y:S01]  /*0080*/  LDC.64 R8, c[0x0][0x388] ;  /* 0x0000e200ff087b82 */ /* 0x000e220000000a00 */
[----:B------:R-:W1:Y:S07]  /*0090*/  LDCU.64 UR12, c[0x0][0x358] ;  /* 0x00006b00ff0c77ac */ /* 0x000e6e0008000a00 */
[----:B------:R-:W2:Y:S08]  /*00a0*/  LDC.64 R2, c[0x0][0x3a0] ;  /* 0x0000e800ff027b82 */ /* 0x000eb00000000a00 */
[----:B------:R-:W3:Y:S01]  /*00b0*/  LDC.64 R6, c[0x0][0x3a8] ;  /* 0x0000ea00ff067b82 */ /* 0x000ee20000000a00 */
[----:B0-----:R-:W-:-:S05]  /*00c0*/  IMAD.WIDE R8, R0, 0x4, R8 ;  /* 0x0000000400087825 */ /* 0x001fca00078e0208 */
[----:B-1----:R-:W4:Y:S04]  /*00d0*/  LDG.E R5, desc[UR12][R8.64] ;  /* 0x0000000c08057981 */ /* 0x002f28000c1e1900 */
[----:B------:R-:W4:Y:S01]  /*00e0*/  LDG.E R4, desc[UR12][R8.64+0x4] ;  /* 0x0000040c08047981 */ /* 0x000f22000c1e1900 */
[----:B--2---:R-:W-:-:S06]  /*00f0*/  IMAD.WIDE R2, R0, 0x4, R2 ;  /* 0x0000000400027825 */ /* 0x004fcc00078e0202 */
[----:B------:R-:W3:Y:S01]  /*0100*/  LDG.E R3, desc[UR12][R2.64] ;  /* 0x0000000c02037981 */ /* 0x000ee2000c1e1900 */
[----:B----4-:R-:W-:Y:S01]  /*0110*/  ISETP.GE.AND P0, PT, R5, R4, PT ;  /* 0x000000040500720c */ /* 0x010fe20003f06270 */
[----:B---3--:R-:W-:-:S12]  /*0120*/  IMAD.WIDE R6, R3, 0x4, R6 ;  /* 0x0000000403067825 */ /* 0x008fd800078e0206 */
[----:B------:R-:W-:Y:S05]  /*0130*/  @P0 EXIT ;  /* 0x000000000000094d */ /* 0x000fea0003800000 */
[----:B------:R0:W5:Y:S01]  /*0140*/  LDG.E R2, desc[UR12][R6.64] ;  /* 0x0000000c06027981 */ /* 0x000162000c1e1900 */
[----:B------:R-:W-:Y:S01]  /*0150*/  IADD3 R3, PT, PT, -R5, R4, RZ ;  /* 0x0000000405037210 */ /* 0x000fe20007ffe1ff */
[----:B------:R-:W-:Y:S03]  /*0160*/  BSSY.RECONVERGENT B0, `(.L_x_1260) ;  /* 0x0000035000007945 */ /* 0x000fe60003800200 */
[----:B------:R-:W-:Y:S02]  /*0170*/  LOP3.LUT P0, R20, R3, 0x3, RZ, 0xc0, !PT ;  /* 0x0000000303147812 */ /* 0x000fe4000780c0ff */
[----:B------:R-:W-:-:S11]  /*0180*/  MOV R3, R5 ;  /* 0x0000000500037202 */ /* 0x000fd60000000f00 */
[----:B0-----:R-:W-:Y:S05]  /*0190*/  @!P0 BRA `(.L_x_1261) ;  /* 0x0000000000c48947 */ /* 0x001fea0003800000 */
[----:B------:R-:W0:Y:S01]  /*01a0*/  LDC.64 R6, c[0x0][0x3b8] ;  /* 0x0000ee00ff067b82 */ /* 0x000e220000000a00 */
[----:B------:R-:W-:Y:S01]  /*01b0*/  IMAD.MOV R20, RZ, RZ, -R20 ;  /* 0x000000ffff147224 */ /* 0x000fe200078e0a14 */
[----:B------:R-:W-:-:S06]  /*01c0*/  MOV R3, R5 ;  /* 0x0000000500037202 */ /* 0x000fcc0000000f00 */
[----:B------:R-:W1:Y:S08]  /*01d0*/  LDC.64 R8, c[0x0][0x3a0] ;  /* 0x0000e800ff087b82 */ /* 0x000e700000000a00 */
[----:B------:R-:W2:Y:S08]  /*01e0*/  LDC.64 R10, c[0x0][0x3a8] ;  /* 0x0000ea00ff0a7b82 */ /* 0x000eb00000000a00 */
[----:B------:R-:W3:Y:S08]  /*01f0*/  LDC.64 R12, c[0x0][0x3b0] ;  /* 0x0000ec00ff0c7b82 */ /* 0x000ef00000000a00 */
[----:B------:R-:W4:Y:S08]  /*0200*/  LDC.64 R14, c[0x0][0x390] ;  /* 0x0000e400ff0e7b82 */ /* 0x000f300000000a00 */
[----:B------:R-:W0:Y:S02]  /*0210*/  LDC.64 R16, c[0x0][0x398] ;  /* 0x0000e600ff107b82 */ /* 0x000e240000000a00 */
.L_x_1264:
[----:B01--4-:R-:W-:-:S05]  /*0220*/  IMAD.WIDE R18, R3, 0x4, R14 ;  /* 0x0000000403127825 */ /* 0x013fca00078e020e */
[----:B------:R-:W1:Y:S01]  /*0230*/  LDG.E R21, desc[UR12][R18.64] ;  /* 0x0000000c12157981 */ /* 0x000e62000c1e1900 */
[----:B------:R-:W4:Y:S01]  /*0240*/  S2R R23, SR_LANEID ;  /* 0x0000000000177919 */ /* 0x000f220000000000 */
[----:B------:R-:W-:Y:S02]  /*0250*/  VOTEU.ANY UR4, UPT, PT ;  /* 0x0000000000047886 */ /* 0x000fe400038e0100 */
[----:B------:R-:W4:Y:S01]  /*0260*/  FLO.U32 R26, UR4 ;  /* 0x00000004001a7d00 */ /* 0x000f2200080e0000 */
[----:B-1----:R-:W-:-:S05]  /*0270*/  IMAD.WIDE R28, R21, 0x4, R8 ;  /* 0x00000004151c7825 */ /* 0x002fca00078e0208 */
[----:B------:R1:W2:Y:S01]  /*0280*/  LDG.E R25, desc[UR12][R28.64] ;  /* 0x0000000c1c197981 */ /* 0x0002a2000c1e1900 */
[----:B----4-:R-:W-:Y:S01]  /*0290*/  ISETP.EQ.U32.AND P0, PT, R26, R23, PT ;  /* 0x000000171a00720c */ /* 0x010fe20003f02070 */
[----:B0-----:R-:W-:-:S06]  /*02a0*/  IMAD.WIDE R22, R3, 0x4, R16 ;  /* 0x0000000403167825 */ /* 0x001fcc00078e0210 */
[----:B------:R-:W4:Y:S01]  /*02b0*/  LDG.E R23, desc[UR12][R22.64] ;  /* 0x0000000c16177981 */ /* 0x000f22000c1e1900 */
[----:B-1----:R-:W0:Y:S01]  /*02c0*/  POPC R29, UR4 ;  /* 0x00000004001d7d09 */ /* 0x002e220008000000 */
[----:B------:R-:W1:Y:S01]  /*02d0*/  S2R R18, SR_LTMASK ;  /* 0x0000000000127919 */ /* 0x000e620000003900 */
[----:B--2---:R-:W-:-:S06]  /*02e0*/  IMAD.WIDE R24, R25, 0x4, R10 ;  /* 0x0000000419187825 */ /* 0x004fcc00078e020a */
[----:B------:R-:W2:Y:S04]  /*02f0*/  LDG.E R25, desc[UR12][R24.64] ;  /* 0x0000000c18197981 */ /* 0x000ea8000c1e1900 */
[----:B0-----:R-:W3:Y:S01]  /*0300*/  @P0 ATOMG.E.ADD.STRONG.GPU PT, R29, desc[UR12][R6.64], R29 ;  /* 0x8000001d061d09a8 */ /* 0x001ee200081ef10c */
[----:B-1----:R-:W-:-:S06]  /*0310*/  LOP3.LUT R28, R18, UR4, RZ, 0xc0, !PT ;  /* 0x00000004121c7c12 */ /* 0x002fcc000f8ec0ff */
[----:B------:R-:W0:Y:S01]  /*0320*/  POPC R28, R28 ;  /* 0x0000001c001c7309 */ /* 0x000e220000000000 */
[----:B------:R-:W-:Y:S01]  /*0330*/  VIADD R20, R20, 0x1 ;  /* 0x0000000114147836 */ /* 0x000fe20000000000 */
[----:B------:R-:W-:Y:S04]  /*0340*/  BSSY.RECONVERGENT B1, `(.L_x_1262) ;  /* 0x0000014000017945 */ /* 0x000fe80003800200 */
[----:B------:R-:W-:Y:S02]  /*0350*/  ISETP.NE.AND P0, PT, R20, RZ, PT ;  /* 0x000000ff1400720c */ /* 0x000fe40003f05270 */
[----:B--2--5:R-:W-:Y:S01]  /*0360*/  ISETP.NE.AND P1, PT, R2, R25, PT ;  /* 0x000000190200720c */ /* 0x024fe20003f25270 */
[----:B---3--:R-:W0:-:S12]  /*0370*/  SHFL.IDX PT, R27, R29, R26, 0x1f ;  /* 0x00001f1a1d1b7589 */ /* 0x008e1800000e0000 */
[----:B------:R-:W1:Y:S01]  /*0380*/  @P1 LDC.64 R18, c[0x0][0x3b0] ;  /* 0x0000ec00ff121b82 */ /* 0x000e620000000a00 */
[----:B0-----:R-:W-:-:S05]  /*0390*/  IADD3 R27, PT, PT, R27, R28, RZ ;  /* 0x0000001c1b1b7210 */ /* 0x001fca0007ffe0ff */
[----:B-1----:R-:W-:-:S05]  /*03a0*/  @P1 IMAD.WIDE R18, R27, 0xc, R18 ;  /* 0x0000000c1b121825 */ /* 0x002fca00078e0212 */
[----:B------:R0:W-:Y:S04]  /*03b0*/  @P1 STG.E desc[UR12][R18.64+0x4], R25 ;  /* 0x0000041912001986 */ /* 0x0001e8000c10190c */
[----:B------:R0:W-:Y:S04]  /*03c0*/  @P1 STG.E desc[UR12][R18.64], R2 ;  /* 0x0000000212001986 */ /* 0x0001e8000c10190c */
[----:B----4-:R0:W-:Y:S01]  /*03d0*/  @P1 STG.E desc[UR12][R18.64+0x8], R23 ;  /* 0x0000081712001986 */ /* 0x0101e2000c10190c */
[----:B------:R-:W-:Y:S05]  /*03e0*/  @P1 BRA `(.L_x_1263) ;  /* 0x0000000000241947 */ /* 0x000fea0003800000 */
[----:B------:R-:W-:Y:S01]  /*03f0*/  ISETP.NE.AND P1, PT, R0, R21, PT ;  /* 0x000000150000720c */ /* 0x000fe20003f25270 */
[----:B0-----:R-:W-:-:S12]  /*0400*/  IMAD.WIDE R18, R27, 0xc, R12 ;  /* 0x0000000c1b127825 */ /* 0x001fd800078e020c */
[----:B------:R-:W-:Y:S01]  /*0410*/  @P1 FMUL R21, R23, 0.5 ;  /* 0x3f00000017151820 */ /* 0x000fe20000400000 */
[----:B------:R1:W-:Y:S04]  /*0420*/  @P1 STG.E desc[UR12][R18.64], R2 ;  /* 0x0000000212001986 */ /* 0x0003e8000c10190c */
[----:B------:R1:W-:Y:S04]  /*0430*/  @P1 STG.E desc[UR12][R18.64+0x4], R2 ;  /* 0x0000040212001986 */ /* 0x0003e8000c10190c */
[----:B------:R1:W-:Y:S04]  /*0440*/  @P1 STG.E desc[UR12][R18.64+0x8], R21 ;  /* 0x0000081512001986 */ /* 0x0003e8000c10190c */
[----:B------:R1:W-:Y:S04]  /*0450*/  @!P1 STG.E desc[UR12][R18.64], R2 ;  /* 0x0000000212009986 */ /* 0x0003e8000c10190c */
[----:B------:R1:W-:Y:S04]  /*0460*/  @!P1 STG.E desc[UR12][R18.64+0x4], R2 ;  /* 0x0000040212009986 */ /* 0x0003e8000c10190c */
[----:B------:R1:W-:Y:S02]  /*0470*/  @!P1 STG.E desc[UR12][R18.64+0x8], R23 ;  /* 0x0000081712009986 */ /* 0x0003e4000c10190c */
.L_x_1263:
[----:B------:R-:W-:Y:S05]  /*0480*/  BSYNC.RECONVERGENT B1 ;  /* 0x0000000000017941 */ /* 0x000fea0003800200 */
.L_x_1262:
[----:B------:R-:W-:Y:S01]  /*0490*/  IADD3 R3, PT, PT, R3, 0x1, RZ ;  /* 0x0000000103037810 */ /* 0x000fe20007ffe0ff */
[----:B------:R-:W-:Y:S06]  /*04a0*/  @P0 BRA `(.L_x_1264) ;  /* 0xfffffffc005c0947 */ /* 0x000fec000383ffff */
.L_x_1261:
[----:B------:R-:W-:Y:S05]  /*04b0*/  BSYNC.RECONVERGENT B0 ;  /* 0x0000000000007941 */ /* 0x000fea0003800200 */
.L_x_1260:
[----:B------:R-:W-:-:S04]  /*04c0*/  IADD3 R5, PT, PT, R5, -R4, RZ ;  /* 0x8000000405057210 */ /* 0x000fc80007ffe0ff */
[----:B------:R-:W-:-:S13]  /*04d0*/  ISETP.GT.U32.AND P0, PT, R5, -0x4, PT ;  /* 0xfffffffc0500780c */ /* 0x000fda0003f04070 */
[----:B------:R-:W-:Y:S05]  /*04e0*/  @P0 EXIT ;  /* 0x000000000000094d */ /* 0x000fea0003800000 */
[----:B------:R-:W2:Y:S01]  /*04f0*/  LDC.64 R6, c[0x0][0x3b8] ;  /* 0x0000ee00ff067b82 */ /* 0x000ea20000000a00 */
[----:B------:R-:W3:Y:S01]  /*0500*/  LDCU.128 UR8, c[0x0][0x390] ;  /* 0x00007200ff0877ac */ /* 0x000ee20008000c00 */
[----:B------:R-:W-:Y:S01]  /*0510*/  IMAD.IADD R16, R3, 0x1, -R4 ;  /* 0x0000000103107824 */ /* 0x000fe200078e0a04 */
[----:B------:R-:W4:Y:S05]  /*0520*/  LDCU.64 UR14, c[0x0][0x3b0] ;  /* 0x00007600ff0e77ac */ /* 0x000f2a0008000a00 */
[----:B------:R-:W0:Y:S08]  /*0530*/  LDC.64 R8, c[0x0][0x3a0] ;  /* 0x0000e800ff087b82 */ /* 0x000e300000000a00 */
[----:B------:R-:W0:Y:S01]  /*0540*/  LDC.64 R10, c[0x0][0x3a8] ;  /* 0x0000ea00ff0a7b82 */ /* 0x000e220000000a00 */
[----:B---3--:R-:W-:-:S02]  /*0550*/  UIADD3 UR6, UP0, UPT, UR8, 0x8, URZ ;  /* 0x0000000808067890 */ /* 0x008fc4000ff1e0ff */
[----:B------:R-:W-:Y:S02]  /*0560*/  UIADD3 UR4, UP1, UPT, UR10, 0x8, URZ ;  /* 0x000000080a047890 */ /* 0x000fe4000ff3e0ff */
[----:B------:R-:W-:Y:S02]  /*0570*/  UIADD3.X UR7, UPT, UPT, URZ, UR9, URZ, UP0, !UPT ;  /* 0x00000009ff077290 */ /* 0x000fe400087fe4ff */
[----:B----4-:R-:W-:-:S12]  /*0580*/  UIADD3.X UR5, UPT, UPT, URZ, UR11, URZ, UP1, !UPT ;  /* 0x0000000bff057290 */ /* 0x010fd80008ffe4ff */
.L_x_1273:
[----:B------:R-:W-:Y:S02]  /*0590*/  MOV R4, UR6 ;  /* 0x0000000600047c02 */ /* 0x000fe40008000f00 */
[----:B-1----:R-:W-:-:S03]  /*05a0*/  MOV R5, UR7 ;  /* 0x0000000700057c02 */ /* 0x002fc60008000f00 */
[----:B------:R-:W-:-:S05]  /*05b0*/  IMAD.WIDE R4, R3, 0x4, R4 ;  /* 0x0000000403047825 */ /* 0x000fca00078e0204 */
[----:B01----:R-:W3:Y:S01]  /*05c0*/  LDG.E R19, desc[UR12][R4.64+-0x8] ;  /* 0xfffff80c04137981 */ /* 0x003ee2000c1e1900 */
[----:B------:R-:W0:Y:S01]  /*05d0*/  S2R R17, SR_LANEID ;  /* 0x0000000000117919 */ /* 0x000e220000000000 */
[----:B------:R-:W-:Y:S02]  /*05e0*/  VOTEU.ANY UR8, UPT, PT ;  /* 0x0000000000087886 */ /* 0x000fe400038e0100 */
[----:B------:R-:W0:Y:S01]  /*05f0*/  FLO.U32 R22, UR8 ;  /* 0x0000000800167d00 */ /* 0x000e2200080e0000 */
[----:B---3--:R-:W-:-:S06]  /*0600*/  IMAD.WIDE R14, R19, 0x4, R8 ;  /* 0x00000004130e7825 */ /* 0x008fcc00078e0208 */
[----:B------:R-:W3:Y:S01]  /*0610*/  LDG.E R15, desc[UR12][R14.64] ;  /* 0x0000000c0e0f7981 */ /* 0x000ee2000c1e1900 */
[----:B------:R-:W2:Y:S01]  /*0620*/  POPC R29, UR8 ;  /* 0x00000008001d7d09 */ /* 0x000ea20008000000 */
[----:B0-----:R-:W-:Y:S01]  /*0630*/  ISETP.EQ.U32.AND P0, PT, R22, R17, PT ;  /* 0x000000111600720c */ /* 0x001fe20003f02070 */
[----:B------:R-:W-:Y:S01]  /*0640*/  IMAD.U32 R12, RZ, RZ, UR4 ;  /* 0x00000004ff0c7e24 */ /* 0x000fe2000f8e00ff */
[----:B------:R-:W-:-:S03]  /*0650*/  MOV R13, UR5 ;  /* 0x00000005000d7c02 */ /* 0x000fc60008000f00 */
[----:B------:R-:W-:-:S05]  /*0660*/  IMAD.WIDE R12, R3, 0x4, R12 ;  /* 0x00000004030c7825 */ /* 0x000fca00078e020c */
[----:B------:R-:W4:Y:S01]  /*0670*/  LDG.E R25, desc[UR12][R12.64+-0x8] ;  /* 0xfffff80c0c197981 */ /* 0x000f22000c1e1900 */
[----:B---3--:R-:W-:-:S05]  /*0680*/  IMAD.WIDE R20, R15, 0x4, R10 ;  /* 0x000000040f147825 */ /* 0x008fca00078e020a */
[----:B------:R-:W3:Y:S04]  /*0690*/  LDG.E R23, desc[UR12][R20.64] ;  /* 0x0000000c14177981 */ /* 0x000ee8000c1e1900 */
[----:B--2---:R-:W2:Y:S01]  /*06a0*/  @P0 ATOMG.E.ADD.STRONG.GPU PT, R29, desc[UR12][R6.64], R29 ;  /* 0x8000001d061d09a8 */ /* 0x004ea200081ef10c */
[----:B------:R-:W0:Y:S02]  /*06b0*/  S2R R18, SR_LTMASK ;  /* 0x0000000000127919 */ /* 0x000e240000003900 */
[----:B0-----:R-:W-:-:S06]  /*06c0*/  LOP3.LUT R24, R18, UR8, RZ, 0xc0, !PT ;  /* 0x0000000812187c12 */ /* 0x001fcc000f8ec0ff */
[----:B------:R-:W0:Y:S01]  /*06d0*/  POPC R24, R24 ;  /* 0x0000001800187309 */ /* 0x000e220000000000 */
[----:B------:R-:W-:Y:S01]  /*06e0*/  BSSY.RECONVERGENT B0, `(.L_x_1265) ;  /* 0x0000018000007945 */ /* 0x000fe20003800200 */
[----:B---3-5:R-:W-:Y:S01]  /*06f0*/  ISETP.NE.AND P0, PT, R2, R23, PT ;  /* 0x000000170200720c */ /* 0x028fe20003f05270 */
[----:B--2---:R-:W0:-:S12]  /*0700*/  SHFL.IDX PT, R27, R29, R22, 0x1f ;  /* 0x00001f161d1b7589 */ /* 0x004e1800000e0000 */
[----:B------:R-:W1:Y:S01]  /*0710*/  @P0 LDC.64 R14, c[0x0][0x3b0] ;  /* 0x0000ec00ff0e0b82 */ /* 0x000e620000000a00 */
[----:B0-----:R-:W-:-:S05]  /*0720*/  IADD3 R27, PT, PT, R27, R24, RZ ;  /* 0x000000181b1b7210 */ /* 0x001fca0007ffe0ff */
[----:B-1----:R-:W-:-:S05]  /*0730*/  @P0 IMAD.WIDE R20, R27, 0xc, R14 ;  /* 0x0000000c1b140825 */ /* 0x002fca00078e020e */
[----:B------:R0:W-:Y:S04]  /*0740*/  @P0 STG.E desc[UR12][R20.64+0x4], R23 ;  /* 0x0000041714000986 */ /* 0x0001e8000c10190c */
[----:B------:R0:W-:Y:S04]  /*0750*/  @P0 STG.E desc[UR12][R20.64], R2 ;  /* 0x0000000214000986 */ /* 0x0001e8000c10190c */
[----:B----4-:R0:W-:Y:S01]  /*0760*/  @P0 STG.E desc[UR12][R20.64+0x8], R25 ;  /* 0x0000081914000986 */ /* 0x0101e2000c10190c */
[----:B------:R-:W-:Y:S05]  /*0770*/  @P0 BRA `(.L_x_1266) ;  /* 0x0000000000380947 */ /* 0x000fea0003800000 */
[----:B------:R-:W-:-:S13]  /*0780*/  ISETP.NE.AND P0, PT, R0, R19, PT ;  /* 0x000000130000720c */ /* 0x000fda0003f05270 */
[----:B------:R-:W-:Y:S01]  /*0790*/  @P0 MOV R15, UR15 ;  /* 0x0000000f000f0c02 */ /* 0x000fe20008000f00 */
[----:B------:R-:W-:Y:S02]  /*07a0*/  @P0 IMAD.U32 R14, RZ, RZ, UR14 ;  /* 0x0000000eff0e0e24 */ /* 0x000fe4000f8e00ff */
[----:B------:R-:W-:Y:S02]  /*07b0*/  @P0 FMUL R19, R25, 0.5 ;  /* 0x3f00000019130820 */ /* 0x000fe40000400000 */
[----:B0-----:R-:W-:Y:S01]  /*07c0*/  @P0 IMAD.WIDE R20, R27, 0xc, R14 ;  /* 0x0000000c1b140825 */ /* 0x001fe200078e020e */
[----:B------:R-:W-:-:S03]  /*07d0*/  @!P0 MOV R14, UR14 ;  /* 0x0000000e000e8c02 */ /* 0x000fc60008000f00 */
[----:B------:R-:W-:Y:S01]  /*07e0*/  @!P0 IMAD.U32 R15, RZ, RZ, UR15 ;  /* 0x0000000fff0f8e24 */ /* 0x000fe2000f8e00ff */
[----:B------:R1:W-:Y:S01]  /*07f0*/  @P0 STG.E desc[UR12][R20.64+0x8], R19 ;  /* 0x0000081314000986 */ /* 0x0003e2000c10190c */
[----:B------:R-:W-:-:S03]  /*0800*/  @!P0 IMAD.WIDE R22, R27, 0xc, R14 ;  /* 0x0000000c1b168825 */ /* 0x000fc600078e020e */
[----:B------:R1:W-:Y:S04]  /*0810*/  @P0 STG.E desc[UR12][R20.64], R2 ;  /* 0x0000000214000986 */ /* 0x0003e8000c10190c */
[----:B------:R1:W-:Y:S04]  /*0820*/  @P0 STG.E desc[UR12][R20.64+0x4], R2 ;  /* 0x0000040214000986 */ /* 0x0003e8000c10190c */
[----:B------:R1:W-:Y:S04]  /*0830*/  @!P0 STG.E desc[UR12][R22.64+0x8], R25 ;  /* 0x0000081916008986 */ /* 0x0003e8000c10190c */
[----:B------:R1:W-:Y:S04]  /*0840*/  @!P0 STG.E desc[UR12][R22.64], R2 ;  /* 0x0000000216008986 */ /* 0x0003e8000c10190c */
[----:B------:R1:W-:Y:S02]  /*0850*/  @!P0 STG.E desc[UR12][R22.64+0x4], R2 ;  /* 0x0000040216008986 */ /* 0x0003e4000c10190c */
.L_x_1266:
[----:B------:R-:W-:Y:S05]  /*0860*/  BSYNC.RECONVERGENT B0 ;  /* 0x0000000000007941 */ /* 0x000fea0003800200 */
.L_x_1265:
[----:B-1----:R-:W2:Y:S01]  /*0870*/  LDG.E R19, desc[UR12][R4.64+-0x4] ;  /* 0xfffffc0c04137981 */ /* 0x002ea2000c1e1900 */
[----:B------:R-:W-:Y:S02]  /*0880*/  VOTEU.ANY UR8, UPT, PT ;  /* 0x0000000000087886 */ /* 0x000fe400038e0100 */
[----:B------:R-:W1:Y:S01]  /*0890*/  FLO.U32 R24, UR8 ;  /* 0x0000000800187d00 */ /* 0x000e6200080e0000 */
[----:B0-----:R-:W3:Y:S01]  /*08a0*/  LDG.E R25, desc[UR12][R12.64+-0x4] ;  /* 0xfffffc0c0c197981 */ /* 0x001ee2000c1e1900 */
[----:B--2---:R-:W-:-:S06]  /*08b0*/  IMAD.WIDE R20, R19, 0x4, R8 ;  /* 0x0000000413147825 */ /* 0x004fcc00078e0208 */
[----:B------:R-:W2:Y:S01]  /*08c0*/  LDG.E R21, desc[UR12][R20.64] ;  /* 0x0000000c14157981 */ /* 0x000ea2000c1e1900 */
[----:B------:R-:W0:Y:S01]  /*08d0*/  POPC R29, UR8 ;  /* 0x00000008001d7d09 */ /* 0x000e220008000000 */
[----:B-1----:R-:W-:Y:S01]  /*08e0*/  ISETP.EQ.U32.AND P0, PT, R24, R17, PT ;  /* 0x000000111800720c */ /* 0x002fe20003f02070 */
[----:B--2---:R-:W-:-:S06]  /*08f0*/  IMAD.WIDE R22, R21, 0x4, R10 ;  /* 0x0000000415167825 */ /* 0x004fcc00078e020a */
[----:B------:R-:W2:Y:S06]  /*0900*/  LDG.E R23, desc[UR12][R22.64] ;  /* 0x0000000c16177981 */ /* 0x000eac000c1e1900 */
[----:B0-----:R-:W4:Y:S01]  /*0910*/  @P0 ATOMG.E.ADD.STRONG.GPU PT, R29, desc[UR12][R6.64], R29 ;  /* 0x8000001d061d09a8 */ /* 0x001f2200081ef10c */
[----:B------:R-:W-:-:S06]  /*0920*/  LOP3.LUT R26, R18, UR8, RZ, 0xc0, !PT ;  /* 0x00000008121a7c12 */ /* 0x000fcc000f8ec0ff */
[----:B------:R-:W0:Y:S01]  /*0930*/  POPC R26, R26 ;  /* 0x0000001a001a7309 */ /* 0x000e220000000000 */
[----:B------:R-:W-:Y:S01]  /*0940*/  BSSY.RECONVERGENT B0, `(.L_x_1267) ;  /* 0x0000012000007945 */ /* 0x000fe20003800200 */
[----:B----4-:R-:W0:Y:S01]  /*0950*/  SHFL.IDX PT, R27, R29, R24, 0x1f ;  /* 0x00001f181d1b7589 */ /* 0x010e2200000e0000 */
[----:B--2---:R-:W-:Y:S02]  /*0960*/  ISETP.NE.AND P0, PT, R2, R23, PT ;  /* 0x000000170200720c */ /* 0x004fe40003f05270 */
[----:B0-----:R-:W-:-:S11]  /*0970*/  IADD3 R27, PT, PT, R27, R26, RZ ;  /* 0x0000001a1b1b7210 */ /* 0x001fd60007ffe0ff */
[----:B------:R-:W-:-:S05]  /*0980*/  @P0 IMAD.WIDE R20, R27, 0xc, R14 ;  /* 0x0000000c1b140825 */ /* 0x000fca00078e020e */
[----:B------:R0:W-:Y:S04]  /*0990*/  @P0 STG.E desc[UR12][R20.64+0x4], R23 ;  /* 0x0000041714000986 */ /* 0x0001e8000c10190c */
[----:B------:R0:W-:Y:S04]  /*09a0*/  @P0 STG.E desc[UR12][R20.64], R2 ;  /* 0x0000000214000986 */ /* 0x0001e8000c10190c */
[----:B---3--:R0:W-:Y:S01]  /*09b0*/  @P0 STG.E desc[UR12][R20.64+0x8], R25 ;  /* 0x0000081914000986 */ /* 0x0081e2000c10190c */
        /* <DEDUP_REMOVED lines=10> */
.L_x_1268:
[----:B------:R-:W-:Y:S05]  /*0a60*/  BSYNC.RECONVERGENT B0 ;  /* 0x0000000000007941 */ /* 0x000fea0003800200 */
.L_x_1267:
        /* <DEDUP_REMOVED lines=31> */
.L_x_1270:
[----:B------:R-:W-:Y:S05]  /*0c60*/  BSYNC.RECONVERGENT B0 ;  /* 0x0000000000007941 */ /* 0x000fea0003800200 */
.L_x_1269:
[----:B------:R-:W0:Y:S01]  /*0c70*/  LDG.E R5, desc[UR12][R4.64+0x4] ;  /* 0x0000040c04057981 */ /* 0x000e22000c1e1900 */
[----:B------:R-:W-:Y:S02]  /*0c80*/  VOTEU.ANY UR8, UPT, PT ;  /* 0x0000000000087886 */ /* 0x000fe400038e0100 */
[----:B------:R-:W2:Y:S01]  /*0c90*/  FLO.U32 R24, UR8 ;  /* 0x0000000800187d00 */ /* 0x000ea200080e0000 */
[----:B------:R-:W3:Y:S01]  /*0ca0*/  LDG.E R12, desc[UR12][R12.64+0x4] ;  /* 0x0000040c0c0c7981 */ /* 0x000ee2000c1e1900 */
[----:B0-----:R-:W-:-:S05]  /*0cb0*/  IMAD.WIDE R22, R5, 0x4, R8 ;  /* 0x0000000405167825 */ /* 0x001fca00078e0208 */
[----:B-1----:R-:W4:Y:S01]  /*0cc0*/  LDG.E R21, desc[UR12][R22.64] ;  /* 0x0000000c16157981 */ /* 0x002f22000c1e1900 */
[----:B------:R-:W0:Y:S01]  /*0cd0*/  POPC R25, UR8 ;  /* 0x0000000800197d09 */ /* 0x000e220008000000 */
[----:B--2---:R-:W-:Y:S01]  /*0ce0*/  ISETP.EQ.U32.AND P0, PT, R24, R17, PT ;  /* 0x000000111800720c */ /* 0x004fe20003f02070 */
[----:B----4-:R-:W-:-:S06]  /*0cf0*/  IMAD.WIDE R20, R21, 0x4, R10 ;  /* 0x0000000415147825 */ /* 0x010fcc00078e020a */
[----:B------:R-:W2:Y:S06]  /*0d00*/  LDG.E R21, desc[UR12][R20.64] ;  /* 0x0000000c14157981 */ /* 0x000eac000c1e1900 */
[----:B0-----:R-:W4:Y:S01]  /*0d10*/  @P0 ATOMG.E.ADD.STRONG.GPU PT, R25, desc[UR12][R6.64], R25 ;  /* 0x80000019061909a8 */ /* 0x001f2200081ef10c */
[----:B------:R-:W-:-:S06]  /*0d20*/  LOP3.LUT R4, R18, UR8, RZ, 0xc0, !PT ;  /* 0x0000000812047c12 */ /* 0x000fcc000f8ec0ff */
[----:B------:R-:W0:Y:S01]  /*0d30*/  POPC R4, R4 ;  /* 0x0000000400047309 */ /* 0x000e220000000000 */
[----:B------:R-:W-:Y:S01]  /*0d40*/  IADD3 R16, PT, PT, R16, 0x4, RZ ;  /* 0x0000000410107810 */ /* 0x000fe20007ffe0ff */
[----:B------:R-:W-:Y:S03]  /*0d50*/  BSSY.RECONVERGENT B0, `(.L_x_1271) ;  /* 0x0000013000007945 */ /* 0x000fe60003800200 */
[----:B------:R-:W-:Y:S01]  /*0d60*/  ISETP.NE.AND P0, PT, R16, RZ, PT ;  /* 0x000000ff1000720c */ /* 0x000fe20003f05270 */
[----:B----4-:R-:W0:Y:S01]  /*0d70*/  SHFL.IDX PT, R17, R25, R24, 0x1f ;  /* 0x00001f1819117589 */ /* 0x010e2200000e0000 */
[----:B--2---:R-:W-:Y:S01]  /*0d80*/  ISETP.NE.AND P1, PT, R2, R21, PT ;  /* 0x000000150200720c */ /* 0x004fe20003f25270 */
[----:B0-----:R-:W-:-:S12]  /*0d90*/  IMAD.IADD R17, R17, 0x1, R4 ;  /* 0x0000000111117824 */ /* 0x001fd800078e0204 */
[----:B------:R-:W-:-:S05]  /*0da0*/  @P1 IMAD.WIDE R18, R17, 0xc, R14 ;  /* 0x0000000c11121825 */ /* 0x000fca00078e020e */
[----:B------:R0:W-:Y:S04]  /*0db0*/  @P1 STG.E desc[UR12][R18.64+0x4], R21 ;  /* 0x0000041512001986 */ /* 0x0001e8000c10190c */
[----:B------:R0:W-:Y:S04]  /*0dc0*/  @P1 STG.E desc[UR12][R18.64], R2 ;  /* 0x0000000212001986 */ /* 0x0001e8000c10190c */
[----:B---3--:R0:W-:Y:S01]  /*0dd0*/  @P1 STG.E desc[UR12][R18.64+0x8], R12 ;  /* 0x0000080c12001986 */ /* 0x0081e2000c10190c */
[----:B------:R-:W-:Y:S05]  /*0de0*/  @P1 BRA `(.L_x_1272) ;  /* 0x0000000000241947 */ /* 0x000fea0003800000 */
[----:B------:R-:W-:Y:S01]  /*0df0*/  ISETP.NE.AND P1, PT, R0, R5, PT ;  /* 0x000000050000720c */ /* 0x000fe20003f25270 */
[----:B------:R-:W-:-:S12]  /*0e00*/  IMAD.WIDE R14, R17, 0xc, R14 ;  /* 0x0000000c110e7825 */ /* 0x000fd800078e020e */
[----:B------:R-:W-:Y:S01]  /*0e10*/  @P1 FMUL R5, R12, 0.5 ;  /* 0x3f0000000c051820 */ /* 0x000fe20000400000 */
[----:B------:R1:W-:Y:S04]  /*0e20*/  @P1 STG.E desc[UR12][R14.64], R2 ;  /* 0x000000020e001986 */ /* 0x0003e8000c10190c */
[----:B------:R1:W-:Y:S04]  /*0e30*/  @P1 STG.E desc[UR12][R14.64+0x4], R2 ;  /* 0x000004020e001986 */ /* 0x0003e8000c10190c */
[----:B------:R1:W-:Y:S04]  /*0e40*/  @P1 STG.E desc[UR12][R14.64+0x8], R5 ;  /* 0x000008050e001986 */ /* 0x0003e8000c10190c */
[----:B------:R1:W-:Y:S04]  /*0e50*/  @!P1 STG.E desc[UR12][R14.64], R2 ;  /* 0x000000020e009986 */ /* 0x0003e8000c10190c */
[----:B------:R1:W-:Y:S04]  /*0e60*/  @!P1 STG.E desc[UR12][R14.64+0x4], R2 ;  /* 0x000004020e009986 */ /* 0x0003e8000c10190c */
[----:B------:R1:W-:Y:S02]  /*0e70*/  @!P1 STG.E desc[UR12][R14.64+0x8], R12 ;  /* 0x0000080c0e009986 */ /* 0x0003e4000c10190c */
.L_x_1272:
[----:B------:R-:W-:Y:S05]  /*0e80*/  BSYNC.RECONVERGENT B0 ;  /* 0x0000000000007941 */ /* 0x000fea0003800200 */
.L_x_1271:
[----:B------:R-:W-:Y:S01]  /*0e90*/  IADD3 R3, PT, PT, R3, 0x4, RZ ;  /* 0x0000000403037810 */ /* 0x000fe20007ffe0ff */
[----:B------:R-:W-:Y:S06]  /*0ea0*/  @P0 BRA `(.L_x_1273) ;  /* 0xfffffff400b80947 */ /* 0x000fec000383ffff */
[----:B------:R-:W-:Y:S05]  /*0eb0*/  EXIT ;  /* 0x000000000000794d */ /* 0x000fea0003800000 */
.L_x_1274:
        /* <DEDUP_REMOVED lines=12> */
.L_x_1454:


//--------------------- .text._Z24updateVertexCommunityMapPiS_S_i --------------------------
	.section	.text._Z24updateVertexCommunityMapPiS_S_i,"ax",@progbits
	.align	128
        .global         _Z24updateVertexCommunityMapPiS_S_i
        .type           _Z24updateVertexCommunityMapPiS_S_i,@function
        .size           _Z24updateVertexCommunityMapPiS_S_i,(.L_x_1455 - _Z24updateVertexCommunityMapPiS_S_i)
        .other          _Z24updateVertexCommunityMapPiS_S_i,@"STO_CUDA_ENTRY STV_DEFAULT"
_Z24updateVertexCommunityMapPiS_S_i:
.text._Z24updateVertexCommunityMapPiS_S_i:
        /* <DEDUP_REMOVED lines=9> */
[----:B------:R-:W1:Y:S01]  /*0090*/  LDCU.64 UR4, c[0x0][0x358] ;  /* 0x00006b00ff0477ac */ /* 0x000e620008000a00 */
[----:B0-----:R-:W-:-:S06]  /*00a0*/  IMAD.WIDE R2, R5, 0x4, R2 ;  /* 0x0000000405027825 */ /* 0x001fcc00078e0202 */
[----:B------:R-:W0:Y:S01]  /*00b0*/  LDC.64 R4, c[0x0][0x388] ;  /* 0x0000e200ff047b82 */ /* 0x000e220000000a00 */
[----:B-1----:R-:W0:Y:S02]  /*00c0*/  LDG.E R7, desc[UR4][R2.64] ;  /* 0x0000000402077981 */ /* 0x002e24000c1e1900 */
[----:B0-----:R-:W-:-:S05]  /*00d0*/  IMAD.WIDE R4, R7, 0x4, R4 ;  /* 0x0000000407047825 */ /* 0x001fca00078e0204 */
[----:B------:R-:W0:Y:S01]  /*00e0*/  LDC.64 R6, c[0x0][0x390] ;  /* 0x0000e400ff067b82 */ /* 0x000e220000000a00 */
[----:B------:R-:W0:Y:S02]  /*00f0*/  LDG.E R5, desc[UR4][R4.64] ;  /* 0x0000000404057981 */ /* 0x000e24000c1e1900 */
[----:B0-----:R-:W-:-:S06]  /*0100*/  IMAD.WIDE R6, R5, 0x4, R6 ;  /* 0x0000000405067825 */ /* 0x001fcc00078e0206 */
[----:B------:R-:W2:Y:S04]  /*0110*/  LDG.E R7, desc[UR4][R6.64] ;  /* 0x0000000406077981 */ /* 0x000ea8000c1e1900 */
[----:B--2---:R-:W-:Y:S01]  /*0120*/  STG.E desc[UR4][R2.64], R7 ;  /* 0x0000000702007986 */ /* 0x004fe2000c101904 */
[----:B------:R-:W-:Y:S05]  /*0130*/  EXIT ;  /* 0x000000000000794d */ /* 0x000fea0003800000 */
.L_x_1275:
        /* <DEDUP_REMOVED lines=12> */
.L_x_1455:


//--------------------- .text._Z21updateAlphaBetaKernelPiS_PfS0_S0_S0_i --------------------------
	.section	.text._Z21updateAlphaBetaKernelPiS_PfS0_S0_S0_i,"ax",@progbits
	.align	128
        .global         _Z21updateAlphaBetaKernelPiS_PfS0_S0_S0_i
        .type           _Z21updateAlphaBetaKernelPiS_PfS0_S0_S0_i,@function
        .size           _Z21updateAlphaBetaKernelPiS_PfS0_S0_S0_i,(.L_x_1456 - _Z21updateAlphaBetaKernelPiS_PfS0_S0_S0_i)
        .other          _Z21updateAlphaBetaKernelPiS_PfS0_S0_S0_i,@"STO_CUDA_ENTRY STV_DEFAULT"
_Z21updateAlphaBetaKernelPiS_PfS0_S0_S0_i:
.text._Z21updateAlphaBetaKernelPiS_PfS0_S0_S0_i:
        /* <DEDUP_REMOVED lines=10> */
[----:B0-----:R-:W-:-:S05]  /*00a0*/  IMAD.WIDE R2, R9, 0x4, R2 ;  /* 0x0000000409027825 */ /* 0x001fca00078e0202 */
[----:B-1----:R-:W2:Y:S02]  /*00b0*/  LDG.E R11, desc[UR4][R2.64] ;  /* 0x00000004020b7981 */ /* 0x002ea4000c1e1900 */
[----:B--2---:R-:W-:-:S13]  /*00c0*/  ISETP.NE.AND P0, PT, R11, -0x1, PT ;  /* 0xffffffff0b00780c */ /* 0x004fda0003f05270 */
[----:B------:R-:W-:Y:S05]  /*00d0*/  @!P0 EXIT ;  /* 0x000000000000894d */ /* 0x000fea0003800000 */
[----:B------:R-:W0:Y:S08]  /*00e0*/  LDC.64 R2, c[0x0][0x390] ;  /* 0x0000e400ff027b82 */ /* 0x000e300000000a00 */
[----:B------:R-:W1:Y:S08]  /*00f0*/  LDC.64 R4, c[0x0][0x3a0] ;  /* 0x0000e800ff047b82 */ /* 0x000e700000000a00 */
[----:B------:R-:W2:Y:S01]  /*0100*/  LDC.64 R6, c[0x0][0x398] ;  /* 0x0000e600ff067b82 */ /* 0x000ea20000000a00 */
[----:B0-----:R-:W-:-:S06]  /*0110*/  IMAD.WIDE R2, R9, 0x4, R2 ;  /* 0x0000000409027825 */ /* 0x001fcc00078e0202 */
[----:B------:R-:W3:Y:S01]  /*0120*/  LDG.E R3, desc[UR4][R2.64] ;  /* 0x0000000402037981 */ /* 0x000ee2000c1e1900 */
[----:B-1----:R-:W-:-:S04]  /*0130*/  IMAD.WIDE R4, R11, 0x4, R4 ;  /* 0x000000040b047825 */ /* 0x002fc800078e0204 */
[----:B--2---:R-:W-:Y:S02]  /*0140*/  IMAD.WIDE R6, R9, 0x4, R6 ;  /* 0x0000000409067825 */ /* 0x004fe400078e0206 */
[----:B------:R-:W0:Y:S01]  /*0150*/  LDC.64 R8, c[0x0][0x3a8] ;  /* 0x0000ea00ff087b82 */ /* 0x000e220000000a00 */
[----:B---3--:R-:W-:Y:S04]  /*0160*/  STG.E desc[UR4][R4.64], R3 ;  /* 0x0000000304007986 */ /* 0x008fe8000c101904 */
[----:B------:R-:W2:Y:S01]  /*0170*/  LDG.E R7, desc[UR4][R6.64] ;  /* 0x0000000406077981 */ /* 0x000ea2000c1e1900 */
[----:B0-----:R-:W-:-:S05]  /*0180*/  IMAD.WIDE R8, R11, 0x4, R8 ;  /* 0x000000040b087825 */ /* 0x001fca00078e0208 */
[----:B--2---:R-:W-:Y:S01]  /*0190*/  STG.E desc[UR4][R8.64], R7 ;  /* 0x0000000708007986 */ /* 0x004fe2000c101904 */
[----:B------:R-:W-:Y:S05]  /*01a0*/  EXIT ;  /* 0x000000000000794d */ /* 0x000fea0003800000 */
.L_x_1276:
        /* <DEDUP_REMOVED lines=13> */
.L_x_1456:


//--------------------- .text._Z15moveNodesKernelPiS_PffS_S0_S0_S_S0_i --------------------------
	.section	.text._Z15moveNodesKernelPiS_PffS_S0_S0_S_S0_i,"ax",@progbits
	.align	128
        .global         _Z15moveNodesKernelPiS_PffS_S0_S0_S_S0_i
        .type           _Z15moveNodesKernelPiS_PffS_S0_S0_S_S0_i,@function
        .size           _Z15moveNodesKernelPiS_PffS_S0_S0_S_S0_i,(.L_x_1425 - _Z15moveNodesKernelPiS_PffS_S0_S0_S_S0_i)
        .other          _Z15moveNodesKernelPiS_PffS_S0_S0_S_S0_i,@"STO_CUDA_ENTRY STV_DEFAULT"
_Z15moveNodesKernelPiS_PffS_S0_S0_S_S0_i:
.text._Z15moveNodesKernelPiS_PffS_S0_S0_S_S0_i:
        /* <DEDUP_REMOVED lines=10> */
[----:B------:R-:W2:Y:S01]  /*00a0*/  LDC.64 R2, c[0x0][0x3a0] ;  /* 0x0000e800ff027b82 */ /* 0x000ea20000000a00 */
[----:B0-----:R-:W-:-:S05]  /*00b0*/  IMAD.WIDE R12, R6, 0x4, R12 ;  /* 0x00000004060c7825 */ /* 0x001fca00078e020c */
[----:B-1----:R-:W3:Y:S04]  /*00c0*/  LDG.E R7, desc[UR4][R12.64] ;  /* 0x000000040c077981 */ /* 0x002ee8000c1e1900 */
[----:B------:R-:W3:Y:S01]  /*00d0*/  LDG.E R8, desc[UR4][R12.64+0x4] ;  /* 0x000004040c087981 */ /* 0x000ee2000c1e1900 */
[----:B--2---:R-:W-:-:S05]  /*00e0*/  IMAD.WIDE R4, R6, 0x4, R2 ;  /* 0x0000000406047825 */ /* 0x004fca00078e0202 */
[----:B------:R0:W5:Y:S01]  /*00f0*/  LDG.E R9, desc[UR4][R4.64] ;  /* 0x0000000404097981 */ /* 0x000162000c1e1900 */
[----:B------:R-:W-:Y:S01]  /*0100*/  BSSY.RECONVERGENT B0, `(.L_x_1277) ;  /* 0x00000a2000007945 */ /* 0x000fe20003800200 */
[----:B------:R-:W-:Y:S01]  /*0110*/  HFMA2 R10, -RZ, RZ, 0, 0 ;  /* 0x00000000ff0a7431 */ /* 0x000fe200000001ff */
[----:B------:R-:W-:Y:S02]  /*0120*/  MOV R26, RZ ;  /* 0x000000ff001a7202 */ /* 0x000fe40000000f00 */
[----:B---3--:R-:W-:-:S13]  /*0130*/  ISETP.GE.AND P0, PT, R7, R8, PT ;  /* 0x000000080700720c */ /* 0x008fda0003f06270 */
[----:B0-----:R-:W-:Y:S05]  /*0140*/  @P0 BRA `(.L_x_1278) ;  /* 0x0000000800740947 */ /* 0x001fea0003800000 */
[C---:B------:R-:W-:Y:S01]  /*0150*/  VIADDMNMX R4, R7.reuse, 0x1, R8, !PT ;  /* 0x0000000107047846 */ /* 0x040fe20007800108 */
[----:B------:R-:W-:Y:S01]  /*0160*/  BSSY.RECONVERGENT B1, `(.L_x_1279) ;  /* 0x000004e000017945 */ /* 0x000fe20003800200 */
[----:B------:R-:W-:Y:S02]  /*0170*/  MOV R26, RZ ;  /* 0x000000ff001a7202 */ /* 0x000fe40000000f00 */
[CC--:B------:R-:W-:Y:S02]  /*0180*/  IADD3 R0, PT, PT, -R7.reuse, R4.reuse, RZ ;  /* 0x0000000407007210 */ /* 0x0c0fe40007ffe1ff */
[----:B------:R-:W-:Y:S02]  /*0190*/  IADD3 R4, PT, PT, R7, -R4, RZ ;  /* 0x8000000407047210 */ /* 0x000fe40007ffe0ff */
[----:B------:R-:W-:Y:S02]  /*01a0*/  LOP3.LUT R31, R0, 0x7, RZ, 0xc0, !PT ;  /* 0x00000007001f7812 */ /* 0x000fe400078ec0ff */
[----:B------:R-:W-:-:S02]  /*01b0*/  ISETP.GT.U32.AND P2, PT, R4, -0x8, PT ;  /* 0xfffffff80400780c */ /* 0x000fc40003f44070 */
[----:B------:R-:W-:Y:S02]  /*01c0*/  ISETP.NE.AND P1, PT, R31, RZ, PT ;  /* 0x000000ff1f00720c */ /* 0x000fe40003f25270 */
[----:B------:R-:W-:Y:S02]  /*01d0*/  MOV R11, R7 ;  /* 0x00000007000b7202 */ /* 0x000fe40000000f00 */
[----:B------:R-:W-:-:S07]  /*01e0*/  MOV R10, RZ ;  /* 0x000000ff000a7202 */ /* 0x000fce0000000f00 */
[----:B------:R-:W-:Y:S05]  /*01f0*/  @P2 BRA `(.L_x_1280) ;  /* 0x0000000400102947 */ /* 0x000fea0003800000 */
[----:B------:R-:W-:Y:S01]  /*0200*/  HFMA2 R25, -RZ, RZ, 0, 0 ;  /* 0x00000000ff197431 */ /* 0x000fe200000001ff */
[----:B------:R-:W-:Y:S02]  /*0210*/  LOP3.LUT R24, R0, 0xfffffff8, RZ, 0xc0, !PT ;  /* 0xfffffff800187812 */ /* 0x000fe400078ec0ff */
[----:B------:R-:W-:Y:S02]  /*0220*/  MOV R26, RZ ;  /* 0x000000ff001a7202 */ /* 0x000fe40000000f00 */
[----:B------:R-:W-:-:S07]  /*0230*/  MOV R11, R7 ;  /* 0x00000007000b7202 */ /* 0x000fce0000000f00 */
.L_x_1281:
[----:B------:R-:W0:Y:S08]  /*0240*/  LDC.64 R32, c[0x0][0x388] ;  /* 0x0000e200ff207b82 */ /* 0x000e300000000a00 */
[----:B------:R-:W1:Y:S01]  /*0250*/  LDC.64 R4, c[0x0][0x390] ;  /* 0x0000e400ff047b82 */ /* 0x000e620000000a00 */
[----:B0-----:R-:W-:-:S05]  /*0260*/  IMAD.WIDE R32, R11, 0x4, R32 ;  /* 0x000000040b207825 */ /* 0x001fca00078e0220 */
[----:B------:R-:W2:Y:S04]  /*0270*/  LDG.E R29, desc[UR4][R32.64] ;  /* 0x00000004201d7981 */ /* 0x000ea8000c1e1900 */
[----:B------:R-:W3:Y:S04]  /*0280*/  LDG.E R19, desc[UR4][R32.64+0x4] ;  /* 0x0000040420137981 */ /* 0x000ee8000c1e1900 */
[----:B------:R-:W4:Y:S04]  /*0290*/  LDG.E R21, desc[UR4][R32.64+0x8] ;  /* 0x0000080420157981 */ /* 0x000f28000c1e1900 */
[----:B------:R-:W4:Y:S04]  /*02a0*/  LDG.E R13, desc[UR4][R32.64+0xc] ;  /* 0x00000c04200d7981 */ /* 0x000f28000c1e1900 */
[----:B------:R-:W4:Y:S04]  /*02b0*/  LDG.E R15, desc[UR4][R32.64+0x10] ;  /* 0x00001004200f7981 */ /* 0x000f28000c1e1900 */
[----:B------:R-:W4:Y:S04]  /*02c0*/  LDG.E R17, desc[UR4][R32.64+0x14] ;  /* 0x0000140420117981 */ /* 0x000f28000c1e1900 */
[----:B------:R-:W4:Y:S04]  /*02d0*/  LDG.E R23, desc[UR4][R32.64+0x18] ;  /* 0x0000180420177981 */ /* 0x000f28000c1e1900 */
[----:B------:R-:W4:Y:S01]  /*02e0*/  LDG.E R27, desc[UR4][R32.64+0x1c] ;  /* 0x00001c04201b7981 */ /* 0x000f22000c1e1900 */
[----:B-1----:R-:W-:-:S05]  /*02f0*/  IMAD.WIDE R4, R11, 0x4, R4 ;  /* 0x000000040b047825 */ /* 0x002fca00078e0204 */
[----:B------:R-:W4:Y:S04]  /*0300*/  LDG.E R35, desc[UR4][R4.64+0x10] ;  /* 0x0000100404237981 */ /* 0x000f28000c1e1900 */
[----:B------:R-:W4:Y:S04]  /*0310*/  LDG.E R33, desc[UR4][R4.64] ;  /* 0x0000000404217981 */ /* 0x000f28000c1e1900 */
[----:B------:R-:W4:Y:S01]  /*0320*/  LDG.E R37, desc[UR4][R4.64+0x14] ;  /* 0x0000140404257981 */ /* 0x000f22000c1e1900 */
[----:B--2---:R-:W-:-:S04]  /*0330*/  IMAD.WIDE R28, R29, 0x4, R2 ;  /* 0x000000041d1c7825 */ /* 0x004fc800078e0202 */
[--C-:B---3--:R-:W-:Y:S02]  /*0340*/  IMAD.WIDE R18, R19, 0x4, R2.reuse ;  /* 0x0000000413127825 */ /* 0x108fe400078e0202 */
[----:B------:R-:W2:Y:S02]  /*0350*/  LDG.E R28, desc[UR4][R28.64] ;  /* 0x000000041c1c7981 */ /* 0x000ea4000c1e1900 */
[--C-:B----4-:R-:W-:Y:S02]  /*0360*/  IMAD.WIDE R20, R21, 0x4, R2.reuse ;  /* 0x0000000415147825 */ /* 0x110fe400078e0202 */
[----:B------:R0:W3:Y:S02]  /*0370*/  LDG.E R30, desc[UR4][R18.64] ;  /* 0x00000004121e7981 */ /* 0x0000e4000c1e1900 */
[--C-:B------:R-:W-:Y:S02]  /*0380*/  IMAD.WIDE R12, R13, 0x4, R2.reuse ;  /* 0x000000040d0c7825 */ /* 0x100fe400078e0202 */
[----:B------:R-:W4:Y:S02]  /*0390*/  LDG.E R20, desc[UR4][R20.64] ;  /* 0x0000000414147981 */ /* 0x000f24000c1e1900 */
[----:B------:R-:W-:-:S02]  /*03a0*/  IMAD.WIDE R14, R15, 0x4, R2 ;  /* 0x000000040f0e7825 */ /* 0x000fc400078e0202 */
[----:B------:R-:W4:Y:S02]  /*03b0*/  LDG.E R12, desc[UR4][R12.64] ;  /* 0x000000040c0c7981 */ /* 0x000f24000c1e1900 */
[--C-:B------:R-:W-:Y:S02]  /*03c0*/  IMAD.WIDE R16, R17, 0x4, R2.reuse ;  /* 0x0000000411107825 */ /* 0x100fe400078e0202 */
[----:B------:R-:W4:Y:S02]  /*03d0*/  LDG.E R14, desc[UR4][R14.64] ;  /* 0x000000040e0e7981 */ /* 0x000f24000c1e1900 */
[--C-:B------:R-:W-:Y:S02]  /*03e0*/  IMAD.WIDE R22, R23, 0x4, R2.reuse ;  /* 0x0000000417167825 */ /* 0x100fe400078e0202 */
[----:B------:R-:W4:Y:S04]  /*03f0*/  LDG.E R29, desc[UR4][R4.64+0x4] ;  /* 0x00000404041d7981 */ /* 0x000f28000c1e1900 */
[----:B------:R-:W4:Y:S01]  /*0400*/  LDG.E R16, desc[UR4][R16.64] ;  /* 0x0000000410107981 */ /* 0x000f22000c1e1900 */
[----:B0-----:R-:W-:-:S03]  /*0410*/  IMAD.WIDE R18, R27, 0x4, R2 ;  /* 0x000000041b127825 */ /* 0x001fc600078e0202 */
[----:B------:R-:W4:Y:S04]  /*0420*/  LDG.E R21, desc[UR4][R4.64+0x8] ;  /* 0x0000080404157981 */ /* 0x000f28000c1e1900 */
[----:B------:R-:W4:Y:S04]  /*0430*/  LDG.E R22, desc[UR4][R22.64] ;  /* 0x0000000416167981 */ /* 0x000f28000c1e1900 */
[----:B------:R-:W4:Y:S04]  /*0440*/  LDG.E R27, desc[UR4][R4.64+0xc] ;  /* 0x00000c04041b7981 */ /* 0x000f28000c1e1900 */
[----:B------:R-:W4:Y:S04]  /*0450*/  LDG.E R13, desc[UR4][R4.64+0x18] ;  /* 0x00001804040d7981 */ /* 0x000f28000c1e1900 */
[----:B------:R-:W4:Y:S04]  /*0460*/  LDG.E R18, desc[UR4][R18.64] ;  /* 0x0000000412127981 */ /* 0x000f28000c1e1900 */
[----:B------:R-:W4:Y:S01]  /*0470*/  LDG.E R15, desc[UR4][R4.64+0x1c] ;  /* 0x00001c04040f7981 */ /* 0x000f22000c1e1900 */
[----:B------:R-:W-:Y:S01]  /*0480*/  FADD R10, R33, R10 ;  /* 0x0000000a210a7221 */ /* 0x000fe20000000000 */
[----:B------:R-:W-:-:S02]  /*0490*/  IADD3 R25, PT, PT, R25, 0x8, RZ ;  /* 0x0000000819197810 */ /* 0x000fc40007ffe0ff */
[----:B------:R-:W-:Y:S02]  /*04a0*/  IADD3 R11, PT, PT, R11, 0x8, RZ ;  /* 0x000000080b0b7810 */ /* 0x000fe40007ffe0ff */
[-C--:B--2--5:R-:W-:Y:S02]  /*04b0*/  ISETP.NE.AND P4, PT, R28, R9.reuse, PT ;  /* 0x000000091c00720c */ /* 0x0a4fe40003f85270 */
[-C--:B---3--:R-:W-:Y:S02]  /*04c0*/  ISETP.NE.AND P5, PT, R30, R9.reuse, PT ;  /* 0x000000091e00720c */ /* 0x088fe40003fa5270 */
[-C--:B----4-:R-:W-:Y:S02]  /*04d0*/  ISETP.NE.AND P2, PT, R20, R9.reuse, PT ;  /* 0x000000091400720c */ /* 0x090fe40003f45270 */
[----:B------:R-:W-:-:S07]  /*04e0*/  ISETP.NE.AND P3, PT, R12, R9, PT ;  /* 0x000000090c00720c */ /* 0x000fce0003f65270 */
[----:B------:R-:W-:Y:S01]  /*04f0*/  @!P4 FADD R26, R33, R26 ;  /* 0x0000001a211ac221 */ /* 0x000fe20000000000 */
[----:B------:R-:W-:-:S03]  /*0500*/  ISETP.NE.AND P4, PT, R14, R9, PT ;  /* 0x000000090e00720c */ /* 0x000fc60003f85270 */
[----:B------:R-:W-:Y:S01]  /*0510*/  @!P5 FADD R26, R26, R29 ;  /* 0x0000001d1a1ad221 */ /* 0x000fe20000000000 */
[----:B------:R-:W-:-:S03]  /*0520*/  ISETP.NE.AND P5, PT, R16, R9, PT ;  /* 0x000000091000720c */ /* 0x000fc60003fa5270 */
[----:B------:R-:W-:Y:S01]  /*0530*/  @!P2 FADD R26, R26, R21 ;  /* 0x000000151a1aa221 */ /* 0x000fe20000000000 */
[----:B------:R-:W-:-:S03]  /*0540*/  ISETP.NE.AND P2, PT, R22, R9, PT ;  /* 0x000000091600720c */ /* 0x000fc60003f45270 */
[----:B------:R-:W-:Y:S01]  /*0550*/  @!P3 FADD R26, R26, R27 ;  /* 0x0000001b1a1ab221 */ /* 0x000fe20000000000 */
[----:B------:R-:W-:-:S03]  /*0560*/  FADD R10, R10, R29 ;  /* 0x0000001d0a0a7221 */ /* 0x000fc60000000000 */
[----:B------:R-:W-:Y:S01]  /*0570*/  @!P4 FADD R26, R26, R35 ;  /* 0x000000231a1ac221 */ /* 0x000fe20000000000 */
[----:B------:R-:W-:-:S03]  /*0580*/  FADD R10, R10, R21 ;  /* 0x000000150a0a7221 */ /* 0x000fc60000000000 */
[----:B------:R-:W-:Y:S01]  /*0590*/  @!P5 FADD R26, R26, R37 ;  /* 0x000000251a1ad221 */ /* 0x000fe20000000000 */
[----:B------:R-:W-:-:S03]  /*05a0*/  FADD R10, R10, R27 ;  /* 0x0000001b0a0a7221 */ /* 0x000fc60000000000 */
[----:B------:R-:W-:Y:S01]  /*05b0*/  @!P2 FADD R26, R26, R13 ;  /* 0x0000000d1a1aa221 */ /* 0x000fe20000000000 */
[----:B------:R-:W-:Y:S01]  /*05c0*/  ISETP.NE.AND P2, PT, R25, R24, PT ;  /* 0x000000181900720c */ /* 0x000fe20003f45270 */
[----:B------:R-:W-:Y:S01]  /*05d0*/  FADD R10, R10, R35 ;  /* 0x000000230a0a7221 */ /* 0x000fe20000000000 */
[----:B------:R-:W-:-:S03]  /*05e0*/  ISETP.NE.AND P3, PT, R18, R9, PT ;  /* 0x000000091200720c */ /* 0x000fc60003f65270 */
[----:B------:R-:W-:-:S04]  /*05f0*/  FADD R10, R10, R37 ;  /* 0x000000250a0a7221 */ /* 0x000fc80000000000 */
[----:B------:R-:W-:-:S04]  /*0600*/  FADD R10, R10, R13 ;  /* 0x0000000d0a0a7221 */ /* 0x000fc80000000000 */
[--C-:B------:R-:W-:Y:S02]  /*0610*/  FADD R10, R10, R15.reuse ;  /* 0x0000000f0a0a7221 */ /* 0x100fe40000000000 */
[----:B------:R-:W-:Y:S01]  /*0620*/  @!P3 FADD R26, R26, R15 ;  /* 0x0000000f1a1ab221 */ /* 0x000fe20000000000 */
[----:B------:R-:W-:Y:S06]  /*0630*/  @P2 BRA `(.L_x_1281) ;  /* 0xfffffffc00002947 */ /* 0x000fec000383ffff */
.L_x_1280:
[----:B------:R-:W-:Y:S05]  /*0640*/  BSYNC.RECONVERGENT B1 ;  /* 0x0000000000017941 */ /* 0x000fea0003800200 */
.L_x_1279:
[----:B------:R-:W-:Y:S04]  /*0650*/  BSSY.RECONVERGENT B1, `(.L_x_1282) ;  /* 0x000004b000017945 */ /* 0x000fe80003800200 */
[----:B------:R-:W-:Y:S05]  /*0660*/  @!P1 BRA `(.L_x_1283) ;  /* 0x0000000400249947 */ /* 0x000fea0003800000 */
[----:B------:R-:W-:Y:S01]  /*0670*/  ISETP.GE.U32.AND P1, PT, R31, 0x4, PT ;  /* 0x000000041f00780c */ /* 0x000fe20003f26070 */
[----:B------:R-:W-:Y:S01]  /*0680*/  BSSY.RECONVERGENT B2, `(.L_x_1284) ;  /* 0x0000025000027945 */ /* 0x000fe20003800200 */
[----:B------:R-:W-:-:S04]  /*0690*/  LOP3.LUT R22, R0, 0x3, RZ, 0xc0, !PT ;  /* 0x0000000300167812 */ /* 0x000fc800078ec0ff */
[----:B------:R-:W-:-:S07]  /*06a0*/  ISETP.NE.AND P5, PT, R22, RZ, PT ;  /* 0x000000ff1600720c */ /* 0x000fce0003fa5270 */
[----:B------:R-:W-:Y:S06]  /*06b0*/  @!P1 BRA `(.L_x_1285) ;  /* 0x0000000000849947 */ /* 0x000fec0003800000 */
[----:B------:R-:W0:Y:S08]  /*06c0*/  LDC.64 R12, c[0x0][0x388] ;  /* 0x0000e200ff0c7b82 */ /* 0x000e300000000a00 */
[----:B------:R-:W1:Y:S01]  /*06d0*/  LDC.64 R4, c[0x0][0x390] ;  /* 0x0000e400ff047b82 */ /* 0x000e620000000a00 */
[----:B0-----:R-:W-:-:S05]  /*06e0*/  IMAD.WIDE R12, R11, 0x4, R12 ;  /* 0x000000040b0c7825 */ /* 0x001fca00078e020c */
[----:B------:R-:W2:Y:S04]  /*06f0*/  LDG.E R15, desc[UR4][R12.64] ;  /* 0x000000040c0f7981 */ /* 0x000ea8000c1e1900 */
[----:B------:R-:W3:Y:S04]  /*0700*/  LDG.E R17, desc[UR4][R12.64+0x4] ;  /* 0x000004040c117981 */ /* 0x000ee8000c1e1900 */
[----:B------:R-:W4:Y:S04]  /*0710*/  LDG.E R19, desc[UR4][R12.64+0x8] ;  /* 0x000008040c137981 */ /* 0x000f28000c1e1900 */
[----:B------:R-:W4:Y:S01]  /*0720*/  LDG.E R21, desc[UR4][R12.64+0xc] ;  /* 0x00000c040c157981 */ /* 0x000f22000c1e1900 */
[----:B-1----:R-:W-:-:S05]  /*0730*/  IMAD.WIDE R4, R11, 0x4, R4 ;  /* 0x000000040b047825 */ /* 0x002fca00078e0204 */
[----:B------:R-:W4:Y:S04]  /*0740*/  LDG.E R23, desc[UR4][R4.64+0x4] ;  /* 0x0000040404177981 */ /* 0x000f28000c1e1900 */
[----:B------:R-:W4:Y:S04]  /*0750*/  LDG.E R13, desc[UR4][R4.64] ;  /* 0x00000004040d7981 */ /* 0x000f28000c1e1900 */
[----:B------:R-:W4:Y:S04]  /*0760*/  LDG.E R25, desc[UR4][R4.64+0x8] ;  /* 0x0000080404197981 */ /* 0x000f28000c1e1900 */
[----:B------:R-:W4:Y:S01]  /*0770*/  LDG.E R27, desc[UR4][R4.64+0xc] ;  /* 0x00000c04041b7981 */ /* 0x000f22000c1e1900 */
[----:B--2---:R-:W-:-:S04]  /*0780*/  IMAD.WIDE R14, R15, 0x4, R2 ;  /* 0x000000040f0e7825 */ /* 0x004fc800078e0202 */
[--C-:B---3--:R-:W-:Y:S02]  /*0790*/  IMAD.WIDE R16, R17, 0x4, R2.reuse ;  /* 0x0000000411107825 */ /* 0x108fe400078e0202 */
[----:B------:R-:W2:Y:S02]  /*07a0*/  LDG.E R14, desc[UR4][R14.64] ;  /* 0x000000040e0e7981 */ /* 0x000ea4000c1e1900 */
[--C-:B----4-:R-:W-:Y:S02]  /*07b0*/  IMAD.WIDE R18, R19, 0x4, R2.reuse ;  /* 0x0000000413127825 */ /* 0x110fe400078e0202 */
[----:B------:R-:W3:Y:S02]  /*07c0*/  LDG.E R16, desc[UR4][R16.64] ;  /* 0x0000000410107981 */ /* 0x000ee4000c1e1900 */
[----:B------:R-:W-:Y:S02]  /*07d0*/  IMAD.WIDE R20, R21, 0x4, R2 ;  /* 0x0000000415147825 */ /* 0x000fe400078e0202 */
[----:B------:R-:W4:Y:S04]  /*07e0*/  LDG.E R18, desc[UR4][R18.64] ;  /* 0x0000000412127981 */ /* 0x000f28000c1e1900 */
[----:B------:R-:W4:Y:S01]  /*07f0*/  LDG.E R20, desc[UR4][R20.64] ;  /* 0x0000000414147981 */ /* 0x000f22000c1e1900 */
[----:B------:R-:W-:-:S04]  /*0800*/  FADD R10, R10, R13 ;  /* 0x0000000d0a0a7221 */ /* 0x000fc80000000000 */
[----:B------:R-:W-:-:S04]  /*0810*/  FADD R10, R10, R23 ;  /* 0x000000170a0a7221 */ /* 0x000fc80000000000 */
[----:B------:R-:W-:Y:S01]  /*0820*/  FADD R10, R10, R25 ;  /* 0x000000190a0a7221 */ /* 0x000fe20000000000 */
[----:B------:R-:W-:-:S03]  /*0830*/  IADD3 R11, PT, PT, R11, 0x4, RZ ;  /* 0x000000040b0b7810 */ /* 0x000fc60007ffe0ff */
[----:B------:R-:W-:Y:S01]  /*0840*/  FADD R10, R10, R27 ;  /* 0x0000001b0a0a7221 */ /* 0x000fe20000000000 */
[-C--:B--2--5:R-:W-:Y:S02]  /*0850*/  ISETP.NE.AND P1, PT, R14, R9.reuse, PT ;  /* 0x000000090e00720c */ /* 0x0a4fe40003f25270 */
[-C--:B---3--:R-:W-:Y:S02]  /*0860*/  ISETP.NE.AND P2, PT, R16, R9.reuse, PT ;  /* 0x000000091000720c */ /* 0x088fe40003f45270 */
[-C--:B----4-:R-:W-:Y:S02]  /*0870*/  ISETP.NE.AND P3, PT, R18, R9.reuse, PT ;  /* 0x000000091200720c */ /* 0x090fe40003f65270 */
[----:B------:R-:W-:-:S07]  /*0880*/  ISETP.NE.AND P4, PT, R20, R9, PT ;  /* 0x000000091400720c */ /* 0x000fce0003f85270 */
[----:B------:R-:W-:-:S04]  /*0890*/  @!P1 FADD R26, R26, R13 ;  /* 0x0000000d1a1a9221 */ /* 0x000fc80000000000 */
[----:B------:R-:W-:-:S04]  /*08a0*/  @!P2 FADD R26, R26, R23 ;  /* 0x000000171a1aa221 */ /* 0x000fc80000000000 */
[----:B------:R-:W-:-:S04]  /*08b0*/  @!P3 FADD R26, R26, R25 ;  /* 0x000000191a1ab221 */ /* 0x000fc80000000000 */
[----:B------:R-:W-:-:S07]  /*08c0*/  @!P4 FADD R26, R26, R27 ;  /* 0x0000001b1a1ac221 */ /* 0x000fce0000000000 */
.L_x_1285:
[----:B------:R-:W-:Y:S05]  /*08d0*/  BSYNC.RECONVERGENT B2 ;  /* 0x0000000000027941 */ /* 0x000fea0003800200 */
.L_x_1284:
[----:B------:R-:W-:Y:S05]  /*08e0*/  @!P5 BRA `(.L_x_1283) ;  /* 0x000000000084d947 */ /* 0x000fea0003800000 */
[----:B------:R-:W-:Y:S02]  /*08f0*/  ISETP.NE.AND P1, PT, R22, 0x1, PT ;  /* 0x000000011600780c */ /* 0x000fe40003f25270 */
[----:B------:R-:W-:-:S04]  /*0900*/  LOP3.LUT R0, R0, 0x1, RZ, 0xc0, !PT ;  /* 0x0000000100007812 */ /* 0x000fc800078ec0ff */
[----:B------:R-:W-:-:S07]  /*0910*/  ISETP.NE.U32.AND P2, PT, R0, 0x1, PT ;  /* 0x000000010000780c */ /* 0x000fce0003f45070 */
[----:B------:R-:W0:Y:S08]  /*0920*/  @P1 LDC.64 R12, c[0x0][0x388] ;  /* 0x0000e200ff0c1b82 */ /* 0x000e300000000a00 */
[----:B------:R-:W1:Y:S08]  /*0930*/  @P1 LDC.64 R4, c[0x0][0x390] ;  /* 0x0000e400ff041b82 */ /* 0x000e700000000a00 */
[----:B------:R-:W2:Y:S01]  /*0940*/  @!P2 LDC.64 R14, c[0x0][0x388] ;  /* 0x0000e200ff0eab82 */ /* 0x000ea20000000a00 */
[----:B0-----:R-:W-:-:S07]  /*0950*/  @P1 IMAD.WIDE R16, R11, 0x4, R12 ;  /* 0x000000040b101825 */ /* 0x001fce00078e020c */
[----:B------:R-:W0:Y:S01]  /*0960*/  @!P2 LDC.64 R12, c[0x0][0x390] ;  /* 0x0000e400ff0cab82 */ /* 0x000e220000000a00 */
[----:B------:R-:W3:Y:S01]  /*0970*/  @P1 LDG.E R19, desc[UR4][R16.64] ;  /* 0x0000000410131981 */ /* 0x000ee2000c1e1900 */
[C---:B-1----:R-:W-:Y:S01]  /*0980*/  @P1 IMAD.WIDE R4, R11.reuse, 0x4, R4 ;  /* 0x000000040b041825 */ /* 0x042fe200078e0204 */
[----:B------:R-:W-:Y:S02]  /*0990*/  @P1 IADD3 R11, PT, PT, R11, 0x2, RZ ;  /* 0x000000020b0b1810 */ /* 0x000fe40007ffe0ff */
[----:B------:R-:W4:Y:S04]  /*09a0*/  @P1 LDG.E R21, desc[UR4][R16.64+0x4] ;  /* 0x0000040410151981 */ /* 0x000f28000c1e1900 */
[----:B------:R-:W4:Y:S01]  /*09b0*/  @P1 LDG.E R0, desc[UR4][R4.64+0x4] ;  /* 0x0000040404001981 */ /* 0x000f22000c1e1900 */
[----:B--2---:R-:W-:-:S03]  /*09c0*/  @!P2 IMAD.WIDE R14, R11, 0x4, R14 ;  /* 0x000000040b0ea825 */ /* 0x004fc600078e020e */
[----:B------:R-:W2:Y:S04]  /*09d0*/  @P1 LDG.E R17, desc[UR4][R4.64] ;  /* 0x0000000404111981 */ /* 0x000ea8000c1e1900 */
[----:B------:R-:W2:Y:S01]  /*09e0*/  @!P2 LDG.E R15, desc[UR4][R14.64] ;  /* 0x000000040e0fa981 */ /* 0x000ea2000c1e1900 */
[----:B0-----:R-:W-:-:S06]  /*09f0*/  @!P2 IMAD.WIDE R12, R11, 0x4, R12 ;  /* 0x000000040b0ca825 */ /* 0x001fcc00078e020c */
[----:B------:R-:W2:Y:S01]  /*0a00*/  @!P2 LDG.E R13, desc[UR4][R12.64] ;  /* 0x000000040c0da981 */ /* 0x000ea2000c1e1900 */
[----:B---3--:R-:W-:-:S04]  /*0a10*/  @P1 IMAD.WIDE R18, R19, 0x4, R2 ;  /* 0x0000000413121825 */ /* 0x008fc800078e0202 */
[--C-:B----4-:R-:W-:Y:S02]  /*0a20*/  @P1 IMAD.WIDE R20, R21, 0x4, R2.reuse ;  /* 0x0000000415141825 */ /* 0x110fe400078e0202 */
[----:B------:R-:W3:Y:S04]  /*0a30*/  @P1 LDG.E R18, desc[UR4][R18.64] ;  /* 0x0000000412121981 */ /* 0x000ee8000c1e1900 */
[----:B------:R-:W4:Y:S01]  /*0a40*/  @P1 LDG.E R20, desc[UR4][R20.64] ;  /* 0x0000000414141981 */ /* 0x000f22000c1e1900 */
[----:B--2---:R-:W-:-:S06]  /*0a50*/  @!P2 IMAD.WIDE R2, R15, 0x4, R2 ;  /* 0x000000040f02a825 */ /* 0x004fcc00078e0202 */
[----:B------:R-:W2:Y:S01]  /*0a60*/  @!P2 LDG.E R2, desc[UR4][R2.64] ;  /* 0x000000040202a981 */ /* 0x000ea2000c1e1900 */
[-C--:B---3-5:R-:W-:Y:S02]  /*0a70*/  ISETP.NE.OR P3, PT, R18, R9.reuse, !P1 ;  /* 0x000000091200720c */ /* 0x0a8fe40004f65670 */
[----:B----4-:R-:W-:-:S11]  /*0a80*/  ISETP.NE.OR P4, PT, R20, R9, !P1 ;  /* 0x000000091400720c */ /* 0x010fd60004f85670 */
[--C-:B------:R-:W-:Y:S01]  /*0a90*/  @!P3 FADD R26, R26, R17.reuse ;  /* 0x000000111a1ab221 */ /* 0x100fe20000000000 */
[----:B------:R-:W-:Y:S01]  /*0aa0*/  @P1 FADD R17, R10, R17 ;  /* 0x000000110a111221 */ /* 0x000fe20000000000 */
[----:B--2---:R-:W-:Y:S02]  /*0ab0*/  ISETP.NE.OR P3, PT, R2, R9, P2 ;  /* 0x000000090200720c */ /* 0x004fe40001765670 */
[--C-:B------:R-:W-:Y:S01]  /*0ac0*/  @!P4 FADD R26, R26, R0.reuse ;  /* 0x000000001a1ac221 */ /* 0x100fe20000000000 */
[----:B------:R-:W-:-:S04]  /*0ad0*/  @P1 FADD R10, R17, R0 ;  /* 0x00000000110a1221 */ /* 0x000fc80000000000 */
[----:B------:R-:W-:-:S06]  /*0ae0*/  @!P2 FADD R10, R10, R13 ;  /* 0x0000000d0a0aa221 */ /* 0x000fcc0000000000 */
[----:B------:R-:W-:-:S07]  /*0af0*/  @!P3 FADD R26, R26, R13 ;  /* 0x0000000d1a1ab221 */ /* 0x000fce0000000000 */
.L_x_1283:
[----:B------:R-:W-:Y:S05]  /*0b00*/  BSYNC.RECONVERGENT B1 ;  /* 0x0000000000017941 */ /* 0x000fea0003800200 */
.L_x_1282:
[----:B------:R-:W-:-:S07]  /*0b10*/  FADD R26, R26, R26 ;  /* 0x0000001a1a1a7221 */ /* 0x000fce0000000000 */
.L_x_1278:
[----:B------:R-:W-:Y:S05]  /*0b20*/  BSYNC.RECONVERGENT B0 ;  /* 0x0000000000007941 */ /* 0x000fea0003800200 */
.L_x_1277:
[----:B------:R-:W-:Y:S01]  /*0b30*/  BSSY.RECONVERGENT B0, `(.L_x_1286) ;  /* 0x000024f000007945 */ /* 0x000fe20003800200 */
[----:B-----5:R-:W-:-:S03]  /*0b40*/  MOV R23, R9 ;  /* 0x0000000900177202 */ /* 0x020fc60000000f00 */
[----:B------:R-:W-:Y:S05]  /*0b50*/  @P0 BRA `(.L_x_1287) ;  /* 0x0000002400300947 */ /* 0x000fea0003800000 */
[----:B------:R-:W0:Y:S08]  /*0b60*/  LDC.64 R2, c[0x0][0x3a8] ;  /* 0x0000ea00ff027b82 */ /* 0x000e300000000a00 */
[----:B------:R-:W1:Y:S08]  /*0b70*/  LDC.64 R12, c[0x0][0x3b0] ;  /* 0x0000ec00ff0c7b82 */ /* 0x000e700000000a00 */
[----:B------:R-:W2:Y:S01]  /*0b80*/  LDC R14, c[0x0][0x398] ;  /* 0x0000e600ff0e7b82 */ /* 0x000ea20000000800 */
[----:B0-----:R-:W-:-:S06]  /*0b90*/  IMAD.WIDE R2, R9, 0x4, R2 ;  /* 0x0000000409027825 */ /* 0x001fcc00078e0202 */
[----:B------:R-:W3:Y:S01]  /*0ba0*/  LDG.E R3, desc[UR4][R2.64] ;  /* 0x0000000402037981 */ /* 0x000ee2000c1e1900 */
[----:B-1----:R-:W-:-:S05]  /*0bb0*/  IMAD.WIDE R12, R9, 0x4, R12 ;  /* 0x00000004090c7825 */ /* 0x002fca00078e020c */
[----:B------:R0:W5:Y:S01]  /*0bc0*/  LDG.E R17, desc[UR4][R12.64] ;  /* 0x000000040c117981 */ /* 0x000162000c1e1900 */
[----:B------:R-:W1:Y:S01]  /*0bd0*/  LDC R0, c[0x0][0x398] ;  /* 0x0000e600ff007b82 */ /* 0x000e620000000800 */
[----:B------:R-:W-:Y:S01]  /*0be0*/  BSSY.RECONVERGENT B1, `(.L_x_1288) ;  /* 0x000000d000017945 */ /* 0x000fe20003800200 */
[----:B--2---:R-:W2:Y:S02]  /*0bf0*/  MUFU.RCP R4, R14 ;  /* 0x0000000e00047308 */ /* 0x004ea40000001000 */
[----:B--2---:R-:W-:-:S04]  /*0c00*/  FFMA R11, R4, -R14, 1 ;  /* 0x3f800000040b7423 */ /* 0x004fc8000000080e */
[----:B------:R-:W-:Y:S01]  /*0c10*/  FFMA R4, R4, R11, R4 ;  /* 0x0000000b04047223 */ /* 0x000fe20000000004 */
[----:B---3--:R-:W-:-:S04]  /*0c20*/  FADD R5, R3, -R26 ;  /* 0x8000001a03057221 */ /* 0x008fc80000000000 */
[----:B------:R-:W2:Y:S01]  /*0c30*/  FCHK P0, R5, R14 ;  /* 0x0000000e05007302 */ /* 0x000ea20000000000 */
[----:B------:R-:W-:-:S04]  /*0c40*/  FFMA R21, R5, R4, RZ ;  /* 0x0000000405157223 */ /* 0x000fc800000000ff */
[----:B------:R-:W-:-:S04]  /*0c50*/  FFMA R2, R21, -R14, R5 ;  /* 0x8000000e15027223 */ /* 0x000fc80000000005 */
[----:B------:R-:W-:Y:S01]  /*0c60*/  FFMA R21, R4, R2, R21 ;  /* 0x0000000204157223 */ /* 0x000fe20000000015 */
[----:B012---:R-:W-:Y:S06]  /*0c70*/  @!P0 BRA `(.L_x_1289) ;  /* 0x00000000000c8947 */ /* 0x007fec0003800000 */
[----:B------:R-:W-:-:S07]  /*0c80*/  MOV R4, 0xca0 ;  /* 0x00000ca000047802 */ /* 0x000fce0000000f00 */
[----:B-----5:R-:W-:Y:S05]  /*0c90*/  CALL.REL.NOINC `($__internal_0_$__cuda_sm3x_div_rn_noftz_f32_slowpath) ;  /* 0x0000002400187944 */ /* 0x020fea0003c00000 */
[----:B------:R-:W-:-:S07]  /*0ca0*/  MOV R21, R2 ;  /* 0x0000000200157202 */ /* 0x000fce0000000f00 */
.L_x_1289:
[----:B------:R-:W-:Y:S05]  /*0cb0*/  BSYNC.RECONVERGENT B1 ;  /* 0x0000000000017941 */ /* 0x000fea0003800200 */
.L_x_1288:
[----:B------:R-:W0:Y:S01]  /*0cc0*/  LDC R11, c[0x0][0x398] ;  /* 0x0000e600ff0b7b82 */ /* 0x000e220000000800 */
[----:B-----5:R-:W-:Y:S01]  /*0cd0*/  FADD R12, R17, -R10 ;  /* 0x8000000a110c7221 */ /* 0x020fe20000000000 */
[----:B------:R-:W-:Y:S01]  /*0ce0*/  BSSY.RECONVERGENT B1, `(.L_x_1290) ;  /* 0x000000c000017945 */ /* 0x000fe20003800200 */
[----:B0-----:R-:W0:Y:S08]  /*0cf0*/  MUFU.RCP R2, R11 ;  /* 0x0000000b00027308 */ /* 0x001e300000001000 */
[----:B------:R-:W1:Y:S01]  /*0d00*/  FCHK P0, R12, R11 ;  /* 0x0000000b0c007302 */ /* 0x000e620000000000 */
[----:B0-----:R-:W-:-:S04]  /*0d10*/  FFMA R5, R2, -R11, 1 ;  /* 0x3f80000002057423 */ /* 0x001fc8000000080b */
[----:B------:R-:W-:-:S04]  /*0d20*/  FFMA R2, R2, R5, R2 ;  /* 0x0000000502027223 */ /* 0x000fc80000000002 */
[----:B------:R-:W-:-:S04]  /*0d30*/  FFMA R5, R2, R12, RZ ;  /* 0x0000000c02057223 */ /* 0x000fc800000000ff */
[----:B------:R-:W-:-:S04]  /*0d40*/  FFMA R4, R5, -R11, R12 ;  /* 0x8000000b05047223 */ /* 0x000fc8000000000c */
[----:B------:R-:W-:Y:S01]  /*0d50*/  FFMA R2, R2, R4, R5 ;  /* 0x0000000402027223 */ /* 0x000fe20000000005 */
[----:B-1----:R-:W-:Y:S06]  /*0d60*/  @!P0 BRA `(.L_x_1291) ;  /* 0x00000000000c8947 */ /* 0x002fec0003800000 */
[----:B------:R-:W-:Y:S02]  /*0d70*/  MOV R5, R12 ;  /* 0x0000000c00057202 */ /* 0x000fe40000000f00 */
[----:B------:R-:W-:-:S07]  /*0d80*/  MOV R4, 0xda0 ;  /* 0x00000da000047802 */ /* 0x000fce0000000f00 */
[----:B------:R-:W-:Y:S05]  /*0d90*/  CALL.REL.NOINC `($__internal_0_$__cuda_sm3x_div_rn_noftz_f32_slowpath) ;  /* 0x0000002000d87944 */ /* 0x000fea0003c00000 */
.L_x_1291:
[----:B------:R-:W-:Y:S05]  /*0da0*/  BSYNC.RECONVERGENT B1 ;  /* 0x0000000000017941 */ /* 0x000fea0003800200 */
.L_x_1290:
[C---:B------:R-:W-:Y:S01]  /*0db0*/  FMUL R5, |R2|.reuse, 16777216 ;  /* 0x4b80000002057820 */ /* 0x040fe20000400200 */
[C---:B------:R-:W-:Y:S01]  /*0dc0*/  FSETP.GEU.AND P0, PT, |R2|.reuse, 1.175494350822287508e-38, PT ;  /* 0x008000000200780b */ /* 0x040fe20003f0e200 */
[----:B------:R-:W-:Y:S01]  /*0dd0*/  BSSY.RECONVERGENT B1, `(.L_x_1292) ;  /* 0x000004e000017945 */ /* 0x000fe20003800200 */
[C---:B------:R-:W-:Y:S02]  /*0de0*/  FSETP.NEU.AND P2, PT, R2.reuse, 1, PT ;  /* 0x3f8000000200780b */ /* 0x040fe40003f4d000 */
[-C--:B------:R-:W-:Y:S02]  /*0df0*/  FSEL R5, R5, |R2|.reuse, !P0 ;  /* 0x4000000205057208 */ /* 0x080fe40004000000 */
[C---:B------:R-:W-:Y:S02]  /*0e00*/  FSETP.NAN.AND P1, PT, |R2|.reuse, |R2|, PT ;  /* 0x400000020200720b */ /* 0x040fe40003f28200 */
[----:B------:R-:W-:Y:S02]  /*0e10*/  IADD3 R4, PT, PT, R5, -0x3f3504f3, RZ ;  /* 0xc0cafb0d05047810 */ /* 0x000fe40007ffe0ff */
[----:B------:R-:W-:-:S02]  /*0e20*/  FSETP.NEU.AND P3, PT, |R2|, +INF , PT ;  /* 0x7f8000000200780b */ /* 0x000fc40003f6d200 */
[----:B------:R-:W-:Y:S02]  /*0e30*/  LOP3.LUT R12, R4, 0xff800000, RZ, 0xc0, !PT ;  /* 0xff800000040c7812 */ /* 0x000fe400078ec0ff */
[----:B------:R-:W-:Y:S02]  /*0e40*/  FSEL R4, RZ, -24, P0 ;  /* 0xc1c00000ff047808 */ /* 0x000fe40000000000 */
[----:B------:R-:W-:-:S05]  /*0e50*/  IADD3 R5, PT, PT, R5, -R12, RZ ;  /* 0x8000000c05057210 */ /* 0x000fca0007ffe0ff */
[C---:B------:R-:W-:Y:S01]  /*0e60*/  FADD R13, R5.reuse, 1 ;  /* 0x3f800000050d7421 */ /* 0x040fe20000000000 */
[----:B------:R-:W-:Y:S01]  /*0e70*/  FADD R11, R5, -1 ;  /* 0xbf800000050b7421 */ /* 0x000fe20000000000 */
[----:B------:R-:W-:-:S03]  /*0e80*/  I2FP.F32.S32 R5, R12 ;  /* 0x0000000c00057245 */ /* 0x000fc60000201400 */
[----:B------:R-:W-:Y:S01]  /*0e90*/  FADD R14, R11, R11 ;  /* 0x0000000b0b0e7221 */ /* 0x000fe20000000000 */
[----:B------:R-:W0:Y:S01]  /*0ea0*/  MUFU.RCP R13, R13 ;  /* 0x0000000d000d7308 */ /* 0x000e220000001000 */
[----:B------:R-:W-:Y:S02]  /*0eb0*/  FFMA R4, R5, 1.1920928955078125e-07, R4 ;  /* 0x3400000005047823 */ /* 0x000fe40000000004 */
[----:B0-----:R-:W-:Y:S01]  /*0ec0*/  FMUL R15, R13, R14 ;  /* 0x0000000e0d0f7220 */ /* 0x001fe20000400000 */
[----:B------:R-:W-:-:S03]  /*0ed0*/  HFMA2 R14, -RZ, RZ, 0.771484375, 0.21533203125 ;  /* 0x3a2c32e4ff0e7431 */ /* 0x000fc600000001ff */
[----:B------:R-:W-:Y:S01]  /*0ee0*/  FADD R12, R11, -R15 ;  /* 0x8000000f0b0c7221 */ /* 0x000fe20000000000 */
[CC--:B------:R-:W-:Y:S01]  /*0ef0*/  FMUL R5, R15.reuse, R15.reuse ;  /* 0x0000000f0f057220 */ /* 0x0c0fe20000400000 */
[----:B------:R-:W-:Y:S02]  /*0f00*/  FFMA R19, R15, 1.4426950216293334961, R4 ;  /* 0x3fb8aa3b0f137823 */ /* 0x000fe40000000004 */
[----:B------:R-:W-:Y:S02]  /*0f10*/  FADD R12, R12, R12 ;  /* 0x0000000c0c0c7221 */ /* 0x000fe40000000000 */
[----:B------:R-:W-:Y:S01]  /*0f20*/  FADD R4, R4, -R19 ;  /* 0x8000001304047221 */ /* 0x000fe20000000000 */
[----:B------:R-:W-:Y:S01]  /*0f30*/  FFMA R14, R5, R14, 0.0032181653659790754318 ;  /* 0x3b52e7db050e7423 */ /* 0x000fe2000000000e */
[----:B------:R-:W-:Y:S02]  /*0f40*/  FFMA R12, R11, -R15, R12 ;  /* 0x8000000f0b0c7223 */ /* 0x000fe4000000000c */
[----:B------:R-:W-:Y:S01]  /*0f50*/  FFMA R11, R15, 1.4426950216293334961, R4 ;  /* 0x3fb8aa3b0f0b7823 */ /* 0x000fe20000000004 */
[----:B------:R-:W-:Y:S01]  /*0f60*/  FFMA R14, R5, R14, 0.018033718690276145935 ;  /* 0x3c93bb73050e7423 */ /* 0x000fe2000000000e */
[----:B------:R-:W-:-:S03]  /*0f70*/  FMUL R12, R13, R12 ;  /* 0x0000000c0d0c7220 */ /* 0x000fc60000400000 */
[----:B------:R-:W-:Y:S01]  /*0f80*/  FFMA R14, R5, R14, 0.12022458761930465698 ;  /* 0x3df6384f050e7423 */ /* 0x000fe2000000000e */
[----:B------:R-:W-:-:S03]  /*0f90*/  FFMA R4, R12, 1.4426950216293334961, R11 ;  /* 0x3fb8aa3b0c047823 */ /* 0x000fc6000000000b */
[----:B------:R-:W-:Y:S01]  /*0fa0*/  FMUL R14, R5, R14 ;  /* 0x0000000e050e7220 */ /* 0x000fe20000400000 */
[----:B------:R-:W-:-:S03]  /*0fb0*/  FFMA R5, R15, 1.9251366722983220825e-08, R4 ;  /* 0x32a55e340f057823 */ /* 0x000fc60000000004 */
[----:B------:R-:W-:-:S04]  /*0fc0*/  FMUL R4, R14, 3 ;  /* 0x404000000e047820 */ /* 0x000fc80000400000 */
[----:B------:R-:W-:Y:S02]  /*0fd0*/  FFMA R5, R12, R4, R5 ;  /* 0x000000040c057223 */ /* 0x000fe40000000005 */
[----:B------:R-:W0:Y:S02]  /*0fe0*/  LDC R4, c[0x0][0x398] ;  /* 0x0000e600ff047b82 */ /* 0x000e240000000800 */
[----:B------:R-:W-:-:S04]  /*0ff0*/  FFMA R14, R15, R14, R5 ;  /* 0x0000000e0f0e7223 */ /* 0x000fc80000000005 */
[----:B------:R-:W-:-:S04]  /*1000*/  FADD R12, R19, R14 ;  /* 0x0000000e130c7221 */ /* 0x000fc80000000000 */
[----:B------:R-:W-:Y:S01]  /*1010*/  FMUL R5, R12, 2 ;  /* 0x400000000c057820 */ /* 0x000fe20000400000 */
[----:B------:R-:W-:-:S03]  /*1020*/  FADD R19, -R19, R12 ;  /* 0x0000000c13137221 */ /* 0x000fc60000000100 */
[----:B------:R-:W1:Y:S01]  /*1030*/  FRND R16, R5 ;  /* 0x0000000500107307 */ /* 0x000e620000201000 */
[----:B------:R-:W-:Y:S01]  /*1040*/  FADD R19, R14, -R19 ;  /* 0x800000130e137221 */ /* 0x000fe20000000000 */
[----:B------:R-:W-:Y:S01]  /*1050*/  FFMA R12, R12, 2, -R5 ;  /* 0x400000000c0c7823 */ /* 0x000fe20000000805 */
[----:B------:R-:W-:Y:S02]  /*1060*/  MOV R14, 0x391fcb8e ;  /* 0x391fcb8e000e7802 */ /* 0x000fe40000000f00 */
[----:B------:R-:W-:Y:S01]  /*1070*/  FSETP.GEU.AND P5, PT, R5, RZ, PT ;  /* 0x000000ff0500720b */ /* 0x000fe20003fae000 */
[----:B------:R-:W-:Y:S02]  /*1080*/  FFMA R12, R19, 2, R12 ;  /* 0x40000000130c7823 */ /* 0x000fe4000000000c */
[----:B------:R-:W-:Y:S01]  /*1090*/  F2I.NTZ R13, R5 ;  /* 0x00000005000d7305 */ /* 0x000fe20000203100 */
[----:B-1----:R-:W-:-:S07]  /*10a0*/  FADD R11, R5, -R16 ;  /* 0x80000010050b7221 */ /* 0x002fce0000000000 */
[----:B0-----:R-:W0:Y:S01]  /*10b0*/  MUFU.RCP R15, R4 ;  /* 0x00000004000f7308 */ /* 0x001e220000001000 */
[----:B------:R-:W-:Y:S01]  /*10c0*/  FSETP.GT.AND P0, PT, R16, RZ, PT ;  /* 0x000000ff1000720b */ /* 0x000fe20003f04000 */
[----:B------:R-:W-:-:S04]  /*10d0*/  FADD R11, R12, R11 ;  /* 0x0000000b0c0b7221 */ /* 0x000fc80000000000 */
[C---:B------:R-:W-:Y:S02]  /*10e0*/  FFMA R12, R11.reuse, R14, 0.0013391353422775864601 ;  /* 0x3aaf85ed0b0c7423 */ /* 0x040fe4000000000e */
[----:B------:R-:W1:Y:S01]  /*10f0*/  FCHK P4, R3, R4 ;  /* 0x0000000403007302 */ /* 0x000e620000080000 */
[----:B------:R-:W-:Y:S01]  /*1100*/  SEL R14, RZ, 0x83000000, P0 ;  /* 0x83000000ff0e7807 */ /* 0x000fe20000000000 */
[----:B------:R-:W-:Y:S01]  /*1110*/  FFMA R12, R11, R12, 0.0096188392490148544312 ;  /* 0x3c1d98560b0c7423 */ /* 0x000fe2000000000c */
[----:B------:R-:W-:-:S03]  /*1120*/  FSETP.GT.AND P0, PT, |R5|, 152, PT ;  /* 0x431800000500780b */ /* 0x000fc60003f04200 */
[----:B------:R-:W-:Y:S01]  /*1130*/  FFMA R12, R11, R12, 0.055503588169813156128 ;  /* 0x3d6357bb0b0c7423 */ /* 0x000fe2000000000c */
[----:B0-----:R-:W-:-:S03]  /*1140*/  FFMA R16, R15, -R4, 1 ;  /* 0x3f8000000f107423 */ /* 0x001fc60000000804 */
[----:B------:R-:W-:Y:S01]  /*1150*/  FFMA R12, R11, R12, 0.24022644758224487305 ;  /* 0x3e75fdec0b0c7423 */ /* 0x000fe2000000000c */
[----:B------:R-:W-:Y:S01]  /*1160*/  FFMA R19, R15, R16, R15 ;  /* 0x000000100f137223 */ /* 0x000fe2000000000f */
[C---:B------:R-:W-:Y:S02]  /*1170*/  FADD R15, R2.reuse, R2 ;  /* 0x00000002020f7221 */ /* 0x040fe40000000000 */
[----:B------:R-:W-:Y:S01]  /*1180*/  FFMA R12, R11, R12, 0.69314718246459960938 ;  /* 0x3f3172180b0c7423 */ /* 0x000fe2000000000c */
[----:B------:R-:W-:Y:S01]  /*1190*/  P2R R16, PR, RZ, 0x4 ;  /* 0x00000004ff107803 */ /* 0x000fe20000000000 */
[----:B------:R-:W-:Y:S01]  /*11a0*/  FFMA R20, R3, R19, RZ ;  /* 0x0000001303147223 */ /* 0x000fe200000000ff */
[----:B------:R-:W-:Y:S01]  /*11b0*/  FSETP.NEU.AND P2, PT, R2, RZ, PT ;  /* 0x000000ff0200720b */ /* 0x000fe20003f4d000 */
[----:B------:R-:W-:Y:S01]  /*11c0*/  FFMA R12, R11, R12, 1 ;  /* 0x3f8000000b0c7423 */ /* 0x000fe2000000000c */
[----:B------:R-:W-:Y:S01]  /*11d0*/  IADD3 R11, PT, PT, R14, 0x7f000000, RZ ;  /* 0x7f0000000e0b7810 */ /* 0x000fe20007ffe0ff */
[----:B------:R-:W-:Y:S01]  /*11e0*/  FFMA R5, R20, -R4, R3 ;  /* 0x8000000414057223 */ /* 0x000fe20000000003 */
[----:B------:R-:W-:-:S02]  /*11f0*/  LEA R14, R13, -R14, 0x17 ;  /* 0x8000000e0d0e7211 */ /* 0x000fc400078eb8ff */
[----:B------:R-:W-:Y:S01]  /*1200*/  LOP3.LUT R15, R15, 0x7fffffff, RZ, 0xc0, !PT ;  /* 0x7fffffff0f0f7812 */ /* 0x000fe200078ec0ff */
[----:B------:R-:W-:Y:S01]  /*1210*/  FMUL R11, R12, R11 ;  /* 0x0000000b0c0b7220 */ /* 0x000fe20000400000 */
[----:B------:R-:W-:-:S03]  /*1220*/  FFMA R20, R19, R5, R20 ;  /* 0x0000000513147223 */ /* 0x000fc60000000014 */
[----:B------:R-:W-:Y:S01]  /*1230*/  FMUL R13, R11, R14 ;  /* 0x0000000e0b0d7220 */ /* 0x000fe20000400000 */
[----:B------:R-:W-:Y:S01]  /*1240*/  FADD R14, R2, 2 ;  /* 0x40000000020e7421 */ /* 0x000fe20000000000 */
[----:B------:R-:W-:Y:S01]  /*1250*/  @P0 FSEL R13, RZ, +INF , !P5 ;  /* 0x7f800000ff0d0808 */ /* 0x000fe20006800000 */
[----:B-1----:R-:W-:Y:S06]  /*1260*/  @!P4 BRA `(.L_x_1293) ;  /* 0x000000000010c947 */ /* 0x002fec0003800000 */
[----:B------:R-:W-:Y:S02]  /*1270*/  MOV R5, R3 ;  /* 0x0000000300057202 */ /* 0x000fe40000000f00 */
[----:B------:R-:W-:-:S07]  /*1280*/  MOV R4, 0x12a0 ;  /* 0x000012a000047802 */ /* 0x000fce0000000f00 */
[----:B------:R-:W-:Y:S05]  /*1290*/  CALL.REL.NOINC `($__internal_0_$__cuda_sm3x_div_rn_noftz_f32_slowpath) ;  /* 0x0000001c00987944 */ /* 0x000fea0003c00000 */
[----:B------:R-:W-:-:S07]  /*12a0*/  MOV R20, R2 ;  /* 0x0000000200147202 */ /* 0x000fce0000000f00 */
.L_x_1293:
[----:B------:R-:W-:Y:S05]  /*12b0*/  BSYNC.RECONVERGENT B1 ;  /* 0x0000000000017941 */ /* 0x000fea0003800200 */
.L_x_1292:
[----:B------:R-:W0:Y:S01]  /*12c0*/  LDC R4, c[0x0][0x398] ;  /* 0x0000e600ff047b82 */ /* 0x000e220000000800 */
        /* <DEDUP_REMOVED lines=12> */
.L_x_1295:
[----:B------:R-:W-:Y:S05]  /*1390*/  BSYNC.RECONVERGENT B1 ;  /* 0x0000000000017941 */ /* 0x000fea0003800200 */
.L_x_1294:
[C---:B------:R-:W-:Y:S01]  /*13a0*/  FMUL R3, |R2|.reuse, 16777216 ;  /* 0x4b80000002037820 */ /* 0x040fe20000400200 */
[----:B------:R-:W-:Y:S01]  /*13b0*/  FSETP.GEU.AND P0, PT, |R2|, 1.175494350822287508e-38, PT ;  /* 0x008000000200780b */ /* 0x000fe20003f0e200 */
[----:B------:R-:W-:Y:S01]  /*13c0*/  HFMA2 R17, -RZ, RZ, 0.771484375, 0.21533203125 ;  /* 0x3a2c32e4ff117431 */ /* 0x000fe200000001ff */
[----:B------:R-:W-:Y:S02]  /*13d0*/  ISETP.NE.AND P6, PT, R16, RZ, PT ;  /* 0x000000ff1000720c */ /* 0x000fe40003fc5270 */
[----:B------:R-:W-:Y:S02]  /*13e0*/  FSEL R3, R3, |R2|, !P0 ;  /* 0x4000000203037208 */ /* 0x000fe40004000000 */
[----:B------:R-:W-:Y:S02]  /*13f0*/  FSETP.NEU.AND P4, PT, R2, RZ, PT ;  /* 0x000000ff0200720b */ /* 0x000fe40003f8d000 */
[----:B------:R-:W-:Y:S02]  /*1400*/  IADD3 R4, PT, PT, R3, -0x3f3504f3, RZ ;  /* 0xc0cafb0d03047810 */ /* 0x000fe40007ffe0ff */
[----:B------:R-:W-:-:S02]  /*1410*/  @P2 FSEL R15, R15, R13, !P3 ;  /* 0x0000000d0f0f2208 */ /* 0x000fc40005800000 */
[----:B------:R-:W-:Y:S02]  /*1420*/  LOP3.LUT R4, R4, 0xff800000, RZ, 0xc0, !PT ;  /* 0xff80000004047812 */ /* 0x000fe400078ec0ff */
[C---:B------:R-:W-:Y:S02]  /*1430*/  FSETP.NAN.AND P2, PT, |R2|.reuse, |R2|, PT ;  /* 0x400000020200720b */ /* 0x040fe40003f48200 */
[-C--:B------:R-:W-:Y:S02]  /*1440*/  IADD3 R3, PT, PT, R3, -R4.reuse, RZ ;  /* 0x8000000403037210 */ /* 0x080fe40007ffe0ff */
[----:B------:R-:W-:Y:S02]  /*1450*/  I2FP.F32.S32 R4, R4 ;  /* 0x0000000400047245 */ /* 0x000fe40000201400 */
[----:B------:R-:W-:Y:S01]  /*1460*/  FSETP.NEU.AND P5, PT, |R2|, +INF , PT ;  /* 0x7f8000000200780b */ /* 0x000fe20003fad200 */
[C---:B------:R-:W-:Y:S01]  /*1470*/  FADD R11, R3.reuse, 1 ;  /* 0x3f800000030b7421 */ /* 0x040fe20000000000 */
[----:B------:R-:W-:Y:S01]  /*1480*/  FADD R5, R3, -1 ;  /* 0xbf80000003057421 */ /* 0x000fe20000000000 */
[----:B------:R-:W-:-:S02]  /*1490*/  FSEL R3, RZ, -24, P0 ;  /* 0xc1c00000ff037808 */ /* 0x000fc40000000000 */
[----:B------:R-:W-:Y:S01]  /*14a0*/  FSEL R14, R14, R15, P1 ;  /* 0x0000000f0e0e7208 */ /* 0x000fe20000800000 */
[----:B------:R-:W-:Y:S01]  /*14b0*/  FADD R12, R5, R5 ;  /* 0x00000005050c7221 */ /* 0x000fe20000000000 */
[----:B------:R-:W0:Y:S01]  /*14c0*/  MUFU.RCP R11, R11 ;  /* 0x0000000b000b7308 */ /* 0x000e220000001000 */
[----:B------:R-:W-:Y:S01]  /*14d0*/  FFMA R3, R4, 1.1920928955078125e-07, R3 ;  /* 0x3400000004037823 */ /* 0x000fe20000000003 */
[----:B------:R-:W-:Y:S02]  /*14e0*/  FSEL R14, R14, 1, P6 ;  /* 0x3f8000000e0e7808 */ /* 0x000fe40003000000 */
[----:B------:R-:W-:Y:S02]  /*14f0*/  MOV R19, R7 ;  /* 0x0000000700137202 */ /* 0x000fe40000000f00 */
[----:B------:R-:W-:Y:S01]  /*1500*/  MOV R23, R9 ;  /* 0x0000000900177202 */ /* 0x000fe20000000f00 */
[----:B------:R-:W-:Y:S01]  /*1510*/  FADD R21, -R14, R21 ;  /* 0x000000150e157221 */ /* 0x000fe20000000100 */
[----:B0-----:R-:W-:-:S04]  /*1520*/  FMUL R12, R11, R12 ;  /* 0x0000000c0b0c7220 */ /* 0x001fc80000400000 */
[----:B------:R-:W-:Y:S01]  /*1530*/  FADD R16, R5, -R12 ;  /* 0x8000000c05107221 */ /* 0x000fe20000000000 */
[CC--:B------:R-:W-:Y:S01]  /*1540*/  FMUL R4, R12.reuse, R12.reuse ;  /* 0x0000000c0c047220 */ /* 0x0c0fe20000400000 */
[----:B------:R-:W-:Y:S02]  /*1550*/  FFMA R18, R12, 1.4426950216293334961, R3 ;  /* 0x3fb8aa3b0c127823 */ /* 0x000fe40000000003 */
[----:B------:R-:W-:Y:S01]  /*1560*/  FADD R16, R16, R16 ;  /* 0x0000001010107221 */ /* 0x000fe20000000000 */
[C---:B------:R-:W-:Y:S01]  /*1570*/  FFMA R17, R4.reuse, R17, 0.0032181653659790754318 ;  /* 0x3b52e7db04117423 */ /* 0x040fe20000000011 */
[----:B------:R-:W-:Y:S02]  /*1580*/  FADD R3, R3, -R18 ;  /* 0x8000001203037221 */ /* 0x000fe40000000000 */
[----:B------:R-:W-:Y:S01]  /*1590*/  FFMA R16, R5, -R12, R16 ;  /* 0x8000000c05107223 */ /* 0x000fe20000000010 */
[----:B------:R-:W-:Y:S01]  /*15a0*/  FFMA R17, R4, R17, 0.018033718690276145935 ;  /* 0x3c93bb7304117423 */ /* 0x000fe20000000011 */
[----:B------:R-:W-:-:S02]  /*15b0*/  FFMA R3, R12, 1.4426950216293334961, R3 ;  /* 0x3fb8aa3b0c037823 */ /* 0x000fc40000000003 */
[----:B------:R-:W-:Y:S01]  /*15c0*/  FMUL R16, R11, R16 ;  /* 0x000000100b107220 */ /* 0x000fe20000400000 */
[----:B------:R-:W-:-:S03]  /*15d0*/  FFMA R17, R4, R17, 0.12022458761930465698 ;  /* 0x3df6384f04117423 */ /* 0x000fc60000000011 */
[----:B------:R-:W-:Y:S01]  /*15e0*/  FFMA R3, R16, 1.4426950216293334961, R3 ;  /* 0x3fb8aa3b10037823 */ /* 0x000fe20000000003 */
[----:B------:R-:W-:-:S03]  /*15f0*/  FMUL R17, R4, R17 ;  /* 0x0000001104117220 */ /* 0x000fc60000400000 */
[----:B------:R-:W-:Y:S01]  /*1600*/  FFMA R3, R12, 1.9251366722983220825e-08, R3 ;  /* 0x32a55e340c037823 */ /* 0x000fe20000000003 */
[----:B------:R-:W-:-:S04]  /*1610*/  FMUL R4, R17, 3 ;  /* 0x4040000011047820 */ /* 0x000fc80000400000 */
[----:B------:R-:W-:Y:S01]  /*1620*/  FFMA R4, R16, R4, R3 ;  /* 0x0000000410047223 */ /* 0x000fe20000000003 */
[----:B------:R-:W-:-:S03]  /*1630*/  MOV R16, 0x391fcb8e ;  /* 0x391fcb8e00107802 */ /* 0x000fc60000000f00 */
[----:B------:R-:W-:-:S04]  /*1640*/  FFMA R17, R12, R17, R4 ;  /* 0x000000110c117223 */ /* 0x000fc80000000004 */
[----:B------:R-:W-:-:S04]  /*1650*/  FADD R3, R18, R17 ;  /* 0x0000001112037221 */ /* 0x000fc80000000000 */
[----:B------:R-:W-:Y:S01]  /*1660*/  FMUL R4, R3, 2 ;  /* 0x4000000003047820 */ /* 0x000fe20000400000 */
[----:B------:R-:W-:-:S03]  /*1670*/  FADD R18, -R18, R3 ;  /* 0x0000000312127221 */ /* 0x000fc60000000100 */
[----:B------:R-:W0:Y:S01]  /*1680*/  FRND R5, R4 ;  /* 0x0000000400057307 */ /* 0x000e220000201000 */
[----:B------:R-:W-:Y:S01]  /*1690*/  FADD R18, R17, -R18 ;  /* 0x8000001211127221 */ /* 0x000fe20000000000 */
[----:B------:R-:W-:Y:S01]  /*16a0*/  FFMA R3, R3, 2, -R4 ;  /* 0x4000000003037823 */ /* 0x000fe20000000804 */
[----:B------:R-:W-:-:S03]  /*16b0*/  FSETP.GEU.AND P3, PT, R4, RZ, PT ;  /* 0x000000ff0400720b */ /* 0x000fc60003f6e000 */
[----:B------:R-:W-:Y:S01]  /*16c0*/  FFMA R3, R18, 2, R3 ;  /* 0x4000000012037823 */ /* 0x000fe20000000003 */
[----:B------:R-:W-:Y:S01]  /*16d0*/  HFMA2 R18, -RZ, RZ, 0, 0 ;  /* 0x00000000ff127431 */ /* 0x000fe200000001ff */
[----:B------:R-:W1:Y:S01]  /*16e0*/  F2I.NTZ R11, R4 ;  /* 0x00000004000b7305 */ /* 0x000e620000203100 */
[----:B0-----:R-:W-:Y:S01]  /*16f0*/  FADD R12, R4, -R5 ;  /* 0x80000005040c7221 */ /* 0x001fe20000000000 */
[----:B------:R-:W-:-:S03]  /*1700*/  FSETP.GT.AND P0, PT, R5, RZ, PT ;  /* 0x000000ff0500720b */ /* 0x000fc60003f04000 */
[----:B------:R-:W-:-:S04]  /*1710*/  FADD R3, R3, R12 ;  /* 0x0000000c03037221 */ /* 0x000fc80000000000 */
[C---:B------:R-:W-:Y:S01]  /*1720*/  FFMA R12, R3.reuse, R16, 0.0013391353422775864601 ;  /* 0x3aaf85ed030c7423 */ /* 0x040fe20000000010 */
[----:B------:R-:W-:Y:S02]  /*1730*/  SEL R16, RZ, 0x83000000, P0 ;  /* 0x83000000ff107807 */ /* 0x000fe40000000000 */
[----:B------:R-:W-:Y:S01]  /*1740*/  FSETP.GT.AND P0, PT, |R4|, 152, PT ;  /* 0x431800000400780b */ /* 0x000fe20003f04200 */
[----:B------:R-:W-:Y:S01]  /*1750*/  FFMA R12, R3, R12, 0.0096188392490148544312 ;  /* 0x3c1d9856030c7423 */ /* 0x000fe2000000000c */
[----:B------:R-:W-:Y:S02]  /*1760*/  IADD3 R5, PT, PT, R16, 0x7f000000, RZ ;  /* 0x7f00000010057810 */ /* 0x000fe40007ffe0ff */
[----:B-1----:R-:W-:Y:S01]  /*1770*/  LEA R16, R11, -R16, 0x17 ;  /* 0x800000100b107211 */ /* 0x002fe200078eb8ff */
[----:B------:R-:W-:-:S04]  /*1780*/  FFMA R12, R3, R12, 0.055503588169813156128 ;  /* 0x3d6357bb030c7423 */ /* 0x000fc8000000000c */
[----:B------:R-:W-:-:S04]  /*1790*/  FFMA R12, R3, R12, 0.24022644758224487305 ;  /* 0x3e75fdec030c7423 */ /* 0x000fc8000000000c */
[----:B------:R-:W-:-:S04]  /*17a0*/  FFMA R12, R3, R12, 0.69314718246459960938 ;  /* 0x3f317218030c7423 */ /* 0x000fc8000000000c */
[----:B------:R-:W-:Y:S01]  /*17b0*/  FFMA R12, R3, R12, 1 ;  /* 0x3f800000030c7423 */ /* 0x000fe2000000000c */
[----:B------:R-:W-:-:S03]  /*17c0*/  FADD R3, R2, R2 ;  /* 0x0000000202037221 */ /* 0x000fc60000000000 */
[----:B------:R-:W-:Y:S02]  /*17d0*/  FMUL R5, R12, R5 ;  /* 0x000000050c057220 */ /* 0x000fe40000400000 */
[----:B------:R-:W-:Y:S02]  /*17e0*/  LOP3.LUT R4, R3, 0x7fffffff, RZ, 0xc0, !PT ;  /* 0x7fffffff03047812 */ /* 0x000fe400078ec0ff */
[----:B------:R-:W-:Y:S01]  /*17f0*/  FMUL R5, R5, R16 ;  /* 0x0000001005057220 */ /* 0x000fe20000400000 */
[----:B------:R-:W-:Y:S02]  /*1800*/  @P0 FSEL R5, RZ, +INF , !P3 ;  /* 0x7f800000ff050808 */ /* 0x000fe40005800000 */
[----:B------:R-:W-:Y:S02]  /*1810*/  FSETP.NEU.AND P0, PT, R2, 1, PT ;  /* 0x3f8000000200780b */ /* 0x000fe40003f0d000 */
[----:B------:R-:W-:Y:S01]  /*1820*/  @P4 FSEL R4, R4, R5, !P5 ;  /* 0x0000000504044208 */ /* 0x000fe20006800000 */
[----:B------:R-:W-:Y:S01]  /*1830*/  @P2 FADD R4, R2, 2 ;  /* 0x4000000002042421 */ /* 0x000fe20000000000 */
[----:B------:R-:W-:-:S04]  /*1840*/  VIADDMNMX R2, R7, 0x1, R8, !PT ;  /* 0x0000000107027846 */ /* 0x000fc80007800108 */
[CC--:B------:R-:W-:Y:S02]  /*1850*/  IADD3 R22, PT, PT, -R7.reuse, R2.reuse, RZ ;  /* 0x0000000207167210 */ /* 0x0c0fe40007ffe1ff */
[----:B------:R-:W-:Y:S02]  /*1860*/  FSEL R3, R4, 1, P0 ;  /* 0x3f80000004037808 */ /* 0x000fe40000000000 */
[C---:B------:R-:W-:Y:S02]  /*1870*/  LOP3.LUT R13, R22.reuse, 0xfffffff8, RZ, 0xc0, !PT ;  /* 0xfffffff8160d7812 */ /* 0x040fe400078ec0ff */
[----:B------:R-:W-:Y:S01]  /*1880*/  IADD3 R17, PT, PT, R7, -R2, RZ ;  /* 0x8000000207117210 */ /* 0x000fe20007ffe0ff */
[----:B------:R-:W-:Y:S01]  /*1890*/  FADD R20, -R3, R20 ;  /* 0x0000001403147221 */ /* 0x000fe20000000100 */
[C---:B------:R-:W-:Y:S02]  /*18a0*/  LOP3.LUT R16, R22.reuse, 0x7, RZ, 0xc0, !PT ;  /* 0x0000000716107812 */ /* 0x040fe400078ec0ff */
[----:B------:R-:W-:-:S02]  /*18b0*/  LOP3.LUT R15, R22, 0x3, RZ, 0xc0, !PT ;  /* 0x00000003160f7812 */ /* 0x000fc400078ec0ff */
[----:B------:R-:W-:-:S07]  /*18c0*/  IADD3 R13, PT, PT, -R13, RZ, RZ ;  /* 0x000000ff0d0d7210 */ /* 0x000fce0007ffe1ff */
.L_x_1319:
[----:B------:R-:W0:Y:S02]  /*18d0*/  LDCU.64 UR6, c[0x0][0x388] ;  /* 0x00007100ff0677ac */ /* 0x000e240008000a00 */
[----:B0-----:R-:W-:Y:S02]  /*18e0*/  MOV R4, UR6 ;  /* 0x0000000600047c02 */ /* 0x001fe40008000f00 */
[----:B------:R-:W-:Y:S01]  /*18f0*/  MOV R5, UR7 ;  /* 0x0000000700057c02 */ /* 0x000fe20008000f00 */
[----:B------:R-:W0:Y:S02]  /*1900*/  LDCU.64 UR6, c[0x0][0x3a0] ;  /* 0x00007400ff0677ac */ /* 0x000e240008000a00 */
[----:B------:R-:W-:-:S05]  /*1910*/  IMAD.WIDE R26, R19, 0x4, R4 ;  /* 0x00000004131a7825 */ /* 0x000fca00078e0204 */
[----:B------:R-:W2:Y:S01]  /*1920*/  LDG.E R25, desc[UR4][R26.64] ;  /* 0x000000041a197981 */ /* 0x000ea2000c1e1900 */
[----:B0-----:R-:W-:Y:S02]  /*1930*/  MOV R2, UR6 ;  /* 0x0000000600027c02 */ /* 0x001fe40008000f00 */
[----:B------:R-:W-:-:S03]  /*1940*/  MOV R3, UR7 ;  /* 0x0000000700037c02 */ /* 0x000fc60008000f00 */
[----:B--2---:R-:W-:-:S05]  /*1950*/  IMAD.WIDE R24, R25, 0x4, R2 ;  /* 0x0000000419187825 */ /* 0x004fca00078e0202 */
[----:B------:R-:W2:Y:S01]  /*1960*/  LDG.E R14, desc[UR4][R24.64] ;  /* 0x00000004180e7981 */ /* 0x000ea2000c1e1900 */
[----:B------:R-:W-:Y:S01]  /*1970*/  IADD3 R19, PT, PT, R19, 0x1, RZ ;  /* 0x0000000113137810 */ /* 0x000fe20007ffe0ff */
[----:B------:R-:W-:Y:S03]  /*1980*/  BSSY.RECONVERGENT B1, `(.L_x_1296) ;  /* 0x0000168000017945 */ /* 0x000fe60003800200 */
[----:B------:R-:W-:Y:S02]  /*1990*/  ISETP.GE.AND P1, PT, R19, R8, PT ;  /* 0x000000081300720c */ /* 0x000fe40003f26270 */
[----:B--2---:R-:W-:-:S13]  /*19a0*/  ISETP.NE.AND P0, PT, R14, R9, PT ;  /* 0x000000090e00720c */ /* 0x004fda0003f05270 */
[----:B------:R-:W-:Y:S05]  /*19b0*/  @!P0 BRA `(.L_x_1297) ;  /* 0x0000001400908947 */ /* 0x000fea0003800000 */
[----:B------:R-:W-:Y:S01]  /*19c0*/  ISETP.GT.U32.AND P2, PT, R17, -0x8, PT ;  /* 0xfffffff81100780c */ /* 0x000fe20003f44070 */
[----:B------:R-:W-:Y:S01]  /*19d0*/  BSSY.RECONVERGENT B2, `(.L_x_1298) ;  /* 0x0000045000027945 */ /* 0x000fe20003800200 */
[----:B------:R-:W-:Y:S01]  /*19e0*/  HFMA2 R12, -RZ, RZ, 0, 0 ;  /* 0x00000000ff0c7431 */ /* 0x000fe200000001ff */
[----:B------:R-:W-:Y:S02]  /*19f0*/  ISETP.NE.AND P0, PT, R16, RZ, PT ;  /* 0x000000ff1000720c */ /* 0x000fe40003f05270 */
[----:B------:R-:W-:-:S08]  /*1a00*/  MOV R33, R7 ;  /* 0x0000000700217202 */ /* 0x000fd00000000f00 */
[----:B------:R-:W-:Y:S05]  /*1a10*/  @P2 BRA `(.L_x_1299) ;  /* 0x0000000400002947 */ /* 0x000fea0003800000 */
[----:B------:R-:W-:Y:S02]  /*1a20*/  MOV R12, RZ ;  /* 0x000000ff000c7202 */ /* 0x000fe40000000f00 */
[----:B------:R-:W-:Y:S02]  /*1a30*/  MOV R11, R13 ;  /* 0x0000000d000b7202 */ /* 0x000fe40000000f00 */
[----:B------:R-:W-:-:S07]  /*1a40*/  MOV R33, R7 ;  /* 0x0000000700217202 */ /* 0x000fce0000000f00 */
.L_x_1300:
[----:B------:R-:W0:Y:S02]  /*1a50*/  LDCU.64 UR6, c[0x0][0x388] ;  /* 0x00007100ff0677ac */ /* 0x000e240008000a00 */
[----:B0-----:R-:W-:Y:S02]  /*1a60*/  MOV R4, UR6 ;  /* 0x0000000600047c02 */ /* 0x001fe40008000f00 */
[----:B------:R-:W-:Y:S01]  /*1a70*/  MOV R5, UR7 ;  /* 0x0000000700057c02 */ /* 0x000fe20008000f00 */
[----:B------:R-:W0:Y:S02]  /*1a80*/  LDCU.64 UR6, c[0x0][0x3a0] ;  /* 0x00007400ff0677ac */ /* 0x000e240008000a00 */
[----:B------:R-:W-:-:S05]  /*1a90*/  IMAD.WIDE R24, R33, 0x4, R4 ;  /* 0x0000000421187825 */ /* 0x000fca00078e0204 */
[----:B------:R-:W2:Y:S04]  /*1aa0*/  LDG.E R31, desc[UR4][R24.64] ;  /* 0x00000004181f7981 */ /* 0x000ea8000c1e1900 */
[----:B------:R-:W3:Y:S04]  /*1ab0*/  LDG.E R37, desc[UR4][R24.64+0x4] ;  /* 0x0000040418257981 */ /* 0x000ee8000c1e1900 */
[----:B------:R-:W4:Y:S04]  /*1ac0*/  LDG.E R29, desc[UR4][R24.64+0xc] ;  /* 0x00000c04181d7981 */ /* 0x000f28000c1e1900 */
[----:B------:R-:W5:Y:S04]  /*1ad0*/  LDG.E R35, desc[UR4][R24.64+0x8] ;  /* 0x0000080418237981 */ /* 0x000f68000c1e1900 */
[----:B------:R-:W5:Y:S01]  /*1ae0*/  LDG.E R27, desc[UR4][R24.64+0x10] ;  /* 0x00001004181b7981 */ /* 0x000f62000c1e1900 */
[----:B0-----:R-:W-:-:S02]  /*1af0*/  MOV R2, UR6 ;  /* 0x0000000600027c02 */ /* 0x001fc40008000f00 */
[----:B------:R-:W-:Y:S01]  /*1b00*/  MOV R3, UR7 ;  /* 0x0000000700037c02 */ /* 0x000fe20008000f00 */
[----:B------:R-:W5:Y:S02]  /*1b10*/  LDG.E R32, desc[UR4][R24.64+0x14] ;  /* 0x0000140418207981 */ /* 0x000f64000c1e1900 */
[----:B--2---:R-:W-:-:S06]  /*1b20*/  IMAD.WIDE R30, R31, 0x4, R2 ;  /* 0x000000041f1e7825 */ /* 0x004fcc00078e0202 */
[----:B------:R-:W2:Y:S01]  /*1b30*/  LDG.E R31, desc[UR4][R30.64] ;  /* 0x000000041e1f7981 */ /* 0x000ea2000c1e1900 */
[----:B---3--:R-:W-:-:S04]  /*1b40*/  IMAD.WIDE R36, R37, 0x4, R2 ;  /* 0x0000000425247825 */ /* 0x008fc800078e0202 */
[--C-:B----4-:R-:W-:Y:S02]  /*1b50*/  IMAD.WIDE R28, R29, 0x4, R2.reuse ;  /* 0x000000041d1c7825 */ /* 0x110fe400078e0202 */
[----:B------:R-:W3:Y:S02]  /*1b60*/  LDG.E R37, desc[UR4][R36.64] ;  /* 0x0000000424257981 */ /* 0x000ee4000c1e1900 */
[--C-:B-----5:R-:W-:Y:S02]  /*1b70*/  IMAD.WIDE R34, R35, 0x4, R2.reuse ;  /* 0x0000000423227825 */ /* 0x120fe400078e0202 */
[----:B------:R-:W4:Y:S02]  /*1b80*/  LDG.E R29, desc[UR4][R28.64] ;  /* 0x000000041c1d7981 */ /* 0x000f24000c1e1900 */
[----:B------:R-:W-:Y:S02]  /*1b90*/  IMAD.WIDE R26, R27, 0x4, R2 ;  /* 0x000000041b1a7825 */ /* 0x000fe400078e0202 */
[----:B------:R-:W5:Y:S04]  /*1ba0*/  LDG.E R35, desc[UR4][R34.64] ;  /* 0x0000000422237981 */ /* 0x000f68000c1e1900 */
[----:B------:R-:W5:Y:S04]  /*1bb0*/  LDG.E R27, desc[UR4][R26.64] ;  /* 0x000000041a1b7981 */ /* 0x000f68000c1e1900 */
[----:B------:R-:W5:Y:S04]  /*1bc0*/  LDG.E R36, desc[UR4][R24.64+0x1c] ;  /* 0x00001c0418247981 */ /* 0x000f68000c1e1900 */
[----:B------:R-:W5:Y:S01]  /*1bd0*/  LDG.E R34, desc[UR4][R24.64+0x18] ;  /* 0x0000180418227981 */ /* 0x000f62000c1e1900 */
[----:B--2---:R-:W-:-:S02]  /*1be0*/  ISETP.NE.AND P5, PT, R31, R14, PT ;  /* 0x0000000e1f00720c */ /* 0x004fc40003fa5270 */
[----:B------:R-:W0:Y:S01]  /*1bf0*/  LDC.64 R30, c[0x0][0x390] ;  /* 0x0000e400ff1e7b82 */ /* 0x000e220000000a00 */
[-C--:B---3--:R-:W-:Y:S02]  /*1c00*/  ISETP.NE.AND P6, PT, R37, R14.reuse, PT ;  /* 0x0000000e2500720c */ /* 0x088fe40003fc5270 */
[-C--:B----4-:R-:W-:Y:S01]  /*1c10*/  ISETP.NE.AND P3, PT, R29, R14.reuse, PT ;  /* 0x0000000e1d00720c */ /* 0x090fe20003f65270 */
[----:B------:R-:W-:Y:S01]  /*1c20*/  IMAD.WIDE R28, R32, 0x4, R2 ;  /* 0x00000004201c7825 */ /* 0x000fe200078e0202 */
[----:B-----5:R-:W-:-:S05]  /*1c30*/  ISETP.NE.AND P2, PT, R35, R14, PT ;  /* 0x0000000e2300720c */ /* 0x020fca0003f45270 */
[----:B------:R-:W2:Y:S01]  /*1c40*/  LDG.E R29, desc[UR4][R28.64] ;  /* 0x000000041c1d7981 */ /* 0x000ea2000c1e1900 */
[----:B------:R-:W-:Y:S01]  /*1c50*/  ISETP.NE.AND P4, PT, R27, R14, PT ;  /* 0x0000000e1b00720c */ /* 0x000fe20003f85270 */
[----:B0-----:R-:W-:-:S04]  /*1c60*/  IMAD.WIDE R30, R33, 0x4, R30 ;  /* 0x00000004211e7825 */ /* 0x001fc800078e021e */
[--C-:B------:R-:W-:Y:S01]  /*1c70*/  IMAD.WIDE R34, R34, 0x4, R2.reuse ;  /* 0x0000000422227825 */ /* 0x100fe200078e0202 */
[----:B------:R-:W3:Y:S03]  /*1c80*/  @!P5 LDG.E R27, desc[UR4][R30.64] ;  /* 0x000000041e1bd981 */ /* 0x000ee6000c1e1900 */
[----:B------:R-:W-:Y:S01]  /*1c90*/  IMAD.WIDE R36, R36, 0x4, R2 ;  /* 0x0000000424247825 */ /* 0x000fe200078e0202 */
[----:B------:R-:W4:Y:S04]  /*1ca0*/  @!P6 LDG.E R25, desc[UR4][R30.64+0x4] ;  /* 0x000004041e19e981 */ /* 0x000f28000c1e1900 */
[----:B------:R-:W5:Y:S04]  /*1cb0*/  LDG.E R35, desc[UR4][R34.64] ;  /* 0x0000000422237981 */ /* 0x000f68000c1e1900 */
[----:B------:R-:W5:Y:S04]  /*1cc0*/  @!P2 LDG.E R24, desc[UR4][R30.64+0x8] ;  /* 0x000008041e18a981 */ /* 0x000f68000c1e1900 */
[----:B------:R-:W5:Y:S01]  /*1cd0*/  LDG.E R37, desc[UR4][R36.64] ;  /* 0x0000000424257981 */ /* 0x000f62000c1e1900 */
[----:B---3--:R-:W-:Y:S01]  /*1ce0*/  @!P5 FADD R12, R12, R27 ;  /* 0x0000001b0c0cd221 */ /* 0x008fe20000000000 */
[----:B--2---:R-:W-:-:S02]  /*1cf0*/  ISETP.NE.AND P5, PT, R29, R14, PT ;  /* 0x0000000e1d00720c */ /* 0x004fc40003fa5270 */
[----:B------:R-:W2:Y:S01]  /*1d00*/  @!P4 LDG.E R27, desc[UR4][R30.64+0x10] ;  /* 0x000010041e1bc981 */ /* 0x000ea2000c1e1900 */
[----:B----4-:R-:W-:-:S03]  /*1d10*/  @!P6 FADD R12, R12, R25 ;  /* 0x000000190c0ce221 */ /* 0x010fc60000000000 */
[----:B------:R-:W3:Y:S01]  /*1d20*/  @!P3 LDG.E R25, desc[UR4][R30.64+0xc] ;  /* 0x00000c041e19b981 */ /* 0x000ee2000c1e1900 */
[----:B-----5:R-:W-:Y:S01]  /*1d30*/  ISETP.NE.AND P6, PT, R35, R14, PT ;  /* 0x0000000e2300720c */ /* 0x020fe20003fc5270 */
[----:B------:R-:W-:-:S05]  /*1d40*/  @!P2 FADD R12, R12, R24 ;  /* 0x000000180c0ca221 */ /* 0x000fca0000000000 */
[----:B------:R-:W4:Y:S01]  /*1d50*/  @!P5 LDG.E R29, desc[UR4][R30.64+0x14] ;  /* 0x000014041e1dd981 */ /* 0x000f22000c1e1900 */
[----:B------:R-:W-:-:S06]  /*1d60*/  ISETP.NE.AND P2, PT, R37, R14, PT ;  /* 0x0000000e2500720c */ /* 0x000fcc0003f45270 */
[----:B------:R-:W5:Y:S07]  /*1d70*/  @!P6 LDG.E R35, desc[UR4][R30.64+0x18] ;  /* 0x000018041e23e981 */ /* 0x000f6e000c1e1900 */
[----:B------:R-:W5:Y:S01]  /*1d80*/  @!P2 LDG.E R37, desc[UR4][R30.64+0x1c] ;  /* 0x00001c041e25a981 */ /* 0x000f62000c1e1900 */
[----:B------:R-:W-:Y:S02]  /*1d90*/  IADD3 R11, PT, PT, R11, 0x8, RZ ;  /* 0x000000080b0b7810 */ /* 0x000fe40007ffe0ff */
[----:B------:R-:W-:Y:S01]  /*1da0*/  IADD3 R33, PT, PT, R33, 0x8, RZ ;  /* 0x0000000821217810 */ /* 0x000fe20007ffe0ff */
[----:B---3--:R-:W-:Y:S01]  /*1db0*/  @!P3 FADD R12, R12, R25 ;  /* 0x000000190c0cb221 */ /* 0x008fe20000000000 */
[----:B------:R-:W-:-:S03]  /*1dc0*/  ISETP.NE.AND P3, PT, R11, RZ, PT ;  /* 0x000000ff0b00720c */ /* 0x000fc60003f65270 */
[----:B--2---:R-:W-:-:S04]  /*1dd0*/  @!P4 FADD R12, R12, R27 ;  /* 0x0000001b0c0cc221 */ /* 0x004fc80000000000 */
[----:B----4-:R-:W-:-:S04]  /*1de0*/  @!P5 FADD R12, R12, R29 ;  /* 0x0000001d0c0cd221 */ /* 0x010fc80000000000 */
[----:B-----5:R-:W-:-:S04]  /*1df0*/  @!P6 FADD R12, R12, R35 ;  /* 0x000000230c0ce221 */ /* 0x020fc80000000000 */
[----:B------:R-:W-:Y:S01]  /*1e00*/  @!P2 FADD R12, R12, R37 ;  /* 0x000000250c0ca221 */ /* 0x000fe20000000000 */
[----:B------:R-:W-:Y:S06]  /*1e10*/  @P3 BRA `(.L_x_1300) ;  /* 0xfffffffc000c3947 */ /* 0x000fec000383ffff */
.L_x_1299:
[----:B------:R-:W-:Y:S05]  /*1e20*/  BSYNC.RECONVERGENT B2 ;  /* 0x0000000000027941 */ /* 0x000fea0003800200 */
.L_x_1298:
[----:B------:R-:W-:Y:S04]  /*1e30*/  BSSY.RECONVERGENT B2, `(.L_x_1301) ;  /* 0x0000045000027945 */ /* 0x000fe80003800200 */
[----:B------:R-:W-:Y:S05]  /*1e40*/  @!P0 BRA `(.L_x_1302) ;  /* 0x00000004000c8947 */ /* 0x000fea0003800000 */
[----:B------:R-:W-:Y:S01]  /*1e50*/  ISETP.GE.U32.AND P0, PT, R16, 0x4, PT ;  /* 0x000000041000780c */ /* 0x000fe20003f06070 */
[----:B------:R-:W-:Y:S01]  /*1e60*/  BSSY.RECONVERGENT B3, `(.L_x_1303) ;  /* 0x000001f000037945 */ /* 0x000fe20003800200 */
[----:B------:R-:W-:-:S11]  /*1e70*/  ISETP.NE.AND P5, PT, R15, RZ, PT ;  /* 0x000000ff0f00720c */ /* 0x000fd60003fa5270 */
[----:B------:R-:W-:Y:S05]  /*1e80*/  @!P0 BRA `(.L_x_1304) ;  /* 0x0000000000708947 */ /* 0x000fea0003800000 */
[----:B------:R-:W-:Y:S01]  /*1e90*/  IMAD.WIDE R34, R33, 0x4, R4 ;  /* 0x0000000421227825 */ /* 0x000fe200078e0204 */
[----:B------:R-:W0:Y:S04]  /*1ea0*/  LDC.64 R30, c[0x0][0x390] ;  /* 0x0000e400ff1e7b82 */ /* 0x000e280000000a00 */
[----:B------:R-:W2:Y:S04]  /*1eb0*/  LDG.E R29, desc[UR4][R34.64] ;  /* 0x00000004221d7981 */ /* 0x000ea8000c1e1900 */
[----:B------:R-:W3:Y:S04]  /*1ec0*/  LDG.E R27, desc[UR4][R34.64+0x4] ;  /* 0x00000404221b7981 */ /* 0x000ee8000c1e1900 */
[----:B------:R-:W4:Y:S04]  /*1ed0*/  LDG.E R25, desc[UR4][R34.64+0x8] ;  /* 0x0000080422197981 */ /* 0x000f28000c1e1900 */
[----:B------:R-:W5:Y:S01]  /*1ee0*/  LDG.E R37, desc[UR4][R34.64+0xc] ;  /* 0x00000c0422257981 */ /* 0x000f62000c1e1900 */
[----:B--2---:R-:W-:-:S04]  /*1ef0*/  IMAD.WIDE R28, R29, 0x4, R2 ;  /* 0x000000041d1c7825 */ /* 0x004fc800078e0202 */
[--C-:B---3--:R-:W-:Y:S02]  /*1f00*/  IMAD.WIDE R26, R27, 0x4, R2.reuse ;  /* 0x000000041b1a7825 */ /* 0x108fe400078e0202 */
[----:B------:R-:W2:Y:S02]  /*1f10*/  LDG.E R29, desc[UR4][R28.64] ;  /* 0x000000041c1d7981 */ /* 0x000ea4000c1e1900 */
[--C-:B----4-:R-:W-:Y:S02]  /*1f20*/  IMAD.WIDE R24, R25, 0x4, R2.reuse ;  /* 0x0000000419187825 */ /* 0x110fe400078e0202 */
[----:B------:R-:W3:Y:S02]  /*1f30*/  LDG.E R27, desc[UR4][R26.64] ;  /* 0x000000041a1b7981 */ /* 0x000ee4000c1e1900 */
[----:B-----5:R-:W-:Y:S02]  /*1f40*/  IMAD.WIDE R36, R37, 0x4, R2 ;  /* 0x0000000425247825 */ /* 0x020fe400078e0202 */
[----:B------:R-:W4:Y:S04]  /*1f50*/  LDG.E R25, desc[UR4][R24.64] ;  /* 0x0000000418197981 */ /* 0x000f28000c1e1900 */
[----:B------:R-:W5:Y:S01]  /*1f60*/  LDG.E R37, desc[UR4][R36.64] ;  /* 0x0000000424257981 */ /* 0x000f62000c1e1900 */
[----:B0-----:R-:W-:Y:S01]  /*1f70*/  IMAD.WIDE R30, R33, 0x4, R30 ;  /* 0x00000004211e7825 */ /* 0x001fe200078e021e */
[----:B--2---:R-:W-:-:S02]  /*1f80*/  ISETP.NE.AND P0, PT, R29, R14, PT ;  /* 0x0000000e1d00720c */ /* 0x004fc40003f05270 */
[-C--:B---3--:R-:W-:Y:S02]  /*1f90*/  ISETP.NE.AND P2, PT, R27, R14.reuse, PT ;  /* 0x0000000e1b00720c */ /* 0x088fe40003f45270 */
[-C--:B----4-:R-:W-:Y:S02]  /*1fa0*/  ISETP.NE.AND P3, PT, R25, R14.reuse, PT ;  /* 0x0000000e1900720c */ /* 0x090fe40003f65270 */
[----:B-----5:R-:W-:-:S07]  /*1fb0*/  ISETP.NE.AND P4, PT, R37, R14, PT ;  /* 0x0000000e2500720c */ /* 0x020fce0003f85270 */
[----:B------:R-:W2:Y:S04]  /*1fc0*/  @!P0 LDG.E R11, desc[UR4][R30.64] ;  /* 0x000000041e0b8981 */ /* 0x000ea8000c1e1900 */
[----:B------:R-:W3:Y:S04]  /*1fd0*/  @!P2 LDG.E R27, desc[UR4][R30.64+0x4] ;  /* 0x000004041e1ba981 */ /* 0x000ee8000c1e1900 */
[----:B------:R-:W4:Y:S04]  /*1fe0*/  @!P3 LDG.E R25, desc[UR4][R30.64+0x8] ;  /* 0x000008041e19b981 */ /* 0x000f28000c1e1900 */
[----:B------:R-:W5:Y:S01]  /*1ff0*/  @!P4 LDG.E R29, desc[UR4][R30.64+0xc] ;  /* 0x00000c041e1dc981 */ /* 0x000f62000c1e1900 */
[----:B------:R-:W-:Y:S01]  /*2000*/  IADD3 R33, PT, PT, R33, 0x4, RZ ;  /* 0x0000000421217810 */ /* 0x000fe20007ffe0ff */
[----:B--2---:R-:W-:-:S04]  /*2010*/  @!P0 FADD R12, R12, R11 ;  /* 0x0000000b0c0c8221 */ /* 0x004fc80000000000 */
[----:B---3--:R-:W-:-:S04]  /*2020*/  @!P2 FADD R12, R12, R27 ;  /* 0x0000001b0c0ca221 */ /* 0x008fc80000000000 */
[----:B----4-:R-:W-:-:S04]  /*2030*/  @!P3 FADD R12, R12, R25 ;  /* 0x000000190c0cb221 */ /* 0x010fc80000000000 */
[----:B-----5:R-:W-:-:S07]  /*2040*/  @!P4 FADD R12, R12, R29 ;  /* 0x0000001d0c0cc221 */ /* 0x020fce0000000000 */
.L_x_1304:
[----:B------:R-:W-:Y:S05]  /*2050*/  BSYNC.RECONVERGENT B3 ;  /* 0x0000000000037941 */ /* 0x000fea0003800200 */
.L_x_1303:
[----:B------:R-:W-:Y:S05]  /*2060*/  @!P5 BRA `(.L_x_1302) ;  /* 0x000000000084d947 */ /* 0x000fea0003800000 */
[----:B------:R-:W-:Y:S01]  /*2070*/  ISETP.NE.AND P0, PT, R15, 0x1, PT ;  /* 0x000000010f00780c */ /* 0x000fe20003f05270 */
[----:B------:R-:W-:Y:S01]  /*2080*/  BSSY.RECONVERGENT B3, `(.L_x_1305) ;  /* 0x0000015000037945 */ /* 0x000fe20003800200 */
[----:B------:R-:W-:-:S11]  /*2090*/  LOP3.LUT P3, RZ, R22, 0x1, RZ, 0xc0, !PT ;  /* 0x0000000116ff7812 */ /* 0x000fd6000786c0ff */
[----:B------:R-:W-:Y:S05]  /*20a0*/  @!P0 BRA `(.L_x_1306) ;  /* 0x0000000000488947 */ /* 0x000fea0003800000 */
[----:B------:R-:W-:-:S05]  /*20b0*/  IMAD.WIDE R34, R33, 0x4, R4 ;  /* 0x0000000421227825 */ /* 0x000fca00078e0204 */
[----:B------:R-:W2:Y:S04]  /*20c0*/  LDG.E R31, desc[UR4][R34.64] ;  /* 0x00000004221f7981 */ /* 0x000ea8000c1e1900 */
[----:B------:R-:W3:Y:S01]  /*20d0*/  LDG.E R29, desc[UR4][R34.64+0x4] ;  /* 0x00000404221d7981 */ /* 0x000ee2000c1e1900 */
[----:B--2---:R-:W-:-:S04]  /*20e0*/  IMAD.WIDE R30, R31, 0x4, R2 ;  /* 0x000000041f1e7825 */ /* 0x004fc800078e0202 */
[----:B---3--:R-:W-:Y:S02]  /*20f0*/  IMAD.WIDE R28, R29, 0x4, R2 ;  /* 0x000000041d1c7825 */ /* 0x008fe400078e0202 */
[----:B------:R-:W2:Y:S04]  /*2100*/  LDG.E R31, desc[UR4][R30.64] ;  /* 0x000000041e1f7981 */ /* 0x000ea8000c1e1900 */
[----:B------:R-:W3:Y:S01]  /*2110*/  LDG.E R29, desc[UR4][R28.64] ;  /* 0x000000041c1d7981 */ /* 0x000ee2000c1e1900 */
[-C--:B--2---:R-:W-:Y:S02]  /*2120*/  ISETP.NE.AND P0, PT, R31, R14.reuse, PT ;  /* 0x0000000e1f00720c */ /* 0x084fe40003f05270 */
[----:B---3--:R-:W-:-:S11]  /*2130*/  ISETP.NE.AND P2, PT, R29, R14, PT ;  /* 0x0000000e1d00720c */ /* 0x008fd60003f45270 */
[----:B------:R-:W0:Y:S08]  /*2140*/  @!P0 LDC.64 R26, c[0x0][0x390] ;  /* 0x0000e400ff1a8b82 */ /* 0x000e300000000a00 */
[----:B------:R-:W1:Y:S01]  /*2150*/  @!P2 LDC.64 R24, c[0x0][0x390] ;  /* 0x0000e400ff18ab82 */ /* 0x000e620000000a00 */
[----:B0-----:R-:W-:-:S06]  /*2160*/  @!P0 IMAD.WIDE R26, R33, 0x4, R26 ;  /* 0x00000004211a8825 */ /* 0x001fcc00078e021a */
[----:B------:R-:W2:Y:S01]  /*2170*/  @!P0 LDG.E R27, desc[UR4][R26.64] ;  /* 0x000000041a1b8981 */ /* 0x000ea2000c1e1900 */
[----:B-1----:R-:W-:-:S06]  /*2180*/  @!P2 IMAD.WIDE R24, R33, 0x4, R24 ;  /* 0x000000042118a825 */ /* 0x002fcc00078e0218 */
[----:B------:R-:W3:Y:S01]  /*2190*/  @!P2 LDG.E R25, desc[UR4][R24.64+0x4] ;  /* 0x000004041819a981 */ /* 0x000ee2000c1e1900 */
[----:B------:R-:W-:Y:S01]  /*21a0*/  IADD3 R33, PT, PT, R33, 0x2, RZ ;  /* 0x0000000221217810 */ /* 0x000fe20007ffe0ff */
[----:B--2---:R-:W-:-:S04]  /*21b0*/  @!P0 FADD R12, R12, R27 ;  /* 0x0000001b0c0c8221 */ /* 0x004fc80000000000 */
[----:B---3--:R-:W-:-:S07]  /*21c0*/  @!P2 FADD R12, R12, R25 ;  /* 0x000000190c0ca221 */ /* 0x008fce0000000000 */
.L_x_1306:
[----:B------:R-:W-:Y:S05]  /*21d0*/  BSYNC.RECONVERGENT B3 ;  /* 0x0000000000037941 */ /* 0x000fea0003800200 */
.L_x_1305:
[----:B------:R-:W-:Y:S05]  /*21e0*/  @!P3 BRA `(.L_x_1302) ;  /* 0x000000000024b947 */ /* 0x000fea0003800000 */
[----:B------:R-:W-:-:S06]  /*21f0*/  IMAD.WIDE R4, R33, 0x4, R4 ;  /* 0x0000000421047825 */ /* 0x000fcc00078e0204 */
[----:B------:R-:W2:Y:S02]  /*2200*/  LDG.E R5, desc[UR4][R4.64] ;  /* 0x0000000404057981 */ /* 0x000ea4000c1e1900 */
[----:B--2---:R-:W-:-:S06]  /*2210*/  IMAD.WIDE R24, R5, 0x4, R2 ;  /* 0x0000000405187825 */ /* 0x004fcc00078e0202 */
[----:B------:R-:W2:Y:S02]  /*2220*/  LDG.E R25, desc[UR4][R24.64] ;  /* 0x0000000418197981 */ /* 0x000ea4000c1e1900 */
[----:B--2---:R-:W-:-:S13]  /*2230*/  ISETP.NE.AND P0, PT, R25, R14, PT ;  /* 0x0000000e1900720c */ /* 0x004fda0003f05270 */
[----:B------:R-:W0:Y:S02]  /*2240*/  @!P0 LDC.64 R2, c[0x0][0x390] ;  /* 0x0000e400ff028b82 */ /* 0x000e240000000a00 */
[----:B0-----:R-:W-:-:S06]  /*2250*/  @!P0 IMAD.WIDE R2, R33, 0x4, R2 ;  /* 0x0000000421028825 */ /* 0x001fcc00078e0202 */
[----:B------:R-:W2:Y:S02]  /*2260*/  @!P0 LDG.E R3, desc[UR4][R2.64] ;  /* 0x0000000402038981 */ /* 0x000ea4000c1e1900 */
[----:B--2---:R-:W-:-:S07]  /*2270*/  @!P0 FADD R12, R12, R3 ;  /* 0x000000030c0c8221 */ /* 0x004fce0000000000 */
.L_x_1302:
[----:B------:R-:W-:Y:S05]  /*2280*/  BSYNC.RECONVERGENT B2 ;  /* 0x0000000000027941 */ /* 0x000fea0003800200 */
.L_x_1301:
[----:B------:R-:W0:Y:S08]  /*2290*/  LDC.64 R4, c[0x0][0x3b0] ;  /* 0x0000ec00ff047b82 */ /* 0x000e300000000a00 */
[----:B------:R-:W1:Y:S08]  /*22a0*/  LDC.64 R2, c[0x0][0x3a8] ;  /* 0x0000ea00ff027b82 */ /* 0x000e700000000a00 */
[----:B------:R-:W2:Y:S01]  /*22b0*/  LDC R28, c[0x0][0x398] ;  /* 0x0000e600ff1c7b82 */ /* 0x000ea20000000800 */
[----:B0-----:R-:W-:-:S05]  /*22c0*/  IMAD.WIDE R4, R14, 0x4, R4 ;  /* 0x000000040e047825 */ /* 0x001fca00078e0204 */
[----:B------:R-:W3:Y:S01]  /*22d0*/  LDG.E R25, desc[UR4][R4.64] ;  /* 0x0000000404197981 */ /* 0x000ee2000c1e1900 */
[----:B-1----:R-:W-:-:S06]  /*22e0*/  IMAD.WIDE R2, R14, 0x4, R2 ;  /* 0x000000040e027825 */ /* 0x002fcc00078e0202 */
[----:B------:R-:W4:Y:S01]  /*22f0*/  LDG.E R3, desc[UR4][R2.64] ;  /* 0x0000000402037981 */ /* 0x000f22000c1e1900 */
[----:B------:R-:W-:Y:S01]  /*2300*/  BSSY.RECONVERGENT B2, `(.L_x_1307) ;  /* 0x000000e000027945 */ /* 0x000fe20003800200 */
[----:B--2---:R-:W0:Y:S02]  /*2310*/  MUFU.RCP R11, R28 ;  /* 0x0000001c000b7308 */ /* 0x004e240000001000 */
[----:B0-----:R-:W-:-:S04]  /*2320*/  FFMA R24, R11, -R28, 1 ;  /* 0x3f8000000b187423 */ /* 0x001fc8000000081c */
[----:B------:R-:W-:Y:S01]  /*2330*/  FFMA R11, R11, R24, R11 ;  /* 0x000000180b0b7223 */ /* 0x000fe2000000000b */
[----:B---3--:R-:W-:-:S04]  /*2340*/  FADD R5, R25, R10 ;  /* 0x0000000a19057221 */ /* 0x008fc80000000000 */
[----:B------:R-:W0:Y:S01]  /*2350*/  FCHK P0, R5, R28 ;  /* 0x0000001c05007302 */ /* 0x000e220000000000 */
[----:B------:R-:W-:-:S04]  /*2360*/  FFMA R26, R11, R5, RZ ;  /* 0x000000050b1a7223 */ /* 0x000fc800000000ff */
[----:B------:R-:W-:Y:S01]  /*2370*/  FFMA R27, R26, -R28, R5 ;  /* 0x8000001c1a1b7223 */ /* 0x000fe20000000005 */
[----:B----4-:R-:W-:-:S03]  /*2380*/  FFMA R24, R12, 2, R3 ;  /* 0x400000000c187823 */ /* 0x010fc60000000003 */
[----:B------:R-:W-:Y:S01]  /*2390*/  FFMA R11, R11, R27, R26 ;  /* 0x0000001b0b0b7223 */ /* 0x000fe2000000001a */
[----:B0-----:R-:W-:Y:S06]  /*23a0*/  @!P0 BRA `(.L_x_1308) ;  /* 0x00000000000c8947 */ /* 0x001fec0003800000 */
[----:B------:R-:W-:-:S07]  /*23b0*/  MOV R4, 0x23d0 ;  /* 0x000023d000047802 */ /* 0x000fce0000000f00 */
[----:B------:R-:W-:Y:S05]  /*23c0*/  CALL.REL.NOINC `($__internal_0_$__cuda_sm3x_div_rn_noftz_f32_slowpath) ;  /* 0x0000000c004c7944 */ /* 0x000fea0003c00000 */
[----:B------:R-:W-:-:S07]  /*23d0*/  MOV R11, R2 ;  /* 0x00000002000b7202 */ /* 0x000fce0000000f00 */
.L_x_1308:
[----:B------:R-:W-:Y:S05]  /*23e0*/  BSYNC.RECONVERGENT B2 ;  /* 0x0000000000027941 */ /* 0x000fea0003800200 */
.L_x_1307:
[----:B------:R-:W0:Y:S01]  /*23f0*/  LDC R27, c[0x0][0x398] ;  /* 0x0000e600ff1b7b82 */ /* 0x000e220000000800 */
[----:B------:R-:W-:Y:S01]  /*2400*/  FSETP.NEU.AND P0, PT, R11, 1, PT ;  /* 0x3f8000000b00780b */ /* 0x000fe20003f0d000 */
[----:B------:R-:W-:Y:S01]  /*2410*/  BSSY.RECONVERGENT B2, `(.L_x_1309) ;  /* 0x000004a000027945 */ /* 0x000fe20003800200 */
[----:B------:R-:W-:Y:S01]  /*2420*/  HFMA2 R26, -RZ, RZ, 1.875, 0 ;  /* 0x3f800000ff1a7431 */ /* 0x000fe200000001ff */
[----:B0-----:R-:W0:Y:S08]  /*2430*/  MUFU.RCP R2, R27 ;  /* 0x0000001b00027308 */ /* 0x001e300000001000 */
[----:B------:R1:W2:Y:S01]  /*2440*/  FCHK P2, R24, R27 ;  /* 0x0000001b18007302 */ /* 0x0002a20000040000 */
[----:B0-----:R-:W-:-:S04]  /*2450*/  FFMA R5, R2, -R27, 1 ;  /* 0x3f80000002057423 */ /* 0x001fc8000000081b */
[----:B------:R-:W-:-:S04]  /*2460*/  FFMA R5, R2, R5, R2 ;  /* 0x0000000502057223 */ /* 0x000fc80000000002 */
[----:B------:R-:W-:-:S04]  /*2470*/  FFMA R2, R5, R24, RZ ;  /* 0x0000001805027223 */ /* 0x000fc800000000ff */
[----:B------:R-:W-:Y:S01]  /*2480*/  FFMA R4, R2, -R27, R24 ;  /* 0x8000001b02047223 */ /* 0x000fe20000000018 */
[----:B-12---:R-:W-:Y:S06]  /*2490*/  @!P0 BRA `(.L_x_1310) ;  /* 0x0000000400048947 */ /* 0x006fec0003800000 */
[----:B------:R-:W-:-:S13]  /*24a0*/  FSETP.NAN.AND P0, PT, |R11|, |R11|, PT ;  /* 0x4000000b0b00720b */ /* 0x000fda0003f08200 */
[----:B------:R-:W-:Y:S01]  /*24b0*/  @P0 FADD R26, R11, 2 ;  /* 0x400000000b1a0421 */ /* 0x000fe20000000000 */
[----:B------:R-:W-:Y:S06]  /*24c0*/  @P0 BRA `(.L_x_1310) ;  /* 0x0000000000f80947 */ /* 0x000fec0003800000 */
[C---:B------:R-:W-:Y:S01]  /*24d0*/  FMUL R12, |R11|.reuse, 16777216 ;  /* 0x4b8000000b0c7820 */ /* 0x040fe20000400200 */
[C---:B------:R-:W-:Y:S02]  /*24e0*/  FSETP.GEU.AND P0, PT, |R11|.reuse, 1.175494350822287508e-38, PT ;  /* 0x008000000b00780b */ /* 0x040fe40003f0e200 */
[----:B------:R-:W-:Y:S02]  /*24f0*/  MOV R33, 0x3a2c32e4 ;  /* 0x3a2c32e400217802 */ /* 0x000fe40000000f00 */
[----:B------:R-:W-:Y:S02]  /*2500*/  FSEL R12, R12, |R11|, !P0 ;  /* 0x4000000b0c0c7208 */ /* 0x000fe40004000000 */
[----:B------:R-:W-:Y:S02]  /*2510*/  FSEL R28, RZ, -24, P0 ;  /* 0xc1c00000ff1c7808 */ /* 0x000fe40000000000 */
[----:B------:R-:W-:Y:S02]  /*2520*/  IADD3 R26, PT, PT, R12, -0x3f3504f3, RZ ;  /* 0xc0cafb0d0c1a7810 */ /* 0x000fe40007ffe0ff */
[----:B------:R-:W-:-:S02]  /*2530*/  FSETP.NEU.AND P0, PT, |R11|, +INF , PT ;  /* 0x7f8000000b00780b */ /* 0x000fc40003f0d200 */
[----:B------:R-:W-:Y:S02]  /*2540*/  LOP3.LUT R27, R26, 0xff800000, RZ, 0xc0, !PT ;  /* 0xff8000001a1b7812 */ /* 0x000fe400078ec0ff */
[----:B------:R-:W-:Y:S02]  /*2550*/  FSETP.NEU.AND P0, PT, R11, RZ, P0 ;  /* 0x000000ff0b00720b */ /* 0x000fe4000070d000 */
[-C--:B------:R-:W-:Y:S02]  /*2560*/  IADD3 R26, PT, PT, R12, -R27.reuse, RZ ;  /* 0x8000001b0c1a7210 */ /* 0x080fe40007ffe0ff */
[----:B------:R-:W-:-:S03]  /*2570*/  I2FP.F32.S32 R27, R27 ;  /* 0x0000001b001b7245 */ /* 0x000fc60000201400 */
[C---:B------:R-:W-:Y:S01]  /*2580*/  FADD R12, R26.reuse, 1 ;  /* 0x3f8000001a0c7421 */ /* 0x040fe20000000000 */
[----:B------:R-:W-:-:S04]  /*2590*/  FADD R31, R26, -1 ;  /* 0xbf8000001a1f7421 */ /* 0x000fc80000000000 */
[----:B------:R-:W-:Y:S01]  /*25a0*/  FADD R29, R31, R31 ;  /* 0x0000001f1f1d7221 */ /* 0x000fe20000000000 */
[----:B------:R-:W0:Y:S01]  /*25b0*/  MUFU.RCP R12, R12 ;  /* 0x0000000c000c7308 */ /* 0x000e220000001000 */
[----:B------:R-:W-:Y:S02]  /*25c0*/  @!P0 FADD R11, R11, R11 ;  /* 0x0000000b0b0b8221 */ /* 0x000fe40000000000 */
[----:B0-----:R-:W-:-:S04]  /*25d0*/  FMUL R26, R12, R29 ;  /* 0x0000001d0c1a7220 */ /* 0x001fc80000400000 */
[----:B------:R-:W-:-:S04]  /*25e0*/  FADD R29, R31, -R26 ;  /* 0x8000001a1f1d7221 */ /* 0x000fc80000000000 */
[----:B------:R-:W-:Y:S01]  /*25f0*/  FADD R30, R29, R29 ;  /* 0x0000001d1d1e7221 */ /* 0x000fe20000000000 */
[----:B------:R-:W-:Y:S01]  /*2600*/  FFMA R29, R27, 1.1920928955078125e-07, R28 ;  /* 0x340000001b1d7823 */ /* 0x000fe2000000001c */
[CC--:B------:R-:W-:Y:S02]  /*2610*/  FMUL R28, R26.reuse, R26.reuse ;  /* 0x0000001a1a1c7220 */ /* 0x0c0fe40000400000 */
[----:B------:R-:W-:Y:S01]  /*2620*/  FFMA R31, R31, -R26, R30 ;  /* 0x8000001a1f1f7223 */ /* 0x000fe2000000001e */
[----:B------:R-:W-:Y:S01]  /*2630*/  FFMA R27, R26, 1.4426950216293334961, R29 ;  /* 0x3fb8aa3b1a1b7823 */ /* 0x000fe2000000001d */
[----:B------:R-:W-:Y:S02]  /*2640*/  FFMA R33, R28, R33, 0.0032181653659790754318 ;  /* 0x3b52e7db1c217423 */ /* 0x000fe40000000021 */
[----:B------:R-:W-:Y:S01]  /*2650*/  FMUL R31, R12, R31 ;  /* 0x0000001f0c1f7220 */ /* 0x000fe20000400000 */
[----:B------:R-:W-:Y:S01]  /*2660*/  FADD R29, R29, -R27 ;  /* 0x8000001b1d1d7221 */ /* 0x000fe20000000000 */
[----:B------:R-:W-:-:S03]  /*2670*/  FFMA R33, R28, R33, 0.018033718690276145935 ;  /* 0x3c93bb731c217423 */ /* 0x000fc60000000021 */
[----:B------:R-:W-:Y:S01]  /*2680*/  FFMA R30, R26, 1.4426950216293334961, R29 ;  /* 0x3fb8aa3b1a1e7823 */ /* 0x000fe2000000001d */
[----:B------:R-:W-:-:S03]  /*2690*/  FFMA R33, R28, R33, 0.12022458761930465698 ;  /* 0x3df6384f1c217423 */ /* 0x000fc60000000021 */
[----:B------:R-:W-:Y:S01]  /*26a0*/  FFMA R29, R31, 1.4426950216293334961, R30 ;  /* 0x3fb8aa3b1f1d7823 */ /* 0x000fe2000000001e */
[----:B------:R-:W-:-:S03]  /*26b0*/  FMUL R33, R28, R33 ;  /* 0x000000211c217220 */ /* 0x000fc60000400000 */
[----:B------:R-:W-:Y:S01]  /*26c0*/  FFMA R28, R26, 1.9251366722983220825e-08, R29 ;  /* 0x32a55e341a1c7823 */ /* 0x000fe2000000001d */
[----:B------:R-:W-:-:S04]  /*26d0*/  FMUL R12, R33, 3 ;  /* 0x40400000210c7820 */ /* 0x000fc80000400000 */
[----:B------:R-:W-:-:S04]  /*26e0*/  FFMA R12, R31, R12, R28 ;  /* 0x0000000c1f0c7223 */ /* 0x000fc8000000001c */
[----:B------:R-:W-:-:S04]  /*26f0*/  FFMA R26, R26, R33, R12 ;  /* 0x000000211a1a7223 */ /* 0x000fc8000000000c */
[----:B------:R-:W-:-:S04]  /*2700*/  FADD R31, R27, R26 ;  /* 0x0000001a1b1f7221 */ /* 0x000fc80000000000 */
[----:B------:R-:W-:Y:S01]  /*2710*/  FMUL R12, R31, 2 ;  /* 0x400000001f0c7820 */ /* 0x000fe20000400000 */
[----:B------:R-:W-:-:S03]  /*2720*/  FADD R27, -R27, R31 ;  /* 0x0000001f1b1b7221 */ /* 0x000fc60000000100 */
[----:B------:R-:W0:Y:S01]  /*2730*/  FRND R29, R12 ;  /* 0x0000000c001d7307 */ /* 0x000e220000201000 */
[----:B------:R-:W-:Y:S01]  /*2740*/  FADD R26, R26, -R27 ;  /* 0x8000001b1a1a7221 */ /* 0x000fe20000000000 */
[----:B------:R-:W-:Y:S01]  /*2750*/  FFMA R31, R31, 2, -R12 ;  /* 0x400000001f1f7823 */ /* 0x000fe2000000080c */
[----:B------:R-:W-:Y:S01]  /*2760*/  HFMA2 R27, -RZ, RZ, 0.64013671875, -15.109375 ;  /* 0x391fcb8eff1b7431 */ /* 0x000fe200000001ff */
[----:B------:R-:W-:Y:S02]  /*2770*/  FSETP.GT.AND P4, PT, |R12|, 152, PT ;  /* 0x431800000c00780b */ /* 0x000fe40003f84200 */
[----:B------:R-:W-:Y:S02]  /*2780*/  FFMA R31, R26, 2, R31 ;  /* 0x400000001a1f7823 */ /* 0x000fe4000000001f */
[----:B------:R-:W1:Y:S01]  /*2790*/  F2I.NTZ R28, R12 ;  /* 0x0000000c001c7305 */ /* 0x000e620000203100 */
[----:B0-----:R-:W-:Y:S01]  /*27a0*/  FADD R26, R12, -R29 ;  /* 0x8000001d0c1a7221 */ /* 0x001fe20000000000 */
[----:B------:R-:W-:-:S03]  /*27b0*/  FSETP.GT.AND P3, PT, R29, RZ, PT ;  /* 0x000000ff1d00720b */ /* 0x000fc60003f64000 */
[----:B------:R-:W-:-:S04]  /*27c0*/  FADD R26, R26, R31 ;  /* 0x0000001f1a1a7221 */ /* 0x000fc80000000000 */
[----:B------:R-:W-:-:S04]  /*27d0*/  FFMA R27, R26, R27, 0.0013391353422775864601 ;  /* 0x3aaf85ed1a1b7423 */ /* 0x000fc8000000001b */
[----:B------:R-:W-:-:S04]  /*27e0*/  FFMA R27, R26, R27, 0.0096188392490148544312 ;  /* 0x3c1d98561a1b7423 */ /* 0x000fc8000000001b */
[----:B------:R-:W-:-:S04]  /*27f0*/  FFMA R27, R26, R27, 0.055503588169813156128 ;  /* 0x3d6357bb1a1b7423 */ /* 0x000fc8000000001b */
[----:B------:R-:W-:Y:S01]  /*2800*/  FFMA R29, R26, R27, 0.24022644758224487305 ;  /* 0x3e75fdec1a1d7423 */ /* 0x000fe2000000001b */
[----:B------:R-:W-:Y:S02]  /*2810*/  SEL R27, RZ, 0x83000000, P3 ;  /* 0x83000000ff1b7807 */ /* 0x000fe40001800000 */
[----:B------:R-:W-:Y:S01]  /*2820*/  FSETP.GEU.AND P3, PT, R12, RZ, PT ;  /* 0x000000ff0c00720b */ /* 0x000fe20003f6e000 */
[----:B------:R-:W-:Y:S01]  /*2830*/  FFMA R31, R26, R29, 0.69314718246459960938 ;  /* 0x3f3172181a1f7423 */ /* 0x000fe2000000001d */
[----:B------:R-:W-:Y:S02]  /*2840*/  IADD3 R29, PT, PT, R27, 0x7f000000, RZ ;  /* 0x7f0000001b1d7810 */ /* 0x000fe40007ffe0ff */
[----:B-1----:R-:W-:Y:S01]  /*2850*/  LEA R28, R28, -R27, 0x17 ;  /* 0x8000001b1c1c7211 */ /* 0x002fe200078eb8ff */
[----:B------:R-:W-:Y:S01]  /*2860*/  FFMA R12, R26, R31, 1 ;  /* 0x3f8000001a0c7423 */ /* 0x000fe2000000001f */
[----:B------:R-:W-:-:S03]  /*2870*/  FSEL R26, RZ, +INF , !P3 ;  /* 0x7f800000ff1a7808 */ /* 0x000fc60005800000 */
[----:B------:R-:W-:-:S04]  /*2880*/  FMUL R29, R29, R12 ;  /* 0x0000000c1d1d7220 */ /* 0x000fc80000400000 */
[----:B------:R-:W-:Y:S01]  /*2890*/  @!P4 FMUL R26, R28, R29 ;  /* 0x0000001d1c1ac220 */ /* 0x000fe20000400000 */
[----:B------:R-:W-:-:S07]  /*28a0*/  @!P0 LOP3.LUT R26, R11, 0x7fffffff, RZ, 0xc0, !PT ;  /* 0x7fffffff0b1a8812 */ /* 0x000fce00078ec0ff */
.L_x_1310:
[----:B------:R-:W-:Y:S05]  /*28b0*/  BSYNC.RECONVERGENT B2 ;  /* 0x0000000000027941 */ /* 0x000fea0003800200 */
.L_x_1309:
[----:B------:R-:W-:Y:S01]  /*28c0*/  BSSY.RECONVERGENT B2, `(.L_x_1311) ;  /* 0x0000007000027945 */ /* 0x000fe20003800200 */
[----:B------:R-:W-:-:S03]  /*28d0*/  FFMA R5, R5, R4, R2 ;  /* 0x0000000405057223 */ /* 0x000fc60000000002 */
[----:B------:R-:W-:Y:S05]  /*28e0*/  @!P2 BRA `(.L_x_1312) ;  /* 0x000000000010a947 */ /* 0x000fea0003800000 */
[----:B------:R-:W-:Y:S02]  /*28f0*/  MOV R5, R24 ;  /* 0x0000001800057202 */ /* 0x000fe40000000f00 */
[----:B------:R-:W-:-:S07]  /*2900*/  MOV R4, 0x2920 ;  /* 0x0000292000047802 */ /* 0x000fce0000000f00 */
[----:B------:R-:W-:Y:S05]  /*2910*/  CALL.REL.NOINC `($__internal_0_$__cuda_sm3x_div_rn_noftz_f32_slowpath) ;  /* 0x0000000400f87944 */ /* 0x000fea0003c00000 */
[----:B------:R-:W-:-:S07]  /*2920*/  MOV R5, R2 ;  /* 0x0000000200057202 */ /* 0x000fce0000000f00 */
.L_x_1312:
[----:B------:R-:W-:Y:S05]  /*2930*/  BSYNC.RECONVERGENT B2 ;  /* 0x0000000000027941 */ /* 0x000fea0003800200 */
.L_x_1311:
[----:B------:R-:W0:Y:S01]  /*2940*/  LDC R12, c[0x0][0x398] ;  /* 0x0000e600ff0c7b82 */ /* 0x000e220000000800 */
[----:B------:R-:W-:Y:S01]  /*2950*/  BSSY.RECONVERGENT B2, `(.L_x_1313) ;  /* 0x000000e000027945 */ /* 0x000fe20003800200 */
[----:B------:R-:W-:Y:S01]  /*2960*/  FADD R26, R5, -R26 ;  /* 0x8000001a051a7221 */ /* 0x000fe20000000000 */
        /* <DEDUP_REMOVED lines=11> */
[----:B------:R-:W-:-:S07]  /*2a20*/  MOV R4, R2 ;  /* 0x0000000200047202 */ /* 0x000fce0000000f00 */
.L_x_1314:
[----:B------:R-:W-:Y:S05]  /*2a30*/  BSYNC.RECONVERGENT B2 ;  /* 0x0000000000027941 */ /* 0x000fea0003800200 */
.L_x_1313:
        /* <DEDUP_REMOVED lines=26> */
[----:B------:R-:W-:Y:S01]  /*2be0*/  FADD R28, R25, -1 ;  /* 0xbf800000191c7421 */ /* 0x000fe20000000000 */
[----:B------:R-:W-:-:S03]  /*2bf0*/  FFMA R30, R24, 1.1920928955078125e-07, R27 ;  /* 0x34000000181e7823 */ /* 0x000fc6000000001b */
[----:B------:R-:W-:Y:S01]  /*2c00*/  FADD R25, R28, R28 ;  /* 0x0000001c1c197221 */ /* 0x000fe20000000000 */
[----:B------:R-:W0:Y:S01]  /*2c10*/  MUFU.RCP R12, R12 ;  /* 0x0000000c000c7308 */ /* 0x000e220000001000 */
[----:B------:R-:W-:Y:S02]  /*2c20*/  @!P0 FADD R4, R4, R4 ;  /* 0x0000000404048221 */ /* 0x000fe40000000000 */
        /* <DEDUP_REMOVED lines=30> */
[----:B------:R-:W-:Y:S01]  /*2e10*/  FADD R24, R24, R27 ;  /* 0x0000001b18187221 */ /* 0x000fe20000000000 */
[----:B------:R-:W-:Y:S02]  /*2e20*/  SEL R25, RZ, 0x83000000, P3 ;  /* 0x83000000ff197807 */ /* 0x000fe40001800000 */
[----:B------:R-:W-:Y:S01]  /*2e30*/  FSETP.GEU.AND P3, PT, R12, RZ, PT ;  /* 0x000000ff0c00720b */ /* 0x000fe20003f6e000 */
[----:B------:R-:W-:Y:S01]  /*2e40*/  FFMA R27, R24, R29, 0.0013391353422775864601 ;  /* 0x3aaf85ed181b7423 */ /* 0x000fe2000000001d */
[----:B-1----:R-:W-:-:S03]  /*2e50*/  LEA R28, R28, -R25, 0x17 ;  /* 0x800000191c1c7211 */ /* 0x002fc600078eb8ff */
[----:B------:R-:W-:-:S04]  /*2e60*/  FFMA R27, R24, R27, 0.0096188392490148544312 ;  /* 0x3c1d9856181b7423 */ /* 0x000fc8000000001b */
[----:B------:R-:W-:-:S04]  /*2e70*/  FFMA R27, R24, R27, 0.055503588169813156128 ;  /* 0x3d6357bb181b7423 */ /* 0x000fc8000000001b */
[----:B------:R-:W-:-:S04]  /*2e80*/  FFMA R27, R24, R27, 0.24022644758224487305 ;  /* 0x3e75fdec181b7423 */ /* 0x000fc8000000001b */
[----:B------:R-:W-:Y:S01]  /*2e90*/  FFMA R29, R24, R27, 0.69314718246459960938 ;  /* 0x3f317218181d7423 */ /* 0x000fe2000000001b */
[----:B------:R-:W-:-:S03]  /*2ea0*/  IADD3 R27, PT, PT, R25, 0x7f000000, RZ ;  /* 0x7f000000191b7810 */ /* 0x000fc60007ffe0ff */
[----:B------:R-:W-:Y:S01]  /*2eb0*/  FFMA R12, R24, R29, 1 ;  /* 0x3f800000180c7423 */ /* 0x000fe2000000001d */
[----:B------:R-:W-:-:S03]  /*2ec0*/  FSEL R24, RZ, +INF , !P3 ;  /* 0x7f800000ff187808 */ /* 0x000fc60005800000 */
[----:B------:R-:W-:-:S04]  /*2ed0*/  FMUL R27, R27, R12 ;  /* 0x0000000c1b1b7220 */ /* 0x000fc80000400000 */
[----:B------:R-:W-:Y:S01]  /*2ee0*/  @!P4 FMUL R24, R28, R27 ;  /* 0x0000001b1c18c220 */ /* 0x000fe20000400000 */
[----:B------:R-:W-:-:S07]  /*2ef0*/  @!P0 LOP3.LUT R24, R4, 0x7fffffff, RZ, 0xc0, !PT ;  /* 0x7fffffff04188812 */ /* 0x000fce00078ec0ff */
.L_x_1316:
[----:B------:R-:W-:Y:S05]  /*2f00*/  BSYNC.RECONVERGENT B2 ;  /* 0x0000000000027941 */ /* 0x000fea0003800200 */
.L_x_1315:
[----:B------:R-:W-:Y:S01]  /*2f10*/  BSSY.RECONVERGENT B2, `(.L_x_1317) ;  /* 0x0000007000027945 */ /* 0x000fe20003800200 */
[----:B------:R-:W-:-:S03]  /*2f20*/  FFMA R5, R2, R11, R5 ;  /* 0x0000000b02057223 */ /* 0x000fc60000000005 */
[----:B------:R-:W-:Y:S05]  /*2f30*/  @!P2 BRA `(.L_x_1318) ;  /* 0x000000000010a947 */ /* 0x000fea0003800000 */
[----:B------:R-:W-:Y:S02]  /*2f40*/  MOV R5, R3 ;  /* 0x0000000300057202 */ /* 0x000fe40000000f00 */
[----:B------:R-:W-:-:S07]  /*2f50*/  MOV R4, 0x2f70 ;  /* 0x00002f7000047802 */ /* 0x000fce0000000f00 */
[----:B------:R-:W-:Y:S05]  /*2f60*/  CALL.REL.NOINC `($__internal_0_$__cuda_sm3x_div_rn_noftz_f32_slowpath) ;  /* 0x0000000000647944 */ /* 0x000fea0003c00000 */
[----:B------:R-:W-:-:S07]  /*2f70*/  MOV R5, R2 ;  /* 0x0000000200057202 */ /* 0x000fce0000000f00 */
.L_x_1318:
[----:B------:R-:W-:Y:S05]  /*2f80*/  BSYNC.RECONVERGENT B2 ;  /* 0x0000000000027941 */ /* 0x000fea0003800200 */
.L_x_1317:
[----:B------:R-:W-:Y:S01]  /*2f90*/  FADD R5, R5, -R24 ;  /* 0x8000001805057221 */ /* 0x000fe20000000000 */
[----:B------:R-:W-:-:S03]  /*2fa0*/  FADD R26, R21, R26 ;  /* 0x0000001a151a7221 */ /* 0x000fc60000000000 */
[----:B------:R-:W-:-:S04]  /*2fb0*/  FADD R5, R20, R5 ;  /* 0x0000000514057221 */ /* 0x000fc80000000000 */
[----:B------:R-:W-:-:S05]  /*2fc0*/  FADD R5, -R5, R26 ;  /* 0x0000001a05057221 */ /* 0x000fca0000000100 */
[----:B------:R-:W-:-:S04]  /*2fd0*/  FSETP.GT.AND P0, PT, R5, R18, PT ;  /* 0x000000120500720b */ /* 0x000fc80003f04000 */
[----:B------:R-:W-:Y:S02]  /*2fe0*/  SEL R23, R14, R23, P0 ;  /* 0x000000170e177207 */ /* 0x000fe40000000000 */
[----:B------:R-:W-:-:S07]  /*2ff0*/  FSEL R18, R5, R18, P0 ;  /* 0x0000001205127208 */ /* 0x000fce0000000000 */
.L_x_1297:
[----:B------:R-:W-:Y:S05]  /*3000*/  BSYNC.RECONVERGENT B1 ;  /* 0x0000000000017941 */ /* 0x000fea0003800200 */
.L_x_1296:
[----:B------:R-:W-:Y:S05]  /*3010*/  @!P1 BRA `(.L_x_1319) ;  /* 0xffffffe8002c9947 */ /* 0x000fea000383ffff */
.L_x_1287:
[----:B------:R-:W-:Y:S05]  /*3020*/  BSYNC.RECONVERGENT B0 ;  /* 0x0000000000007941 */ /* 0x000fea0003800200 */
.L_x_1286:
[----:B------:R-:W-:-:S13]  /*3030*/  ISETP.NE.AND P0, PT, R23, R9, PT ;  /* 0x000000091700720c */ /* 0x000fda0003f05270 */
[----:B------:R-:W0:Y:S08]  /*3040*/  @P0 LDC.64 R2, c[0x0][0x3b8] ;  /* 0x0000ee00ff020b82 */ /* 0x000e300000000a00 */
[----:B------:R-:W1:Y:S01]  /*3050*/  @P0 LDC.64 R4, c[0x0][0x3c0] ;  /* 0x0000f000ff040b82 */ /* 0x000e620000000a00 */
[----:B0-----:R-:W-:-:S05]  /*3060*/  @P0 IMAD.WIDE R2, R6, 0x4, R2 ;  /* 0x0000000406020825 */ /* 0x001fca00078e0202 */
[----:B------:R0:W-:Y:S01]  /*3070*/  @P0 STG.E desc[UR4][R2.64], R23 ;  /* 0x0000001702000986 */ /* 0x0001e2000c101904 */
[----:B-1----:R-:W-:-:S05]  /*3080*/  @P0 IMAD.WIDE R4, R6, 0x4, R4 ;  /* 0x0000000406040825 */ /* 0x002fca00078e0204 */
[----:B------:R0:W-:Y:S01]  /*3090*/  @P0 STG.E desc[UR4][R4.64], R10 ;  /* 0x0000000a04000986 */ /* 0x0001e2000c101904 */
[----:B------:R-:W-:Y:S05]  /*30a0*/  @P0 EXIT ;  /* 0x000000000000094d */ /* 0x000fea0003800000 */
[----:B0-----:R-:W0:Y:S01]  /*30b0*/  LDC.64 R2, c[0x0][0x3b8] ;  /* 0x0000ee00ff027b82 */ /* 0x001e220000000a00 */
[----:B------:R-:W-:Y:S01]  /*30c0*/  MOV R5, 0xffffffff ;  /* 0xffffffff00057802 */ /* 0x000fe20000000f00 */
[----:B0-----:R-:W-:-:S05]  /*30d0*/  IMAD.WIDE R2, R6, 0x4, R2 ;  /* 0x0000000406027825 */ /* 0x001fca00078e0202 */
[----:B------:R-:W-:Y:S01]  /*30e0*/  STG.E desc[UR4][R2.64], R5 ;  /* 0x0000000502007986 */ /* 0x000fe2000c101904 */
[----:B------:R-:W-:Y:S05]  /*30f0*/  EXIT ;  /* 0x000000000000794d */ /* 0x000fea0003800000 */
        .weak           $__internal_0_$__cuda_sm3x_div_rn_noftz_f32_slowpath
        .type           $__internal_0_$__cuda_sm3x_div_rn_noftz_f32_slowpath,@function
        .size           $__internal_0_$__cuda_sm3x_div_rn_noftz_f32_slowpath,(.L_x_1425 - $__internal_0_$__cuda_sm3x_div_rn_noftz_f32_slowpath)
$__internal_0_$__cuda_sm3x_div_rn_noftz_f32_slowpath:
[----:B------:R-:W-:Y:S01]  /*3100*/  SHF.R.U32.HI R11, RZ, 0x17, R0 ;  /* 0x00000017ff0b7819 */ /* 0x000fe20000011600 */
[----:B------:R-:W-:Y:S01]  /*3110*/  BSSY.RECONVERGENT B3, `(.L_x_1320) ;  /* 0x0000063000037945 */ /* 0x000fe20003800200 */
[----:B------:R-:W-:Y:S02]  /*3120*/  SHF.R.U32.HI R2, RZ, 0x17, R5 ;  /* 0x00000017ff027819 */ /* 0x000fe40000011605 */
[----:B------:R-:W-:Y:S02]  /*3130*/  LOP3.LUT R11, R11, 0xff, RZ, 0xc0, !PT ;  /* 0x000000ff0b0b7812 */ /* 0x000fe400078ec0ff */
[----:B------:R-:W-:Y:S02]  /*3140*/  LOP3.LUT R2, R2, 0xff, RZ, 0xc0, !PT ;  /* 0x000000ff02027812 */ /* 0x000fe400078ec0ff */
[----:B------:R-:W-:Y:S02]  /*3150*/  IADD3 R27, PT, PT, R11, -0x1, RZ ;  /* 0xffffffff0b1b7810 */ /* 0x000fe40007ffe0ff */
[----:B------:R-:W-:-:S02]  /*3160*/  IADD3 R28, PT, PT, R2, -0x1, RZ ;  /* 0xffffffff021c7810 */ /* 0x000fc40007ffe0ff */
[----:B------:R-:W-:Y:S02]  /*3170*/  ISETP.GT.U32.AND P0, PT, R27, 0xfd, PT ;  /* 0x000000fd1b00780c */ /* 0x000fe40003f04070 */
[----:B------:R-:W-:Y:S02]  /*3180*/  MOV R29, R0 ;  /* 0x00000000001d7202 */ /* 0x000fe40000000f00 */
[----:B------:R-:W-:-:S13]  /*3190*/  ISETP.GT.U32.OR P0, PT, R28, 0xfd, P0 ;  /* 0x000000fd1c00780c */ /* 0x000fda0000704470 */
[----:B------:R-:W-:Y:S01]  /*31a0*/  @!P0 MOV R12, RZ ;  /* 0x000000ff000c8202 */ /* 0x000fe20000000f00 */
[----:B------:R-:W-:Y:S06]  /*31b0*/  @!P0 BRA `(.L_x_1321) ;  /* 0x00000000005c8947 */ /* 0x000fec0003800000 */
[----:B------:R-:W-:Y:S02]  /*31c0*/  FSETP.GTU.FTZ.AND P0, PT, |R5|, +INF , PT ;  /* 0x7f8000000500780b */ /* 0x000fe40003f1c200 */
[----:B------:R-:W-:-:S04]  /*31d0*/  FSETP.GTU.FTZ.AND P4, PT, |R0|, +INF , PT ;  /* 0x7f8000000000780b */ /* 0x000fc80003f9c200 */
[----:B------:R-:W-:-:S13]  /*31e0*/  PLOP3.LUT P0, PT, P0, P4, PT, 0xf8, 0x8f ;  /* 0x00000000008f781c */ /* 0x000fda0000709f70 */
[----:B------:R-:W-:Y:S05]  /*31f0*/  @P0 BRA `(.L_x_1322) ;  /* 0x00000004004c0947 */ /* 0x000fea0003800000 */
[----:B------:R-:W-:-:S13]  /*3200*/  LOP3.LUT P0, RZ, R29, 0x7fffffff, R5, 0xc8, !PT ;  /* 0x7fffffff1dff7812 */ /* 0x000fda000780c805 */
[----:B------:R-:W-:Y:S05]  /*3210*/  @!P0 BRA `(.L_x_1323) ;  /* 0x00000004003c8947 */ /* 0x000fea0003800000 */
[C---:B------:R-:W-:Y:S02]  /*3220*/  FSETP.NEU.FTZ.AND P0, PT, |R5|.reuse, +INF , PT ;  /* 0x7f8000000500780b */ /* 0x040fe40003f1d200 */
[----:B------:R-:W-:Y:S02]  /*3230*/  FSETP.NEU.FTZ.AND P5, PT, |R0|, +INF , PT ;  /* 0x7f8000000000780b */ /* 0x000fe40003fbd200 */
[----:B------:R-:W-:-:S11]  /*3240*/  FSETP.NEU.FTZ.AND P4, PT, |R5|, +INF , PT ;  /* 0x7f8000000500780b */ /* 0x000fd60003f9d200 */
[----:B------:R-:W-:Y:S05]  /*3250*/  @!P5 BRA !P0, `(.L_x_1323) ;  /* 0x00000004002cd947 */ /* 0x000fea0004000000 */
[----:B------:R-:W-:-:S04]  /*3260*/  LOP3.LUT P0, RZ, R5, 0x7fffffff, RZ, 0xc0, !PT ;  /* 0x7fffffff05ff7812 */ /* 0x000fc8000780c0ff */
[----:B------:R-:W-:-:S13]  /*3270*/  PLOP3.LUT P0, PT, P5, P0, PT, 0x2f, 0xf2 ;  /* 0x0000000000f2781c */ /* 0x000fda0002f00577 */
[----:B------:R-:W-:Y:S05]  /*3280*/  @P0 BRA `(.L_x_1324) ;  /* 0x0000000400180947 */ /* 0x000fea0003800000 */
[----:B------:R-:W-:-:S04]  /*3290*/  LOP3.LUT P0, RZ, R29, 0x7fffffff, RZ, 0xc0, !PT ;  /* 0x7fffffff1dff7812 */ /* 0x000fc8000780c0ff */
[----:B------:R-:W-:-:S13]  /*32a0*/  PLOP3.LUT P4, PT, P4, P0, PT, 0x2f, 0xf2 ;  /* 0x0000000000f2781c */ /* 0x000fda0002780577 */
[----:B------:R-:W-:Y:S05]  /*32b0*/  @P4 BRA `(.L_x_1325) ;  /* 0x0000000400004947 */ /* 0x000fea0003800000 */
[----:B------:R-:W-:Y:S02]  /*32c0*/  ISETP.GE.AND P0, PT, R28, RZ, PT ;  /* 0x000000ff1c00720c */ /* 0x000fe40003f06270 */
[----:B------:R-:W-:-:S11]  /*32d0*/  ISETP.GE.AND P4, PT, R27, RZ, PT ;  /* 0x000000ff1b00720c */ /* 0x000fd60003f86270 */
[----:B------:R-:W-:Y:S01]  /*32e0*/  @P0 MOV R12, RZ ;  /* 0x000000ff000c0202 */ /* 0x000fe20000000f00 */
[----:B------:R-:W-:Y:S01]  /*32f0*/  @!P0 FFMA R5, R5, 1.84467440737095516160e+19, RZ ;  /* 0x5f80000005058823 */ /* 0x000fe200000000ff */
[----:B------:R-:W-:Y:S01]  /*3300*/  @!P0 MOV R12, 0xffffffc0 ;  /* 0xffffffc0000c8802 */ /* 0x000fe20000000f00 */
[----:B------:R-:W-:-:S03]  /*3310*/  @!P4 FFMA R29, R0, 1.84467440737095516160e+19, RZ ;  /* 0x5f800000001dc823 */ /* 0x000fc600000000ff */
[----:B------:R-:W-:-:S07]  /*3320*/  @!P4 IADD3 R12, PT, PT, R12, 0x40, RZ ;  /* 0x000000400c0cc810 */ /* 0x000fce0007ffe0ff */
.L_x_1321:
[----:B------:R-:W-:Y:S01]  /*3330*/  LEA R28, R11, 0xc0800000, 0x17 ;  /* 0xc08000000b1c7811 */ /* 0x000fe200078eb8ff */
[----:B------:R-:W-:Y:S01]  /*3340*/  BSSY.RECONVERGENT B4, `(.L_x_1326) ;  /* 0x0000036000047945 */ /* 0x000fe20003800200 */
[----:B------:R-:W-:Y:S02]  /*3350*/  IADD3 R30, PT, PT, R2, -0x7f, RZ ;  /* 0xffffff81021e7810 */ /* 0x000fe40007ffe0ff */
[----:B------:R-:W-:Y:S02]  /*3360*/  IADD3 R31, PT, PT, -R28, R29, RZ ;  /* 0x0000001d1c1f7210 */ /* 0x000fe40007ffe1ff */
[C---:B------:R-:W-:Y:S01]  /*3370*/  IADD3 R11, PT, PT, R30.reuse, 0x7f, -R11 ;  /* 0x0000007f1e0b7810 */ /* 0x040fe20007ffe80b */
[----:B------:R-:W-:Y:S01]  /*3380*/  IMAD R2, R30, -0x800000, R5 ;  /* 0xff8000001e027824 */ /* 0x000fe200078e0205 */
[----:B------:R-:W0:Y:S01]  /*3390*/  MUFU.RCP R28, R31 ;  /* 0x0000001f001c7308 */ /* 0x000e220000001000 */
[----:B------:R-:W-:Y:S01]  /*33a0*/  FADD.FTZ R27, -R31, -RZ ;  /* 0x800000ff1f1b7221 */ /* 0x000fe20000010100 */
[----:B------:R-:W-:-:S03]  /*33b0*/  IADD3 R11, PT, PT, R11, R12, RZ ;  /* 0x0000000c0b0b7210 */ /* 0x000fc60007ffe0ff */
[----:B0-----:R-:W-:-:S04]  /*33c0*/  FFMA R29, R28, R27, 1 ;  /* 0x3f8000001c1d7423 */ /* 0x001fc8000000001b */
[----:B------:R-:W-:-:S04]  /*33d0*/  FFMA R29, R28, R29, R28 ;  /* 0x0000001d1c1d7223 */ /* 0x000fc8000000001c */
[----:B------:R-:W-:-:S04]  /*33e0*/  FFMA R28, R2, R29, RZ ;  /* 0x0000001d021c7223 */ /* 0x000fc800000000ff */
[----:B------:R-:W-:-:S04]  /*33f0*/  FFMA R5, R27, R28, R2 ;  /* 0x0000001c1b057223 */ /* 0x000fc80000000002 */
[----:B------:R-:W-:-:S04]  /*3400*/  FFMA R28, R29, R5, R28 ;  /* 0x000000051d1c7223 */ /* 0x000fc8000000001c */
[----:B------:R-:W-:-:S04]  /*3410*/  FFMA R27, R27, R28, R2 ;  /* 0x0000001c1b1b7223 */ /* 0x000fc80000000002 */
[----:B------:R-:W-:-:S05]  /*3420*/  FFMA R2, R29, R27, R28 ;  /* 0x0000001b1d027223 */ /* 0x000fca000000001c */
[----:B------:R-:W-:-:S04]  /*3430*/  SHF.R.U32.HI R5, RZ, 0x17, R2 ;  /* 0x00000017ff057819 */ /* 0x000fc80000011602 */
[----:B------:R-:W-:-:S04]  /*3440*/  LOP3.LUT R12, R5, 0xff, RZ, 0xc0, !PT ;  /* 0x000000ff050c7812 */ /* 0x000fc800078ec0ff */
[----:B------:R-:W-:-:S04]  /*3450*/  IADD3 R5, PT, PT, R12, R11, RZ ;  /* 0x0000000b0c057210 */ /* 0x000fc80007ffe0ff */
[----:B------:R-:W-:-:S04]  /*3460*/  IADD3 R12, PT, PT, R5, -0x1, RZ ;  /* 0xffffffff050c7810 */ /* 0x000fc80007ffe0ff */
[----:B------:R-:W-:-:S13]  /*3470*/  ISETP.GE.U32.AND P0, PT, R12, 0xfe, PT ;  /* 0x000000fe0c00780c */ /* 0x000fda0003f06070 */
[----:B------:R-:W-:Y:S05]  /*3480*/  @!P0 BRA `(.L_x_1327) ;  /* 0x0000000000808947 */ /* 0x000fea0003800000 */
[----:B------:R-:W-:-:S13]  /*3490*/  ISETP.GT.AND P0, PT, R5, 0xfe, PT ;  /* 0x000000fe0500780c */ /* 0x000fda0003f04270 */
[----:B------:R-:W-:Y:S05]  /*34a0*/  @P0 BRA `(.L_x_1328) ;  /* 0x00000000006c0947 */ /* 0x000fea0003800000 */
[----:B------:R-:W-:-:S13]  /*34b0*/  ISETP.GE.AND P0, PT, R5, 0x1, PT ;  /* 0x000000010500780c */ /* 0x000fda0003f06270 */
[----:B------:R-:W-:Y:S05]  /*34c0*/  @P0 BRA `(.L_x_1329) ;  /* 0x0000000000740947 */ /* 0x000fea0003800000 */
[----:B------:R-:W-:Y:S02]  /*34d0*/  ISETP.GE.AND P0, PT, R5, -0x18, PT ;  /* 0xffffffe80500780c */ /* 0x000fe40003f06270 */
[----:B------:R-:W-:-:S11]  /*34e0*/  LOP3.LUT R2, R2, 0x80000000, RZ, 0xc0, !PT ;  /* 0x8000000002027812 */ /* 0x000fd600078ec0ff */
[----:B------:R-:W-:Y:S05]  /*34f0*/  @!P0 BRA `(.L_x_1329) ;  /* 0x0000000000688947 */ /* 0x000fea0003800000 */
[CCC-:B------:R-:W-:Y:S01]  /*3500*/  FFMA.RZ R11, R29.reuse, R27.reuse, R28.reuse ;  /* 0x0000001b1d0b7223 */ /* 0x1c0fe2000000c01c */
[CCC-:B------:R-:W-:Y:S01]  /*3510*/  FFMA.RP R12, R29.reuse, R27.reuse, R28.reuse ;  /* 0x0000001b1d0c7223 */ /* 0x1c0fe2000000801c */
[----:B------:R-:W-:Y:S01]  /*3520*/  FFMA.RM R29, R29, R27, R28 ;  /* 0x0000001b1d1d7223 */ /* 0x000fe2000000401c */
[----:B------:R-:W-:Y:S02]  /*3530*/  IADD3 R27, PT, PT, R5, 0x20, RZ ;  /* 0x00000020051b7810 */ /* 0x000fe40007ffe0ff */
[----:B------:R-:W-:Y:S02]  /*3540*/  LOP3.LUT R11, R11, 0x7fffff, RZ, 0xc0, !PT ;  /* 0x007fffff0b0b7812 */ /* 0x000fe400078ec0ff */
[----:B------:R-:W-:Y:S02]  /*3550*/  ISETP.NE.AND P5, PT, R5, RZ, PT ;  /* 0x000000ff0500720c */ /* 0x000fe40003fa5270 */
[----:B------:R-:W-:Y:S02]  /*3560*/  LOP3.LUT R28, R11, 0x800000, RZ, 0xfc, !PT ;  /* 0x008000000b1c7812 */ /* 0x000fe400078efcff */
[----:B------:R-:W-:-:S02]  /*3570*/  ISETP.NE.AND P0, PT, R5, RZ, PT ;  /* 0x000000ff0500720c */ /* 0x000fc40003f05270 */
[----:B------:R-:W-:Y:S02]  /*3580*/  IADD3 R5, PT, PT, -R5, RZ, RZ ;  /* 0x000000ff05057210 */ /* 0x000fe40007ffe1ff */
[----:B------:R-:W-:Y:S02]  /*3590*/  SHF.L.U32 R27, R28, R27, RZ ;  /* 0x0000001b1c1b7219 */ /* 0x000fe400000006ff */
[----:B------:R-:W-:Y:S02]  /*35a0*/  FSETP.NEU.FTZ.AND P4, PT, R12, R29, PT ;  /* 0x0000001d0c00720b */ /* 0x000fe40003f9d000 */
[----:B------:R-:W-:Y:S02]  /*35b0*/  SEL R5, R5, RZ, P5 ;  /* 0x000000ff05057207 */ /* 0x000fe40002800000 */
[----:B------:R-:W-:Y:S02]  /*35c0*/  ISETP.NE.AND P0, PT, R27, RZ, P0 ;  /* 0x000000ff1b00720c */ /* 0x000fe40000705270 */
[----:B------:R-:W-:-:S02]  /*35d0*/  SHF.R.U32.HI R28, RZ, R5, R28 ;  /* 0x00000005ff1c7219 */ /* 0x000fc4000001161c */
[----:B------:R-:W-:Y:S02]  /*35e0*/  PLOP3.LUT P0, PT, P4, P0, PT, 0xf8, 0x8f ;  /* 0x00000000008f781c */ /* 0x000fe40002701f70 */
[----:B------:R-:W-:Y:S02]  /*35f0*/  SHF.R.U32.HI R5, RZ, 0x1, R28 ;  /* 0x00000001ff057819 */ /* 0x000fe4000001161c */
[----:B------:R-:W-:-:S04]  /*3600*/  SEL R12, RZ, 0x1, !P0 ;  /* 0x00000001ff0c7807 */ /* 0x000fc80004000000 */
[----:B------:R-:W-:-:S04]  /*3610*/  LOP3.LUT R11, R12, 0x1, R5, 0xf8, !PT ;  /* 0x000000010c0b7812 */ /* 0x000fc800078ef805 */
[----:B------:R-:W-:-:S04]  /*3620*/  LOP3.LUT R28, R11, R28, RZ, 0xc0, !PT ;  /* 0x0000001c0b1c7212 */ /* 0x000fc800078ec0ff */
[----:B------:R-:W-:-:S04]  /*3630*/  IADD3 R5, PT, PT, R5, R28, RZ ;  /* 0x0000001c05057210 */ /* 0x000fc80007ffe0ff */
[----:B------:R-:W-:Y:S01]  /*3640*/  LOP3.LUT R2, R5, R2, RZ, 0xfc, !PT ;  /* 0x0000000205027212 */ /* 0x000fe200078efcff */
[----:B------:R-:W-:Y:S06]  /*3650*/  BRA `(.L_x_1329) ;  /* 0x0000000000107947 */ /* 0x000fec0003800000 */
.L_x_1328:
[----:B------:R-:W-:-:S04]  /*3660*/  LOP3.LUT R2, R2, 0x80000000, RZ, 0xc0, !PT ;  /* 0x8000000002027812 */ /* 0x000fc800078ec0ff */
[----:B------:R-:W-:Y:S01]  /*3670*/  LOP3.LUT R2, R2, 0x7f800000, RZ, 0xfc, !PT ;  /* 0x7f80000002027812 */ /* 0x000fe200078efcff */
[----:B------:R-:W-:Y:S06]  /*3680*/  BRA `(.L_x_1329) ;  /* 0x0000000000047947 */ /* 0x000fec0003800000 */
.L_x_1327:
[----:B------:R-:W-:-:S07]  /*3690*/  LEA R2, R11, R2, 0x17 ;  /* 0x000000020b027211 */ /* 0x000fce00078eb8ff */
.L_x_1329:
[----:B------:R-:W-:Y:S05]  /*36a0*/  BSYNC.RECONVERGENT B4 ;  /* 0x0000000000047941 */ /* 0x000fea0003800200 */
.L_x_1326:
[----:B------:R-:W-:Y:S05]  /*36b0*/  BRA `(.L_x_1330) ;  /* 0x0000000000207947 */ /* 0x000fea0003800000 */
.L_x_1325:
[----:B------:R-:W-:-:S04]  /*36c0*/  LOP3.LUT R2, R29, 0x80000000, R5, 0x48, !PT ;  /* 0x800000001d027812 */ /* 0x000fc800078e4805 */
[----:B------:R-:W-:Y:S01]  /*36d0*/  LOP3.LUT R2, R2, 0x7f800000, RZ, 0xfc, !PT ;  /* 0x7f80000002027812 */ /* 0x000fe200078efcff */
[----:B------:R-:W-:Y:S06]  /*36e0*/  BRA `(.L_x_1330) ;  /* 0x0000000000147947 */ /* 0x000fec0003800000 */
.L_x_1324:
[----:B------:R-:W-:Y:S01]  /*36f0*/  LOP3.LUT R2, R29, 0x80000000, R5, 0x48, !PT ;  /* 0x800000001d027812 */ /* 0x000fe200078e4805 */
[----:B------:R-:W-:Y:S06]  /*3700*/  BRA `(.L_x_1330) ;  /* 0x00000000000c7947 */ /* 0x000fec0003800000 */
.L_x_1323:
[----:B------:R-:W0:Y:S01]  /*3710*/  MUFU.RSQ R2, -QNAN ;  /* 0xffc0000000027908 */ /* 0x000e220000001400 */
[----:B------:R-:W-:Y:S05]  /*3720*/  BRA `(.L_x_1330) ;  /* 0x0000000000047947 */ /* 0x000fea0003800000 */
.L_x_1322:
[----:B------:R-:W-:-:S07]  /*3730*/  FADD.FTZ R2, R5, R0 ;  /* 0x0000000005027221 */ /* 0x000fce0000010000 */
.L_x_1330:
[----:B------:R-:W-:Y:S05]  /*3740*/  BSYNC.RECONVERGENT B3 ;  /* 0x0000000000037941 */ /* 0x000fea0003800200 */
.L_x_1320:
[----:B------:R-:W-:-:S04]  /*3750*/  HFMA2 R5, -RZ, RZ, 0, 0 ;  /* 0x00000000ff057431 */ /* 0x000fc800000001ff */
[----:B0-----:R-:W-:Y:S05]  /*3760*/  RET.REL.NODEC R4 `(_Z15moveNodesKernelPiS_PffS_S0_S0_S_S0_i) ;  /* 0xffffffc804247950 */ /* 0x001fea0003c3ffff */
.L_x_1331:
        /* <DEDUP_REMOVED lines=9> */
.L_x_1425:


//--------------------- .text._Z18computeAlphaKernelPiS_PfS_S0_i --------------------------
	.section	.text._Z18computeAlphaKernelPiS_PfS_S0_i,"ax",@progbits
	.align	128
        .global         _Z18computeAlphaKernelPiS_PfS_S0_i
        .type           _Z18computeAlphaKernelPiS_PfS_S0_i,@function
        .size           _Z18computeAlphaKernelPiS_PfS_S0_i,(.L_x_1458 - _Z18computeAlphaKernelPiS_PfS_S0_i)
        .other          _Z18computeAlphaKernelPiS_PfS_S0_i,@"STO_CUDA_ENTRY STV_DEFAULT"
_Z18computeAlphaKernelPiS_PfS_S0_i:
.text._Z18computeAlphaKernelPiS_PfS_S0_i:
        /* <DEDUP_REMOVED lines=11> */
[----:B-1----:R-:W2:Y:S04]  /*00b0*/  LDG.E R14, desc[UR4][R2.64] ;  /* 0x00000004020e7981 */ /* 0x002ea8000c1e1900 */
[----:B------:R-:W2:Y:S02]  /*00c0*/  LDG.E R5, desc[UR4][R2.64+0x4] ;  /* 0x0000040402057981 */ /* 0x000ea4000c1e1900 */
[----:B--2---:R-:W-:-:S13]  /*00d0*/  ISETP.GE.AND P0, PT, R14, R5, PT ;  /* 0x000000050e00720c */ /* 0x004fda0003f06270 */
[----:B------:R-:W-:Y:S05]  /*00e0*/  @P0 EXIT ;  /* 0x000000000000094d */ /* 0x000fea0003800000 */
[----:B------:R-:W0:Y:S08]  /*00f0*/  LDC.64 R12, c[0x0][0x398] ;  /* 0x0000e600ff0c7b82 */ /* 0x000e300000000a00 */
[----:B------:R-:W1:Y:S08]  /*0100*/  LDC.64 R10, c[0x0][0x3a0] ;  /* 0x0000e800ff0a7b82 */ /* 0x000e700000000a00 */
[----:B------:R-:W2:Y:S01]  /*0110*/  LDC.64 R4, c[0x0][0x398] ;  /* 0x0000e600ff047b82 */ /* 0x000ea20000000a00 */
[----:B0-----:R-:W-:-:S07]  /*0120*/  IMAD.WIDE R12, R0, 0x4, R12 ;  /* 0x00000004000c7825 */ /* 0x001fce00078e020c */
[----:B------:R-:W0:Y:S01]  /*0130*/  LDC.64 R6, c[0x0][0x388] ;  /* 0x0000e200ff067b82 */ /* 0x000e220000000a00 */
[----:B------:R-:W1:Y:S01]  /*0140*/  LDG.E R17, desc[UR4][R12.64] ;  /* 0x000000040c117981 */ /* 0x000e62000c1e1900 */
[----:B------:R-:W-:-:S06]  /*0150*/  MOV R19, R14 ;  /* 0x0000000e00137202 */ /* 0x000fcc0000000f00 */
[----:B------:R-:W3:Y:S02]  /*0160*/  LDC.64 R8, c[0x0][0x390] ;  /* 0x0000e400ff087b82 */ /* 0x000ee40000000a00 */
[----:B0123--:R-:W-:-:S07]  /*0170*/  IMAD.WIDE R10, R17, 0x4, R10 ;  /* 0x00000004110a7825 */ /* 0x00ffce00078e020a */
.L_x_1334:
[----:B-1----:R-:W-:-:S05]  /*0180*/  IMAD.WIDE R12, R19, 0x4, R6 ;  /* 0x00000004130c7825 */ /* 0x002fca00078e0206 */
[----:B------:R-:W2:Y:S02]  /*0190*/  LDG.E R21, desc[UR4][R12.64] ;  /* 0x000000040c157981 */ /* 0x000ea4000c1e1900 */
[----:B0-2---:R-:W-:-:S06]  /*01a0*/  IMAD.WIDE R14, R21, 0x4, R4 ;  /* 0x00000004150e7825 */ /* 0x005fcc00078e0204 */
[----:B------:R-:W2:Y:S01]  /*01b0*/  LDG.E R14, desc[UR4][R14.64] ;  /* 0x000000040e0e7981 */ /* 0x000ea2000c1e1900 */
[----:B------:R-:W-:Y:S01]  /*01c0*/  BSSY.RECONVERGENT B0, `(.L_x_1332) ;  /* 0x000000a000007945 */ /* 0x000fe20003800200 */
[----:B--2---:R-:W-:-:S13]  /*01d0*/  ISETP.NE.AND P0, PT, R17, R14, PT ;  /* 0x0000000e1100720c */ /* 0x004fda0003f05270 */
[----:B------:R-:W-:Y:S05]  /*01e0*/  @P0 BRA `(.L_x_1333) ;  /* 0x00000000001c0947 */ /* 0x000fea0003800000 */
[----:B------:R-:W-:-:S05]  /*01f0*/  IMAD.WIDE R12, R19, 0x4, R8 ;  /* 0x00000004130c7825 */ /* 0x000fca00078e0208 */
[----:B------:R-:W2:Y:S01]  /*0200*/  LDG.E R15, desc[UR4][R12.64] ;  /* 0x000000040c0f7981 */ /* 0x000ea2000c1e1900 */
[----:B------:R-:W-:-:S03]  /*0210*/  ISETP.NE.AND P0, PT, R21, R0, PT ;  /* 0x000000001500720c */ /* 0x000fc60003f05270 */
[----:B--2---:R0:W-:Y:S10]  /*0220*/  REDG.E.ADD.F32.FTZ.RN.STRONG.GPU desc[UR4][R10.64], R15 ;  /* 0x0000000f0a0079a6 */ /* 0x0041f4000c12f304 */
[----:B------:R-:W-:Y:S05]  /*0230*/  @P0 BRA `(.L_x_1333) ;  /* 0x0000000000080947 */ /* 0x000fea0003800000 */
[----:B------:R-:W2:Y:S04]  /*0240*/  LDG.E R13, desc[UR4][R12.64] ;  /* 0x000000040c0d7981 */ /* 0x000ea8000c1e1900 */
[----:B--2---:R1:W-:Y:S02]  /*0250*/  REDG.E.ADD.F32.FTZ.RN.STRONG.GPU desc[UR4][R10.64], R13 ;  /* 0x0000000d0a0079a6 */ /* 0x0043e4000c12f304 */
.L_x_1333:
[----:B------:R-:W-:Y:S05]  /*0260*/  BSYNC.RECONVERGENT B0 ;  /* 0x0000000000007941 */ /* 0x000fea0003800200 */
.L_x_1332:
[----:B------:R-:W2:Y:S01]  /*0270*/  LDG.E R12, desc[UR4][R2.64+0x4] ;  /* 0x00000404020c7981 */ /* 0x000ea2000c1e1900 */
[----:B------:R-:W-:-:S04]  /*0280*/  IADD3 R19, PT, PT, R19, 0x1, RZ ;  /* 0x0000000113137810 */ /* 0x000fc80007ffe0ff */
[----:B--2---:R-:W-:-:S13]  /*0290*/  ISETP.GE.AND P0, PT, R19, R12, PT ;  /* 0x0000000c1300720c */ /* 0x004fda0003f06270 */
[----:B------:R-:W-:Y:S05]  /*02a0*/  @!P0 BRA `(.L_x_1334) ;  /* 0xfffffffc00b48947 */ /* 0x000fea000383ffff */
[----:B------:R-:W-:Y:S05]  /*02b0*/  EXIT ;  /* 0x000000000000794d */ /* 0x000fea0003800000 */
.L_x_1335:
        /* <DEDUP_REMOVED lines=12> */
.L_x_1458:


//--------------------- .text._Z25initializeAlphaBetaKernelPiS_PfS0_S0_i --------------------------
	.section	.text._Z25initializeAlphaBetaKernelPiS_PfS0_S0_i,"ax",@progbits
	.align	128
        .global         _Z25initializeAlphaBetaKernelPiS_PfS0_S0_i
        .type           _Z25initializeAlphaBetaKernelPiS_PfS0_S0_i,@function
        .size           _Z25initializeAlphaBetaKernelPiS_PfS0_S0_i,(.L_x_1459 - _Z25initializeAlphaBetaKernelPiS_PfS0_S0_i)
        .other          _Z25initializeAlphaBetaKernelPiS_PfS0_S0_i,@"STO_CUDA_ENTRY STV_DEFAULT"
_Z25initializeAlphaBetaKernelPiS_PfS0_S0_i:
.text._Z25initializeAlphaBetaKernelPiS_PfS0_S0_i:
        /* <DEDUP_REMOVED lines=12> */
[----:B------:R-:W2:Y:S01]  /*00c0*/  LDG.E R4, desc[UR4][R2.64+0x4] ;  /* 0x0000040402047981 */ /* 0x000ea2000c1e1900 */
[----:B------:R-:W-:Y:S01]  /*00d0*/  BSSY.RECONVERGENT B0, `(.L_x_1336) ;  /* 0x00000c4000007945 */ /* 0x000fe20003800200 */
[----:B------:R-:W-:Y:S02]  /*00e0*/  IMAD.MOV.U32 R13, RZ, RZ, RZ ;  /* 0x000000ffff0d7224 */ /* 0x000fe400078e00ff */
[----:B------:R-:W-:Y:S01]  /*00f0*/  IMAD.MOV.U32 R14, RZ, RZ, RZ ;  /* 0x000000ffff0e7224 */ /* 0x000fe200078e00ff */
[----:B--2---:R-:W-:-:S13]  /*0100*/  ISETP.GE.AND P0, PT, R11, R4, PT ;  /* 0x000000040b00720c */ /* 0x004fda0003f06270 */
[----:B------:R-:W-:Y:S05]  /*0110*/  @P0 BRA `(.L_x_1337) ;  /* 0x0000000800fc0947 */ /* 0x000fea0003800000 */
[C---:B------:R-:W-:Y:S01]  /*0120*/  VIADDMNMX R4, R11.reuse, 0x1, R4, !PT ;  /* 0x000000010b047846 */ /* 0x040fe20007800104 */
[----:B------:R-:W-:Y:S01]  /*0130*/  BSSY.RECONVERGENT B1, `(.L_x_1338) ;  /* 0x0000060000017945 */ /* 0x000fe20003800200 */
[----:B------:R-:W-:Y:S02]  /*0140*/  IMAD.MOV.U32 R14, RZ, RZ, RZ ;  /* 0x000000ffff0e7224 */ /* 0x000fe400078e00ff */
[----:B------:R-:W-:Y:S02]  /*0150*/  IMAD.MOV.U32 R13, RZ, RZ, RZ ;  /* 0x000000ffff0d7224 */ /* 0x000fe400078e00ff */
[----:B------:R-:W-:Y:S02]  /*0160*/  IMAD.IADD R10, R4, 0x1, -R11 ;  /* 0x00000001040a7824 */ /* 0x000fe400078e0a0b */
[----:B------:R-:W-:-:S03]  /*0170*/  IMAD.IADD R4, R11, 0x1, -R4 ;  /* 0x000000010b047824 */ /* 0x000fc600078e0a04 */
[----:B------:R-:W-:Y:S02]  /*0180*/  LOP3.LUT R20, R10, 0xf, RZ, 0xc0, !PT ;  /* 0x0000000f0a147812 */ /* 0x000fe400078ec0ff */
[----:B------:R-:W-:Y:S02]  /*0190*/  ISETP.GT.U32.AND P1, PT, R4, -0x10, PT ;  /* 0xfffffff00400780c */ /* 0x000fe40003f24070 */
[----:B------:R-:W-:-:S11]  /*01a0*/  ISETP.NE.AND P0, PT, R20, RZ, PT ;  /* 0x000000ff1400720c */ /* 0x000fd60003f05270 */
[----:B------:R-:W-:Y:S05]  /*01b0*/  @P1 BRA `(.L_x_1339) ;  /* 0x00000004005c1947 */ /* 0x000fea0003800000 */
[----:B------:R-:W0:Y:S01]  /*01c0*/  LDC.64 R2, c[0x0][0x388] ;  /* 0x0000e200ff027b82 */ /* 0x000e220000000a00 */
[----:B------:R-:W-:Y:S01]  /*01d0*/  LOP3.LUT R12, R10, 0xfffffff0, RZ, 0xc0, !PT ;  /* 0xfffffff00a0c7812 */ /* 0x000fe200078ec0ff */
[----:B------:R-:W-:-:S04]  /*01e0*/  IMAD.MOV.U32 R14, RZ, RZ, RZ ;  /* 0x000000ffff0e7224 */ /* 0x000fc800078e00ff */
[----:B------:R-:W-:Y:S02]  /*01f0*/  IMAD.MOV R12, RZ, RZ, -R12 ;  /* 0x000000ffff0c7224 */ /* 0x000fe400078e0a0c */
[----:B------:R-:W1:Y:S01]  /*0200*/  LDC.64 R4, c[0x0][0x390] ;  /* 0x0000e400ff047b82 */ /* 0x000e620000000a00 */
[----:B0-----:R-:W-:-:S05]  /*0210*/  IADD3 R2, P1, PT, R2, 0x20, RZ ;  /* 0x0000002002027810 */ /* 0x001fca0007f3e0ff */
[----:B------:R-:W-:Y:S01]  /*0220*/  IMAD.X R3, RZ, RZ, R3, P1 ;  /* 0x000000ffff037224 */ /* 0x000fe200008e0603 */
[----:B-1----:R-:W-:-:S05]  /*0230*/  IADD3 R4, P2, PT, R4, 0x20, RZ ;  /* 0x0000002004047810 */ /* 0x002fca0007f5e0ff */
[----:B------:R-:W-:-:S08]  /*0240*/  IMAD.X R5, RZ, RZ, R5, P2 ;  /* 0x000000ffff057224 */ /* 0x000fd000010e0605 */
.L_x_1340:
[----:B------:R-:W-:-:S05]  /*0250*/  IMAD.WIDE R8, R11, 0x4, R2 ;  /* 0x000000040b087825 */ /* 0x000fca00078e0202 */
[----:B------:R-:W2:Y:S01]  /*0260*/  LDG.E R21, desc[UR4][R8.64+-0x1c] ;  /* 0xffffe40408157981 */ /* 0x000ea2000c1e1900 */
[----:B------:R-:W-:-:S03]  /*0270*/  IMAD.WIDE R6, R11, 0x4, R4 ;  /* 0x000000040b067825 */ /* 0x000fc600078e0204 */
        /* <DEDUP_REMOVED lines=12> */
[----:B--2---:R-:W-:-:S03]  /*0340*/  ISETP.NE.AND P2, PT, R21, R0, PT ;  /* 0x000000001500720c */ /* 0x004fc60003f45270 */
[----:B------:R-:W2:Y:S01]  /*0350*/  LDG.E R21, desc[UR4][R6.64+-0x18] ;  /* 0xffffe80406157981 */ /* 0x000ea2000c1e1900 */
[----:B---3--:R-:W-:-:S03]  /*0360*/  ISETP.NE.AND P1, PT, R23, R0, PT ;  /* 0x000000001700720c */ /* 0x008fc60003f25270 */
[----:B------:R-:W3:Y:S01]  /*0370*/  LDG.E R23, desc[UR4][R6.64+-0x10] ;  /* 0xfffff00406177981 */ /* 0x000ee2000c1e1900 */
[----:B----4-:R-:W-:-:S04]  /*0380*/  FADD R13, R24, R13 ;  /* 0x0000000d180d7221 */ /* 0x010fc80000000000 */
[----:B-----5:R-:W-:Y:S01]  /*0390*/  FADD R22, R13, R16 ;  /* 0x000000100d167221 */ /* 0x020fe20000000000 */
[----:B------:R-:W-:Y:S01]  /*03a0*/  @P2 FSEL R16, R24, R14, !P1 ;  /* 0x0000000e18102208 */ /* 0x000fe20004800000 */
[----:B------:R-:W4:Y:S04]  /*03b0*/  LDG.E R13, desc[UR4][R6.64+-0x4] ;  /* 0xfffffc04060d7981 */ /* 0x000f28000c1e1900 */
[----:B------:R-:W5:Y:S01]  /*03c0*/  LDG.E R14, desc[UR4][R6.64+-0xc] ;  /* 0xfffff404060e7981 */ /* 0x000f62000c1e1900 */
[----:B------:R-:W-:-:S03]  /*03d0*/  ISETP.NE.AND P1, PT, R17, R0, PT ;  /* 0x000000001100720c */ /* 0x000fc60003f25270 */
[----:B------:R-:W4:Y:S01]  /*03e0*/  LDG.E R17, desc[UR4][R6.64+-0x8] ;  /* 0xfffff80406117981 */ /* 0x000f22000c1e1900 */
[-C--:B------:R-:W-:Y:S02]  /*03f0*/  ISETP.NE.AND P2, PT, R19, R0.reuse, PT ;  /* 0x000000001300720c */ /* 0x080fe40003f45270 */
[----:B------:R-:W-:Y:S01]  /*0400*/  ISETP.NE.AND P3, PT, R15, R0, PT ;  /* 0x000000000f00720c */ /* 0x000fe20003f65270 */
[----:B------:R-:W4:Y:S04]  /*0410*/  LDG.E R19, desc[UR4][R8.64+0x4] ;  /* 0x0000040408137981 */ /* 0x000f28000c1e1900 */
[----:B------:R-:W4:Y:S04]  /*0420*/  LDG.E R15, desc[UR4][R8.64+0xc] ;  /* 0x00000c04080f7981 */ /* 0x000f28000c1e1900 */
[----:B------:R-:W4:Y:S01]  /*0430*/  LDG.E R24, desc[UR4][R6.64+0x10] ;  /* 0x0000100406187981 */ /* 0x000f22000c1e1900 */
[----:B--2---:R-:W-:-:S04]  /*0440*/  FADD R22, R22, R21 ;  /* 0x0000001516167221 */ /* 0x004fc80000000000 */
[----:B------:R-:W-:Y:S01]  /*0450*/  FADD R22, R22, R18 ;  /* 0x0000001216167221 */ /* 0x000fe20000000000 */
[----:B------:R-:W-:Y:S02]  /*0460*/  @P2 FSEL R18, R21, R16, !P1 ;  /* 0x0000001015122208 */ /* 0x000fe40004800000 */
[-C--:B------:R-:W-:Y:S01]  /*0470*/  ISETP.NE.AND P2, PT, R25, R0.reuse, PT ;  /* 0x000000001900720c */ /* 0x080fe20003f45270 */
[----:B---3--:R-:W-:Y:S01]  /*0480*/  FADD R21, R22, R23 ;  /* 0x0000001716157221 */ /* 0x008fe20000000000 */
[----:B------:R-:W-:Y:S01]  /*0490*/  ISETP.NE.AND P1, PT, R29, R0, PT ;  /* 0x000000001d00720c */ /* 0x000fe20003f25270 */
[----:B------:R-:W2:Y:S04]  /*04a0*/  LDG.E R16, desc[UR4][R6.64] ;  /* 0x0000000406107981 */ /* 0x000ea8000c1e1900 */
[----:B------:R-:W3:Y:S01]  /*04b0*/  LDG.E R25, desc[UR4][R6.64+0x8] ;  /* 0x0000080406197981 */ /* 0x000ee2000c1e1900 */
[----:B-----5:R-:W-:Y:S01]  /*04c0*/  FADD R22, R21, R14 ;  /* 0x0000000e15167221 */ /* 0x020fe20000000000 */
[----:B------:R-:W-:-:S02]  /*04d0*/  @P3 FSEL R14, R23, R18, !P1 ;  /* 0x00000012170e3208 */ /* 0x000fc40004800000 */
[----:B------:R-:W5:Y:S01]  /*04e0*/  LDG.E R21, desc[UR4][R8.64] ;  /* 0x0000000408157981 */ /* 0x000f62000c1e1900 */
[----:B------:R-:W-:Y:S01]  /*04f0*/  ISETP.NE.AND P1, PT, R27, R0, PT ;  /* 0x000000001b00720c */ /* 0x000fe20003f25270 */
[----:B----4-:R-:W-:Y:S02]  /*0500*/  FADD R22, R22, R17 ;  /* 0x0000001116167221 */ /* 0x010fe40000000000 */
[----:B------:R-:W4:Y:S02]  /*0510*/  LDG.E R18, desc[UR4][R6.64+0x4] ;  /* 0x0000040406127981 */ /* 0x000f24000c1e1900 */
[----:B------:R-:W-:Y:S01]  /*0520*/  FADD R23, R22, R13 ;  /* 0x0000000d16177221 */ /* 0x000fe20000000000 */
[----:B------:R-:W-:Y:S01]  /*0530*/  @P2 FSEL R13, R17, R14, !P1 ;  /* 0x0000000e110d2208 */ /* 0x000fe20004800000 */
[----:B------:R-:W3:Y:S04]  /*0540*/  LDG.E R27, desc[UR4][R8.64+0x14] ;  /* 0x00001404081b7981 */ /* 0x000ee8000c1e1900 */
[----:B------:R-:W3:Y:S01]  /*0550*/  LDG.E R17, desc[UR4][R6.64+0xc] ;  /* 0x00000c0406117981 */ /* 0x000ee2000c1e1900 */
[----:B------:R-:W-:-:S03]  /*0560*/  ISETP.NE.AND P4, PT, R19, R0, PT ;  /* 0x000000001300720c */ /* 0x000fc60003f85270 */
[----:B------:R-:W3:Y:S01]  /*0570*/  LDG.E R29, desc[UR4][R8.64+0x1c] ;  /* 0x00001c04081d7981 */ /* 0x000ee2000c1e1900 */
[----:B------:R-:W-:-:S03]  /*0580*/  ISETP.NE.AND P2, PT, R15, R0, PT ;  /* 0x000000000f00720c */ /* 0x000fc60003f45270 */
[----:B------:R-:W3:Y:S04]  /*0590*/  LDG.E R19, desc[UR4][R6.64+0x14] ;  /* 0x0000140406137981 */ /* 0x000ee8000c1e1900 */
[----:B------:R-:W3:Y:S04]  /*05a0*/  LDG.E R15, desc[UR4][R8.64+0x10] ;  /* 0x00001004080f7981 */ /* 0x000ee8000c1e1900 */
[----:B------:R-:W3:Y:S04]  /*05b0*/  LDG.E R22, desc[UR4][R6.64+0x18] ;  /* 0x0000180406167981 */ /* 0x000ee8000c1e1900 */
[----:B------:R0:W3:Y:S01]  /*05c0*/  LDG.E R14, desc[UR4][R6.64+0x1c] ;  /* 0x00001c04060e7981 */ /* 0x0000e2000c1e1900 */
[----:B------:R-:W-:-:S05]  /*05d0*/  VIADD R12, R12, 0x10 ;  /* 0x000000100c0c7836 */ /* 0x000fca0000000000 */
[----:B------:R-:W-:Y:S01]  /*05e0*/  ISETP.NE.AND P5, PT, R12, RZ, PT ;  /* 0x000000ff0c00720c */ /* 0x000fe20003fa5270 */
[----:B------:R-:W-:Y:S02]  /*05f0*/  VIADD R11, R11, 0x10 ;  /* 0x000000100b0b7836 */ /* 0x000fe40000000000 */
[----:B--2---:R-:W-:-:S04]  /*0600*/  FADD R23, R23, R16 ;  /* 0x0000001017177221 */ /* 0x004fc80000000000 */
[----:B----4-:R-:W-:Y:S01]  /*0610*/  FADD R23, R23, R18 ;  /* 0x0000001217177221 */ /* 0x010fe20000000000 */
[----:B-----5:R-:W-:-:S03]  /*0620*/  ISETP.NE.AND P3, PT, R21, R0, PT ;  /* 0x000000001500720c */ /* 0x020fc60003f65270 */
[----:B---3--:R-:W-:Y:S01]  /*0630*/  FADD R23, R23, R25 ;  /* 0x0000001917177221 */ /* 0x008fe20000000000 */
[----:B------:R-:W-:-:S03]  /*0640*/  ISETP.NE.AND P1, PT, R27, R0, PT ;  /* 0x000000001b00720c */ /* 0x000fc60003f25270 */
[----:B------:R-:W-:Y:S01]  /*0650*/  FADD R23, R23, R17 ;  /* 0x0000001117177221 */ /* 0x000fe20000000000 */
[----:B------:R-:W-:Y:S02]  /*0660*/  @P4 FSEL R18, R16, R13, !P3 ;  /* 0x0000000d10124208 */ /* 0x000fe40005800000 */
[-C--:B------:R-:W-:Y:S01]  /*0670*/  ISETP.NE.AND P4, PT, R26, R0.reuse, PT ;  /* 0x000000001a00720c */ /* 0x080fe20003f85270 */
[----:B0-----:R-:W-:Y:S01]  /*0680*/  FADD R6, R23, R24 ;  /* 0x0000001817067221 */ /* 0x001fe20000000000 */
[----:B------:R-:W-:Y:S02]  /*0690*/  ISETP.NE.AND P3, PT, R29, R0, PT ;  /* 0x000000001d00720c */ /* 0x000fe40003f65270 */
[----:B------:R-:W-:Y:S01]  /*06a0*/  @P2 FSEL R17, R25, R18, !P4 ;  /* 0x0000001219112208 */ /* 0x000fe20006000000 */
[----:B------:R-:W-:Y:S01]  /*06b0*/  FADD R7, R6, R19 ;  /* 0x0000001306077221 */ /* 0x000fe20000000000 */
[-C--:B------:R-:W-:Y:S02]  /*06c0*/  ISETP.NE.AND P2, PT, R15, R0.reuse, PT ;  /* 0x000000000f00720c */ /* 0x080fe40003f45270 */
[----:B------:R-:W-:Y:S01]  /*06d0*/  ISETP.NE.AND P4, PT, R28, R0, PT ;  /* 0x000000001c00720c */ /* 0x000fe20003f85270 */
[----:B------:R-:W-:Y:S01]  /*06e0*/  FADD R7, R7, R22 ;  /* 0x0000001607077221 */ /* 0x000fe20000000000 */
[----:B------:R-:W-:-:S03]  /*06f0*/  @P1 FSEL R19, R24, R17, !P2 ;  /* 0x0000001118131208 */ /* 0x000fc60005000000 */
[----:B------:R-:W-:Y:S02]  /*0700*/  FADD R13, R7, R14 ;  /* 0x0000000e070d7221 */ /* 0x000fe40000000000 */
[----:B------:R-:W-:Y:S01]  /*0710*/  @P3 FSEL R14, R22, R19, !P4 ;  /* 0x00000013160e3208 */ /* 0x000fe20006000000 */
[----:B------:R-:W-:Y:S06]  /*0720*/  @P5 BRA `(.L_x_1340) ;  /* 0xfffffff800c85947 */ /* 0x000fec000383ffff */
.L_x_1339:
[----:B------:R-:W-:Y:S05]  /*0730*/  BSYNC.RECONVERGENT B1 ;  /* 0x0000000000017941 */ /* 0x000fea0003800200 */
.L_x_1338:
        /* <DEDUP_REMOVED lines=9> */
[----:B------:R-:W2:Y:S01]  /*07d0*/  LDG.E R7, desc[UR4][R2.64+0x4] ;  /* 0x0000040402077981 */ /* 0x000ea2000c1e1900 */
[----:B-1----:R-:W-:-:S03]  /*07e0*/  IMAD.WIDE R4, R11, 0x4, R4 ;  /* 0x000000040b047825 */ /* 0x002fc600078e0204 */
        /* <DEDUP_REMOVED lines=18> */
[----:B------:R-:W-:Y:S02]  /*0910*/  @P2 FSEL R8, R12, R14, !P1 ;  /* 0x0000000e0c082208 */ /* 0x000fe40004800000 */
[----:B------:R-:W4:Y:S01]  /*0920*/  LDG.E R14, desc[UR4][R4.64+0x1c] ;  /* 0x00001c04040e7981 */ /* 0x000f22000c1e1900 */
[-C--:B------:R-:W-:Y:S01]  /*0930*/  ISETP.NE.AND P4, PT, R23, R0.reuse, PT ;  /* 0x000000001700720c */ /* 0x080fe20003f85270 */
[----:B------:R-:W-:Y:S01]  /*0940*/  FADD R13, R16, R15 ;  /* 0x0000000f100d7221 */ /* 0x000fe20000000000 */
[----:B------:R-:W-:-:S03]  /*0950*/  ISETP.NE.AND P2, PT, R25, R0, PT ;  /* 0x000000001900720c */ /* 0x000fc60003f45270 */
[----:B------:R-:W-:Y:S01]  /*0960*/  FADD R12, R13, R6 ;  /* 0x000000060d0c7221 */ /* 0x000fe20000000000 */
[-C--:B------:R-:W-:Y:S02]  /*0970*/  ISETP.NE.AND P3, PT, R21, R0.reuse, PT ;  /* 0x000000001500720c */ /* 0x080fe40003f65270 */
[----:B------:R-:W-:Y:S01]  /*0980*/  ISETP.NE.AND P1, PT, R29, R0, PT ;  /* 0x000000001d00720c */ /* 0x000fe20003f25270 */
[----:B------:R-:W-:-:S04]  /*0990*/  FADD R12, R12, R9 ;  /* 0x000000090c0c7221 */ /* 0x000fc80000000000 */
[----:B------:R-:W-:Y:S02]  /*09a0*/  @P4 FSEL R6, R15, R8, !P3 ;  /* 0x000000080f064208 */ /* 0x000fe40005800000 */
[-C--:B------:R-:W-:Y:S02]  /*09b0*/  ISETP.NE.AND P3, PT, R17, R0.reuse, PT ;  /* 0x000000001100720c */ /* 0x080fe40003f65270 */
[----:B------:R-:W-:Y:S01]  /*09c0*/  ISETP.NE.AND P4, PT, R27, R0, PT ;  /* 0x000000001b00720c */ /* 0x000fe20003f85270 */
[----:B------:R-:W-:Y:S02]  /*09d0*/  VIADD R11, R11, 0x8 ;  /* 0x000000080b0b7836 */ /* 0x000fe40000000000 */
[----:B--2---:R-:W-:Y:S01]  /*09e0*/  FADD R12, R12, R7 ;  /* 0x000000070c0c7221 */ /* 0x004fe20000000000 */
[----:B------:R-:W-:-:S03]  /*09f0*/  @P2 FSEL R7, R9, R6, !P3 ;  /* 0x0000000609072208 */ /* 0x000fc60005800000 */
[----:B---3--:R-:W-:-:S04]  /*0a00*/  FADD R13, R12, R19 ;  /* 0x000000130c0d7221 */ /* 0x008fc80000000000 */
[----:B----4-:R-:W-:Y:S01]  /*0a10*/  FADD R13, R13, R14 ;  /* 0x0000000e0d0d7221 */ /* 0x010fe20000000000 */
[----:B------:R-:W-:-:S07]  /*0a20*/  @P1 FSEL R14, R19, R7, !P4 ;  /* 0x00000007130e1208 */ /* 0x000fce0006000000 */
.L_x_1342:
[----:B------:R-:W-:Y:S05]  /*0a30*/  BSYNC.RECONVERGENT B1 ;  /* 0x0000000000017941 */ /* 0x000fea0003800200 */
.L_x_1341:
        /* <DEDUP_REMOVED lines=14> */
[----:B------:R-:W3:Y:S01]  /*0b20*/  LDG.E R8, desc[UR4][R2.64+0x4] ;  /* 0x0000040402087981 */ /* 0x000ee2000c1e1900 */
[----:B--2---:R-:W-:-:S03]  /*0b30*/  ISETP.NE.AND P2, PT, R9, R0, PT ;  /* 0x000000000900720c */ /* 0x004fc60003f45270 */
[----:B------:R-:W2:Y:S01]  /*0b40*/  LDG.E R9, desc[UR4][R4.64+0x8] ;  /* 0x0000080404097981 */ /* 0x000ea2000c1e1900 */
[----:B----4-:R-:W-:Y:S01]  /*0b50*/  FADD R13, R13, R6 ;  /* 0x000000060d0d7221 */ /* 0x010fe20000000000 */
[----:B-----5:R-:W-:Y:S02]  /*0b60*/  ISETP.NE.AND P0, PT, R7, R0, PT ;  /* 0x000000000700720c */ /* 0x020fe40003f05270 */
[----:B------:R-:W4:Y:S01]  /*0b70*/  LDG.E R7, desc[UR4][R2.64+0x8] ;  /* 0x0000080402077981 */ /* 0x000f22000c1e1900 */
[----:B---3--:R-:W-:-:S05]  /*0b80*/  FADD R13, R13, R8 ;  /* 0x000000080d0d7221 */ /* 0x008fca0000000000 */
[----:B------:R-:W-:Y:S02]  /*0b90*/  @P2 FSEL R8, R6, R14, !P0 ;  /* 0x0000000e06082208 */ /* 0x000fe40004000000 */
[----:B------:R-:W3:Y:S01]  /*0ba0*/  LDG.E R14, desc[UR4][R2.64+0xc] ;  /* 0x00000c04020e7981 */ /* 0x000ee2000c1e1900 */
[-C--:B------:R-:W-:Y:S01]  /*0bb0*/  ISETP.NE.AND P2, PT, R15, R0.reuse, PT ;  /* 0x000000000f00720c */ /* 0x080fe20003f45270 */
[----:B------:R-:W-:Y:S01]  /*0bc0*/  VIADD R11, R11, 0x4 ;  /* 0x000000040b0b7836 */ /* 0x000fe20000000000 */
[----:B--2---:R-:W-:Y:S01]  /*0bd0*/  ISETP.NE.AND P0, PT, R9, R0, PT ;  /* 0x000000000900720c */ /* 0x004fe20003f05270 */
[----:B----4-:R-:W-:-:S04]  /*0be0*/  FADD R13, R13, R7 ;  /* 0x000000070d0d7221 */ /* 0x010fc80000000000 */
[----:B---3--:R-:W-:-:S06]  /*0bf0*/  FADD R13, R13, R14 ;  /* 0x0000000e0d0d7221 */ /* 0x008fcc0000000000 */
[----:B------:R-:W-:-:S07]  /*0c00*/  @P2 FSEL R14, R7, R8, !P0 ;  /* 0x00000008070e2208 */ /* 0x000fce0004000000 */
.L_x_1344:
[----:B------:R-:W-:Y:S05]  /*0c10*/  BSYNC.RECONVERGENT B1 ;  /* 0x0000000000017941 */ /* 0x000fea0003800200 */
.L_x_1343:
[----:B------:R-:W-:Y:S05]  /*0c20*/  @!P1 BRA `(.L_x_1337) ;  /* 0x0000000000389947 */ /* 0x000fea0003800000 */
[----:B------:R-:W0:Y:S01]  /*0c30*/  LDC.64 R6, c[0x0][0x390] ;  /* 0x0000e400ff067b82 */ /* 0x000e220000000a00 */
[----:B------:R-:W-:-:S07]  /*0c40*/  IMAD.MOV R10, RZ, RZ, -R10 ;  /* 0x000000ffff0a7224 */ /* 0x000fce00078e0a0a */
[----:B------:R-:W1:Y:S02]  /*0c50*/  LDC.64 R8, c[0x0][0x388] ;  /* 0x0000e200ff087b82 */ /* 0x000e640000000a00 */
.L_x_1345:
[----:B-1----:R-:W-:-:S04]  /*0c60*/  IMAD.WIDE R4, R11, 0x4, R8 ;  /* 0x000000040b047825 */ /* 0x002fc800078e0208 */
[C---:B0-----:R-:W-:Y:S02]  /*0c70*/  IMAD.WIDE R2, R11.reuse, 0x4, R6 ;  /* 0x000000040b027825 */ /* 0x041fe400078e0206 */
[----:B------:R-:W2:Y:S04]  /*0c80*/  LDG.E R5, desc[UR4][R4.64] ;  /* 0x0000000404057981 */ /* 0x000ea8000c1e1900 */
[----:B------:R-:W3:Y:S01]  /*0c90*/  LDG.E R2, desc[UR4][R2.64] ;  /* 0x0000000402027981 */ /* 0x000ee2000c1e1900 */
[----:B------:R-:W-:Y:S02]  /*0ca0*/  VIADD R10, R10, 0x1 ;  /* 0x000000010a0a7836 */ /* 0x000fe40000000000 */
[----:B------:R-:W-:-:S03]  /*0cb0*/  VIADD R11, R11, 0x1 ;  /* 0x000000010b0b7836 */ /* 0x000fc60000000000 */
[----:B------:R-:W-:Y:S02]  /*0cc0*/  ISETP.NE.AND P1, PT, R10, RZ, PT ;  /* 0x000000ff0a00720c */ /* 0x000fe40003f25270 */
[----:B--2---:R-:W-:Y:S01]  /*0cd0*/  ISETP.NE.AND P0, PT, R5, R0, PT ;  /* 0x000000000500720c */ /* 0x004fe20003f05270 */
[----:B---3--:R-:W-:-:S03]  /*0ce0*/  FADD R13, R2, R13 ;  /* 0x0000000d020d7221 */ /* 0x008fc60000000000 */
[----:B------:R-:W-:-:S07]  /*0cf0*/  FSEL R14, R2, R14, !P0 ;  /* 0x0000000e020e7208 */ /* 0x000fce0004000000 */
[----:B------:R-:W-:Y:S05]  /*0d00*/  @P1 BRA `(.L_x_1345) ;  /* 0xfffffffc00d41947 */ /* 0x000fea000383ffff */
.L_x_1337:
[----:B------:R-:W-:Y:S05]  /*0d10*/  BSYNC.RECONVERGENT B0 ;  /* 0x0000000000007941 */ /* 0x000fea0003800200 */
.L_x_1336:
[----:B------:R-:W0:Y:S08]  /*0d20*/  LDC.64 R2, c[0x0][0x398] ;  /* 0x0000e600ff027b82 */ /* 0x000e300000000a00 */
[----:B------:R-:W1:Y:S01]  /*0d30*/  LDC.64 R4, c[0x0][0x3a0] ;  /* 0x0000e800ff047b82 */ /* 0x000e620000000a00 */
[----:B0-----:R-:W-:-:S05]  /*0d40*/  IMAD.WIDE R2, R0, 0x4, R2 ;  /* 0x0000000400027825 */ /* 0x001fca00078e0202 */
[----:B------:R-:W-:Y:S01]  /*0d50*/  STG.E desc[UR4][R2.64], R14 ;  /* 0x0000000e02007986 */ /* 0x000fe2000c101904 */
[----:B-1----:R-:W-:-:S05]  /*0d60*/  IMAD.WIDE R4, R0, 0x4, R4 ;  /* 0x0000000400047825 */ /* 0x002fca00078e0204 */
[----:B------:R-:W-:Y:S01]  /*0d70*/  STG.E desc[UR4][R4.64], R13 ;  /* 0x0000000d04007986 */ /* 0x000fe2000c101904 */
[----:B------:R-:W-:Y:S05]  /*0d80*/  EXIT ;  /* 0x000000000000794d */ /* 0x000fea0003800000 */
.L_x_1346:
        /* <DEDUP_REMOVED lines=15> */
.L_x_1459:


//--------------------- .text._Z28initializeVertexCommunityMapPii --------------------------
	.section	.text._Z28initializeVertexCommunityMapPii,"ax",@progbits
	.align	128
        .global         _Z28initializeVertexCommunityMapPii
        .type           _Z28initializeVertexCommunityMapPii,@function
        .size           _Z28initializeVertexCommunityMapPii,(.L_x_1460 - _Z28initializeVertexCommunityMapPii)
        .other          _Z28initializeVertexCommunityMapPii,@"STO_CUDA_ENTRY STV_DEFAULT"
_Z28initializeVertexCommunityMapPii:
.text._Z28initializeVertexCommunityMapPii:
        /* <DEDUP_REMOVED lines=11> */
[----:B-1----:R-:W-:Y:S01]  /*00b0*/  STG.E desc[UR4][R2.64], R5 ;  /* 0x0000000502007986 */ /* 0x002fe2000c101904 */
[----:B------:R-:W-:Y:S05]  /*00c0*/  EXIT ;  /* 0x000000000000794d */ /* 0x000fea0003800000 */
.L_x_1347:
        /* <DEDUP_REMOVED lines=11> */
.L_x_1460:


//--------------------- .text._Z29updateAlphaBetaForMappedNodesPiPfS0_S0_S0_i --------------------------
	.section	.text._Z29updateAlphaBetaForMappedNodesPiPfS0_S0_S0_i,"ax",@progbits
	.align	128
        .global         _Z29updateAlphaBetaForMappedNodesPiPfS0_S0_S0_i
        .type           _Z29updateAlphaBetaForMappedNodesPiPfS0_S0_S0_i,@function
        .size           _Z29updateAlphaBetaForMappedNodesPiPfS0_S0_S0_i,(.L_x_1461 - _Z29updateAlphaBetaForMappedNodesPiPfS0_S0_S0_i)
        .other          _Z29updateAlphaBetaForMappedNodesPiPfS0_S0_S0_i,@"STO_CUDA_ENTRY STV_DEFAULT"
_Z29updateAlphaBetaForMappedNodesPiPfS0_S0_S0_i:
.text._Z29updateAlphaBetaForMappedNodesPiPfS0_S0_S0_i:
        /* <DEDUP_REMOVED lines=12> */
[----:B0-----:R-:W-:-:S07]  /*00c0*/  IMAD.WIDE R2, R5, 0x4, R2 ;  /* 0x0000000405027825 */ /* 0x001fce00078e0202 */
[----:B------:R-:W0:Y:S01]  /*00d0*/  LDC.64 R10, c[0x0][0x3a0] ;  /* 0x0000e800ff0a7b82 */ /* 0x000e220000000a00 */
[----:B-1----:R-:W4:Y:S07]  /*00e0*/  LDG.E R3, desc[UR4][R2.64] ;  /* 0x0000000402037981 */ /* 0x002f2e000c1e1900 */
[----:B------:R-:W4:Y:S02]  /*00f0*/  LDC.64 R4, c[0x0][0x388] ;  /* 0x0000e200ff047b82 */ /* 0x000f240000000a00 */
[----:B----4-:R-:W-:-:S06]  /*0100*/  IMAD.WIDE R4, R3, 0x4, R4 ;  /* 0x0000000403047825 */ /* 0x010fcc00078e0204 */
[----:B------:R-:W4:Y:S01]  /*0110*/  LDG.E R5, desc[UR4][R4.64] ;  /* 0x0000000404057981 */ /* 0x000f22000c1e1900 */
[----:B--2---:R-:W-:-:S04]  /*0120*/  IMAD.WIDE R6, R3, 0x4, R6 ;  /* 0x0000000403067825 */ /* 0x004fc800078e0206 */
[C---:B---3--:R-:W-:Y:S01]  /*0130*/  IMAD.WIDE R8, R3.reuse, 0x4, R8 ;  /* 0x0000000403087825 */ /* 0x048fe200078e0208 */
[----:B----4-:R-:W-:Y:S05]  /*0140*/  STG.E desc[UR4][R6.64], R5 ;  /* 0x0000000506007986 */ /* 0x010fea000c101904 */
[----:B------:R-:W2:Y:S01]  /*0150*/  LDG.E R9, desc[UR4][R8.64] ;  /* 0x0000000408097981 */ /* 0x000ea2000c1e1900 */
[----:B0-----:R-:W-:-:S05]  /*0160*/  IMAD.WIDE R2, R3, 0x4, R10 ;  /* 0x0000000403027825 */ /* 0x001fca00078e020a */
[----:B--2---:R-:W-:Y:S01]  /*0170*/  STG.E desc[UR4][R2.64], R9 ;  /* 0x0000000902007986 */ /* 0x004fe2000c101904 */
[----:B------:R-:W-:Y:S05]  /*0180*/  EXIT ;  /* 0x000000000000794d */ /* 0x000fea0003800000 */
.L_x_1348:
        /* <DEDUP_REMOVED lines=15> */
.L_x_1461:


//--------------------- .text._Z25computeAlphaDynamicKernelPiS_PfS_S0_i --------------------------
	.section	.text._Z25computeAlphaDynamicKernelPiS_PfS_S0_i,"ax",@progbits
	.align	128
        .global         _Z25computeAlphaDynamicKernelPiS_PfS_S0_i
        .type           _Z25computeAlphaDynamicKernelPiS_PfS_S0_i,@function
        .size           _Z25computeAlphaDynamicKernelPiS_PfS_S0_i,(.L_x_1462 - _Z25computeAlphaDynamicKernelPiS_PfS_S0_i)
        .other          _Z25computeAlphaDynamicKernelPiS_PfS_S0_i,@"STO_CUDA_ENTRY STV_DEFAULT"
_Z25computeAlphaDynamicKernelPiS_PfS_S0_i:
.text._Z25computeAlphaDynamicKernelPiS_PfS_S0_i:
        /* <DEDUP_REMOVED lines=24> */
.L_x_1351:
        /* <DEDUP_REMOVED lines=14> */
.L_x_1350:
[----:B------:R-:W-:Y:S05]  /*0260*/  BSYNC.RECONVERGENT B0 ;  /* 0x0000000000007941 */ /* 0x000fea0003800200 */
.L_x_1349:
[----:B------:R-:W2:Y:S01]  /*0270*/  LDG.E R12, desc[UR4][R2.64+0x4] ;  /* 0x00000404020c7981 */ /* 0x000ea2000c1e1900 */
[----:B------:R-:W-:-:S04]  /*0280*/  IADD3 R19, PT, PT, R19, 0x1, RZ ;  /* 0x0000000113137810 */ /* 0x000fc80007ffe0ff */
[----:B--2---:R-:W-:-:S13]  /*0290*/  ISETP.GE.AND P0, PT, R19, R12, PT ;  /* 0x0000000c1300720c */ /* 0x004fda0003f06270 */
[----:B------:R-:W-:Y:S05]  /*02a0*/  @!P0 BRA `(.L_x_1351) ;  /* 0xfffffffc00b48947 */ /* 0x000fea000383ffff */
[----:B------:R-:W-:Y:S05]  /*02b0*/  EXIT ;  /* 0x000000000000794d */ /* 0x000fea0003800000 */
.L_x_1352:
        /* <DEDUP_REMOVED lines=12> */
.L_x_1462:


//--------------------- .text._Z21processActiveVertices5GraphS_PiS0_iS0_ --------------------------
	.section	.text._Z21processActiveVertices5GraphS_PiS0_iS0_,"ax",@progbits
	.align	128
        .global         _Z21processActiveVertices5GraphS_PiS0_iS0_
        .type           _Z21processActiveVertices5GraphS_PiS0_iS0_,@function
        .size           _Z21processActiveVertices5GraphS_PiS0_iS0_,(.L_x_1426 - _Z21processActiveVertices5GraphS_PiS0_iS0_)
        .other          _Z21processActiveVertices5GraphS_PiS0_iS0_,@"STO_CUDA_ENTRY STV_DEFAULT"
_Z21processActiveVertices5GraphS_PiS0_iS0_:
.text._Z21processActiveVertices5GraphS_PiS0_iS0_:
        /* <DEDUP_REMOVED lines=36> */
.L_x_1357:
        /* <DEDUP_REMOVED lines=13> */
[----:B------:R-:W4:Y:S01]  /*0310*/  LDG.E R37, desc[UR4][R4.64+0x10] ;  /* 0x0000100404257981 */ /* 0x000f22000c1e1900 */
[----:B--2---:R-:W-:-:S04]  /*0320*/  IMAD.WIDE R34, R35, 0x4, R2 ;  /* 0x0000000423227825 */ /* 0x004fc800078e0202 */
[--C-:B---3--:R-:W-:Y:S01]  /*0330*/  IMAD.WIDE R12, R13, 0x4, R2.reuse ;  /* 0x000000040d0c7825 */ /* 0x108fe200078e0202 */
[----:B------:R-:W2:Y:S03]  /*0340*/  LDG.E R28, desc[UR4][R34.64] ;  /* 0x00000004221c7981 */ /* 0x000ea6000c1e1900 */
[--C-:B----4-:R-:W-:Y:S01]  /*0350*/  IMAD.WIDE R22, R23, 0x4, R2.reuse ;  /* 0x0000000417167825 */ /* 0x110fe200078e0202 */
[----:B------:R0:W3:Y:S03]  /*0360*/  LDG.E R32, desc[UR4][R12.64] ;  /* 0x000000040c207981 */ /* 0x0000e6000c1e1900 */
        /* <DEDUP_REMOVED lines=45> */
.L_x_1356:
[----:B------:R-:W-:Y:S05]  /*0640*/  BSYNC.RECONVERGENT B1 ;  /* 0x0000000000017941 */ /* 0x000fea0003800200 */
.L_x_1355:
        /* <DEDUP_REMOVED lines=40> */
.L_x_1361:
[----:B------:R-:W-:Y:S05]  /*08d0*/  BSYNC.RECONVERGENT B2 ;  /* 0x0000000000027941 */ /* 0x000fea0003800200 */
.L_x_1360:
        /* <DEDUP_REMOVED lines=34> */
.L_x_1359:
[----:B------:R-:W-:Y:S05]  /*0b00*/  BSYNC.RECONVERGENT B1 ;  /* 0x0000000000017941 */ /* 0x000fea0003800200 */
.L_x_1358:
[----:B------:R-:W-:-:S07]  /*0b10*/  FADD R6, R16, R16 ;  /* 0x0000001010067221 */ /* 0x000fce0000000000 */
.L_x_1354:
[----:B------:R-:W-:Y:S05]  /*0b20*/  BSYNC.RECONVERGENT B0 ;  /* 0x0000000000007941 */ /* 0x000fea0003800200 */
.L_x_1353:
[----:B------:R-:W0:Y:S01]  /*0b30*/  LDC.64 R22, c[0x0][0x3a8] ;  /* 0x0000ea00ff167b82 */ /* 0x000e220000000a00 */
[----:B------:R-:W-:Y:S01]  /*0b40*/  BSSY.RECONVERGENT B0, `(.L_x_1362) ;  /* 0x000024c000007945 */ /* 0x000fe20003800200 */
[----:B-----5:R-:W-:Y:S01]  /*0b50*/  MOV R16, R17 ;  /* 0x0000001100107202 */ /* 0x020fe20000000f00 */
[----:B0-----:R-:W-:Y:S02]  /*0b60*/  IMAD.WIDE R22, R17, 0x4, R22 ;  /* 0x0000000411167825 */ /* 0x001fe400078e0216 */
[----:B------:R-:W-:Y:S05]  /*0b70*/  @P0 BRA `(.L_x_1363) ;  /* 0x0000002400200947 */ /* 0x000fea0003800000 */
[----:B------:R-:W0:Y:S01]  /*0b80*/  LDCU.64 UR6, c[0x0][0x3a0] ;  /* 0x00007400ff0677ac */ /* 0x000e220008000a00 */
[----:B------:R-:W-:Y:S01]  /*0b90*/  SHF.R.S32.HI R0, RZ, 0x1f, R17 ;  /* 0x0000001fff007819 */ /* 0x000fe20000011411 */
[----:B------:R1:W5:Y:S01]  /*0ba0*/  LDG.E R8, desc[UR4][R22.64] ;  /* 0x0000000416087981 */ /* 0x000362000c1e1900 */
[----:B------:R-:W2:Y:S01]  /*0bb0*/  LDC R10, c[0x0][0x3b0] ;  /* 0x0000ec00ff0a7b82 */ /* 0x000ea20000000800 */
[----:B0-----:R-:W-:-:S04]  /*0bc0*/  LEA R4, P0, R17, UR6, 0x2 ;  /* 0x0000000611047c11 */ /* 0x001fc8000f8010ff */
[----:B------:R-:W-:-:S05]  /*0bd0*/  LEA.HI.X R5, R17, UR7, R0, 0x2, P0 ;  /* 0x0000000711057c11 */ /* 0x000fca00080f1400 */
[----:B------:R-:W3:Y:S01]  /*0be0*/  LDG.E R7, desc[UR4][R4.64] ;  /* 0x0000000404077981 */ /* 0x000ee2000c1e1900 */
[----:B--2---:R-:W0:Y:S01]  /*0bf0*/  MUFU.RCP R2, R10 ;  /* 0x0000000a00027308 */ /* 0x004e220000001000 */
[----:B------:R-:W2:Y:S01]  /*0c00*/  LDC R0, c[0x0][0x3b0] ;  /* 0x0000ec00ff007b82 */ /* 0x000ea20000000800 */
[----:B------:R-:W-:Y:S01]  /*0c10*/  BSSY.RECONVERGENT B1, `(.L_x_1364) ;  /* 0x000000c000017945 */ /* 0x000fe20003800200 */
[----:B0-----:R-:W-:-:S04]  /*0c20*/  FFMA R9, R2, -R10, 1 ;  /* 0x3f80000002097423 */ /* 0x001fc8000000080a */
[----:B------:R-:W-:Y:S01]  /*0c30*/  FFMA R2, R2, R9, R2 ;  /* 0x0000000902027223 */ /* 0x000fe20000000002 */
[----:B---3--:R-:W-:-:S04]  /*0c40*/  FADD R3, R7, -R6 ;  /* 0x8000000607037221 */ /* 0x008fc80000000000 */
[----:B------:R-:W0:Y:S01]  /*0c50*/  FCHK P0, R3, R10 ;  /* 0x0000000a03007302 */ /* 0x000e220000000000 */
[----:B------:R-:W-:-:S04]  /*0c60*/  FFMA R13, R3, R2, RZ ;  /* 0x00000002030d7223 */ /* 0x000fc800000000ff */
[----:B------:R-:W-:-:S04]  /*0c70*/  FFMA R6, R13, -R10, R3 ;  /* 0x8000000a0d067223 */ /* 0x000fc80000000003 */
[----:B------:R-:W-:Y:S01]  /*0c80*/  FFMA R13, R2, R6, R13 ;  /* 0x00000006020d7223 */ /* 0x000fe2000000000d */
[----:B012---:R-:W-:Y:S06]  /*0c90*/  @!P0 BRA `(.L_x_1365) ;  /* 0x00000000000c8947 */ /* 0x007fec0003800000 */
[----:B------:R-:W-:-:S07]  /*0ca0*/  MOV R26, 0xcc0 ;  /* 0x00000cc0001a7802 */ /* 0x000fce0000000f00 */
[----:B-----5:R-:W-:Y:S05]  /*0cb0*/  CALL.REL.NOINC `($__internal_1_$__cuda_sm3x_div_rn_noftz_f32_slowpath) ;  /* 0x00000024003c7944 */ /* 0x020fea0003c00000 */
[----:B------:R-:W-:-:S07]  /*0cc0*/  MOV R13, R2 ;  /* 0x00000002000d7202 */ /* 0x000fce0000000f00 */
.L_x_1365:
[----:B------:R-:W-:Y:S05]  /*0cd0*/  BSYNC.RECONVERGENT B1 ;  /* 0x0000000000017941 */ /* 0x000fea0003800200 */
.L_x_1364:
        /* <DEDUP_REMOVED lines=13> */
[----:B------:R-:W-:Y:S05]  /*0db0*/  CALL.REL.NOINC `($__internal_1_$__cuda_sm3x_div_rn_noftz_f32_slowpath) ;  /* 0x0000002000fc7944 */ /* 0x000fea0003c00000 */
.L_x_1367:
[----:B------:R-:W-:Y:S05]  /*0dc0*/  BSYNC.RECONVERGENT B1 ;  /* 0x0000000000017941 */ /* 0x000fea0003800200 */
.L_x_1366:
[C---:B------:R-:W-:Y:S01]  /*0dd0*/  FMUL R3, |R2|.reuse, 16777216 ;  /* 0x4b80000002037820 */ /* 0x040fe20000400200 */
[C---:B------:R-:W-:Y:S01]  /*0de0*/  FSETP.GEU.AND P0, PT, |R2|.reuse, 1.175494350822287508e-38, PT ;  /* 0x008000000200780b */ /* 0x040fe20003f0e200 */
[----:B------:R-:W-:Y:S01]  /*0df0*/  HFMA2 R27, -RZ, RZ, 0.771484375, 0.21533203125 ;  /* 0x3a2c32e4ff1b7431 */ /* 0x000fe200000001ff */
[C---:B------:R-:W-:Y:S01]  /*0e00*/  FSETP.NEU.AND P2, PT, R2.reuse, 1, PT ;  /* 0x3f8000000200780b */ /* 0x040fe20003f4d000 */
[----:B------:R-:W-:Y:S01]  /*0e10*/  BSSY.RECONVERGENT B1, `(.L_x_1368) ;  /* 0x000004c000017945 */ /* 0x000fe20003800200 */
[-C--:B------:R-:W-:Y:S02]  /*0e20*/  FSEL R3, R3, |R2|.reuse, !P0 ;  /* 0x4000000203037208 */ /* 0x080fe40004000000 */
[C---:B------:R-:W-:Y:S02]  /*0e30*/  FSETP.NAN.AND P1, PT, |R2|.reuse, |R2|, PT ;  /* 0x400000020200720b */ /* 0x040fe40003f28200 */
[----:B------:R-:W-:Y:S02]  /*0e40*/  IADD3 R4, PT, PT, R3, -0x3f3504f3, RZ ;  /* 0xc0cafb0d03047810 */ /* 0x000fe40007ffe0ff */
[----:B------:R-:W-:-:S02]  /*0e50*/  FSETP.NEU.AND P3, PT, |R2|, +INF , PT ;  /* 0x7f8000000200780b */ /* 0x000fc40003f6d200 */
[----:B------:R-:W-:-:S04]  /*0e60*/  LOP3.LUT R4, R4, 0xff800000, RZ, 0xc0, !PT ;  /* 0xff80000004047812 */ /* 0x000fc800078ec0ff */
[-C--:B------:R-:W-:Y:S02]  /*0e70*/  IADD3 R3, PT, PT, R3, -R4.reuse, RZ ;  /* 0x8000000403037210 */ /* 0x080fe40007ffe0ff */
[----:B------:R-:W-:-:S03]  /*0e80*/  I2FP.F32.S32 R6, R4 ;  /* 0x0000000400067245 */ /* 0x000fc60000201400 */
[C---:B------:R-:W-:Y:S01]  /*0e90*/  FADD R10, R3.reuse, 1 ;  /* 0x3f800000030a7421 */ /* 0x040fe20000000000 */
[----:B------:R-:W-:Y:S01]  /*0ea0*/  FADD R9, R3, -1 ;  /* 0xbf80000003097421 */ /* 0x000fe20000000000 */
[----:B------:R-:W-:-:S03]  /*0eb0*/  FSEL R3, RZ, -24, P0 ;  /* 0xc1c00000ff037808 */ /* 0x000fc60000000000 */
[----:B------:R-:W-:Y:S01]  /*0ec0*/  FADD R5, R9, R9 ;  /* 0x0000000909057221 */ /* 0x000fe20000000000 */
[----:B------:R-:W0:Y:S03]  /*0ed0*/  MUFU.RCP R10, R10 ;  /* 0x0000000a000a7308 */ /* 0x000e260000001000 */
[----:B0-----:R-:W-:Y:S01]  /*0ee0*/  FMUL R4, R10, R5 ;  /* 0x000000050a047220 */ /* 0x001fe20000400000 */
[----:B------:R-:W-:-:S03]  /*0ef0*/  FFMA R5, R6, 1.1920928955078125e-07, R3 ;  /* 0x3400000006057823 */ /* 0x000fc60000000003 */
        /* <DEDUP_REMOVED lines=10> */
[C---:B------:R-:W-:Y:S01]  /*0fa0*/  FFMA R11, R6.reuse, R11, 0.12022458761930465698 ;  /* 0x3df6384f060b7423 */ /* 0x040fe2000000000b */
[----:B------:R-:W0:Y:S02]  /*0fb0*/  LDC R10, c[0x0][0x3b0] ;  /* 0x0000ec00ff0a7b82 */ /* 0x000e240000000800 */
[----:B------:R-:W-:Y:S01]  /*0fc0*/  FFMA R5, R9, 1.4426950216293334961, R12 ;  /* 0x3fb8aa3b09057823 */ /* 0x000fe2000000000c */
[----:B------:R-:W-:Y:S01]  /*0fd0*/  FMUL R11, R6, R11 ;  /* 0x0000000b060b7220 */ /* 0x000fe20000400000 */
[----:B------:R-:W-:Y:S02]  /*0fe0*/  MOV R12, 0x391fcb8e ;  /* 0x391fcb8e000c7802 */ /* 0x000fe40000000f00 */
[----:B------:R-:W-:Y:S01]  /*0ff0*/  FFMA R6, R4, 1.9251366722983220825e-08, R5 ;  /* 0x32a55e3404067823 */ /* 0x000fe20000000005 */
[----:B------:R-:W-:-:S04]  /*1000*/  FMUL R5, R11, 3 ;  /* 0x404000000b057820 */ /* 0x000fc80000400000 */
[----:B------:R-:W-:-:S04]  /*1010*/  FFMA R6, R9, R5, R6 ;  /* 0x0000000509067223 */ /* 0x000fc80000000006 */
[----:B------:R-:W-:-:S04]  /*1020*/  FFMA R6, R4, R11, R6 ;  /* 0x0000000b04067223 */ /* 0x000fc80000000006 */
[----:B------:R-:W-:-:S04]  /*1030*/  FADD R5, R3, R6 ;  /* 0x0000000603057221 */ /* 0x000fc80000000000 */
[----:B------:R-:W-:Y:S01]  /*1040*/  FMUL R4, R5, 2 ;  /* 0x4000000005047820 */ /* 0x000fe20000400000 */
[----:B------:R-:W-:Y:S01]  /*1050*/  FADD R3, -R3, R5 ;  /* 0x0000000503037221 */ /* 0x000fe20000000100 */
[----:B0-----:R-:W0:Y:S03]  /*1060*/  MUFU.RCP R11, R10 ;  /* 0x0000000a000b7308 */ /* 0x001e260000001000 */
[----:B------:R-:W-:Y:S01]  /*1070*/  FADD R3, R6, -R3 ;  /* 0x8000000306037221 */ /* 0x000fe20000000000 */
[----:B------:R-:W-:Y:S01]  /*1080*/  FFMA R6, R5, 2, -R4 ;  /* 0x4000000005067823 */ /* 0x000fe20000000804 */
[----:B------:R-:W-:-:S03]  /*1090*/  FSETP.GEU.AND P5, PT, R4, RZ, PT ;  /* 0x000000ff0400720b */ /* 0x000fc60003fae000 */
[----:B------:R-:W1:Y:S01]  /*10a0*/  FRND R9, R4 ;  /* 0x0000000400097307 */ /* 0x000e620000201000 */
[----:B------:R-:W-:-:S07]  /*10b0*/  FFMA R3, R3, 2, R6 ;  /* 0x4000000003037823 */ /* 0x000fce0000000006 */
[----:B------:R2:W3:Y:S01]  /*10c0*/  F2I.NTZ R5, R4 ;  /* 0x0000000400057305 */ /* 0x0004e20000203100 */
[----:B0-----:R-:W-:-:S04]  /*10d0*/  FFMA R14, R11, -R10, 1 ;  /* 0x3f8000000b0e7423 */ /* 0x001fc8000000080a */
[----:B------:R-:W-:Y:S01]  /*10e0*/  FFMA R27, R11, R14, R11 ;  /* 0x0000000e0b1b7223 */ /* 0x000fe2000000000b */
[----:B-1----:R-:W-:Y:S01]  /*10f0*/  FADD R6, R4, -R9 ;  /* 0x8000000904067221 */ /* 0x002fe20000000000 */
[----:B------:R-:W-:Y:S01]  /*1100*/  FSETP.GT.AND P0, PT, R9, RZ, PT ;  /* 0x000000ff0900720b */ /* 0x000fe20003f04000 */
[----:B------:R-:W0:Y:S01]  /*1110*/  FCHK P4, R7, R10 ;  /* 0x0000000a07007302 */ /* 0x000e220000080000 */
[----:B------:R-:W-:Y:S01]  /*1120*/  P2R R9, PR, RZ, 0x4 ;  /* 0x00000004ff097803 */ /* 0x000fe20000000000 */
[----:B------:R-:W-:Y:S01]  /*1130*/  FADD R3, R3, R6 ;  /* 0x0000000603037221 */ /* 0x000fe20000000000 */
[----:B------:R-:W-:-:S03]  /*1140*/  FSETP.NEU.AND P2, PT, R2, RZ, PT ;  /* 0x000000ff0200720b */ /* 0x000fc60003f4d000 */
[C---:B------:R-:W-:Y:S01]  /*1150*/  FFMA R6, R3.reuse, R12, 0.0013391353422775864601 ;  /* 0x3aaf85ed03067423 */ /* 0x040fe2000000000c */
[----:B------:R-:W-:Y:S02]  /*1160*/  SEL R12, RZ, 0x83000000, P0 ;  /* 0x83000000ff0c7807 */ /* 0x000fe40000000000 */
[----:B------:R-:W-:Y:S01]  /*1170*/  FSETP.GT.AND P0, PT, |R4|, 152, PT ;  /* 0x431800000400780b */ /* 0x000fe20003f04200 */
[----:B------:R-:W-:Y:S01]  /*1180*/  FFMA R6, R3, R6, 0.0096188392490148544312 ;  /* 0x3c1d985603067423 */ /* 0x000fe20000000006 */
[----:B--2---:R-:W-:-:S03]  /*1190*/  FFMA R4, R7, R27, RZ ;  /* 0x0000001b07047223 */ /* 0x004fc600000000ff */
[----:B------:R-:W-:Y:S01]  /*11a0*/  FFMA R6, R3, R6, 0.055503588169813156128 ;  /* 0x3d6357bb03067423 */ /* 0x000fe20000000006 */
[----:B------:R-:W-:-:S03]  /*11b0*/  FFMA R11, R4, -R10, R7 ;  /* 0x8000000a040b7223 */ /* 0x000fc60000000007 */
[----:B------:R-:W-:-:S04]  /*11c0*/  FFMA R6, R3, R6, 0.24022644758224487305 ;  /* 0x3e75fdec03067423 */ /* 0x000fc80000000006 */
[----:B------:R-:W-:-:S04]  /*11d0*/  FFMA R6, R3, R6, 0.69314718246459960938 ;  /* 0x3f31721803067423 */ /* 0x000fc80000000006 */
[----:B------:R-:W-:Y:S01]  /*11e0*/  FFMA R6, R3, R6, 1 ;  /* 0x3f80000003067423 */ /* 0x000fe20000000006 */
[----:B------:R-:W-:Y:S02]  /*11f0*/  IADD3 R3, PT, PT, R12, 0x7f000000, RZ ;  /* 0x7f0000000c037810 */ /* 0x000fe40007ffe0ff */
[----:B---3--:R-:W-:-:S03]  /*1200*/  LEA R12, R5, -R12, 0x17 ;  /* 0x8000000c050c7211 */ /* 0x008fc600078eb8ff */
[----:B------:R-:W-:Y:S01]  /*1210*/  FMUL R3, R6, R3 ;  /* 0x0000000306037220 */ /* 0x000fe20000400000 */
[----:B------:R-:W-:-:S03]  /*1220*/  FADD R6, R2, R2 ;  /* 0x0000000202067221 */ /* 0x000fc60000000000 */
[----:B------:R-:W-:Y:S01]  /*1230*/  FMUL R5, R3, R12 ;  /* 0x0000000c03057220 */ /* 0x000fe20000400000 */
[----:B------:R-:W-:Y:S01]  /*1240*/  FFMA R12, R27, R11, R4 ;  /* 0x0000000b1b0c7223 */ /* 0x000fe20000000004 */
[----:B------:R-:W-:Y:S01]  /*1250*/  FADD R4, R2, 2 ;  /* 0x4000000002047421 */ /* 0x000fe20000000000 */
[----:B------:R-:W-:Y:S02]  /*1260*/  LOP3.LUT R6, R6, 0x7fffffff, RZ, 0xc0, !PT ;  /* 0x7fffffff06067812 */ /* 0x000fe400078ec0ff */
[----:B------:R-:W-:Y:S01]  /*1270*/  @P0 FSEL R5, RZ, +INF , !P5 ;  /* 0x7f800000ff050808 */ /* 0x000fe20006800000 */
[----:B0-----:R-:W-:Y:S06]  /*1280*/  @!P4 BRA `(.L_x_1369) ;  /* 0x000000000010c947 */ /* 0x001fec0003800000 */
[----:B------:R-:W-:Y:S02]  /*1290*/  MOV R3, R7 ;  /* 0x0000000700037202 */ /* 0x000fe40000000f00 */
[----:B------:R-:W-:-:S07]  /*12a0*/  MOV R26, 0x12c0 ;  /* 0x000012c0001a7802 */ /* 0x000fce0000000f00 */
[----:B------:R-:W-:Y:S05]  /*12b0*/  CALL.REL.NOINC `($__internal_1_$__cuda_sm3x_div_rn_noftz_f32_slowpath) ;  /* 0x0000001c00bc7944 */ /* 0x000fea0003c00000 */
[----:B------:R-:W-:-:S07]  /*12c0*/  MOV R12, R2 ;  /* 0x00000002000c7202 */ /* 0x000fce0000000f00 */
.L_x_1369:
[----:B------:R-:W-:Y:S05]  /*12d0*/  BSYNC.RECONVERGENT B1 ;  /* 0x0000000000017941 */ /* 0x000fea0003800200 */
.L_x_1368:
        /* <DEDUP_REMOVED lines=13> */
.L_x_1371:
[----:B------:R-:W-:Y:S05]  /*13b0*/  BSYNC.RECONVERGENT B1 ;  /* 0x0000000000017941 */ /* 0x000fea0003800200 */
.L_x_1370:
[C---:B------:R-:W-:Y:S01]  /*13c0*/  FMUL R3, |R2|.reuse, 16777216 ;  /* 0x4b80000002037820 */ /* 0x040fe20000400200 */
[C---:B------:R-:W-:Y:S01]  /*13d0*/  FSETP.GEU.AND P0, PT, |R2|.reuse, 1.175494350822287508e-38, PT ;  /* 0x008000000200780b */ /* 0x040fe20003f0e200 */
[----:B------:R-:W-:Y:S01]  /*13e0*/  HFMA2 R16, -RZ, RZ, 0.771484375, 0.21533203125 ;  /* 0x3a2c32e4ff107431 */ /* 0x000fe200000001ff */
[----:B------:R-:W-:Y:S02]  /*13f0*/  ISETP.NE.AND P6, PT, R9, RZ, PT ;  /* 0x000000ff0900720c */ /* 0x000fe40003fc5270 */
[----:B------:R-:W-:Y:S02]  /*1400*/  FSEL R3, R3, |R2|, !P0 ;  /* 0x4000000203037208 */ /* 0x000fe40004000000 */
[----:B------:R-:W-:Y:S02]  /*1410*/  FSETP.NEU.AND P4, PT, R2, RZ, PT ;  /* 0x000000ff0200720b */ /* 0x000fe40003f8d000 */
[----:B------:R-:W-:Y:S02]  /*1420*/  IADD3 R7, PT, PT, R3, -0x3f3504f3, RZ ;  /* 0xc0cafb0d03077810 */ /* 0x000fe40007ffe0ff */
[----:B------:R-:W-:-:S02]  /*1430*/  @P2 FSEL R6, R6, R5, !P3 ;  /* 0x0000000506062208 */ /* 0x000fc40005800000 */
[----:B------:R-:W-:Y:S02]  /*1440*/  LOP3.LUT R8, R7, 0xff800000, RZ, 0xc0, !PT ;  /* 0xff80000007087812 */ /* 0x000fe400078ec0ff */
[----:B------:R-:W-:Y:S02]  /*1450*/  FSEL R7, RZ, -24, P0 ;  /* 0xc1c00000ff077808 */ /* 0x000fe40000000000 */
[-C--:B------:R-:W-:Y:S02]  /*1460*/  IADD3 R3, PT, PT, R3, -R8.reuse, RZ ;  /* 0x8000000803037210 */ /* 0x080fe40007ffe0ff */
[----:B------:R-:W-:Y:S02]  /*1470*/  I2FP.F32.S32 R8, R8 ;  /* 0x0000000800087245 */ /* 0x000fe40000201400 */
[----:B------:R-:W-:Y:S01]  /*1480*/  FSETP.NAN.AND P2, PT, |R2|, |R2|, PT ;  /* 0x400000020200720b */ /* 0x000fe20003f48200 */
[C---:B------:R-:W-:Y:S01]  /*1490*/  FADD R9, R3.reuse, 1 ;  /* 0x3f80000003097421 */ /* 0x040fe20000000000 */
[----:B------:R-:W-:Y:S01]  /*14a0*/  FADD R10, R3, -1 ;  /* 0xbf800000030a7421 */ /* 0x000fe20000000000 */
[----:B------:R-:W-:Y:S01]  /*14b0*/  FFMA R8, R8, 1.1920928955078125e-07, R7 ;  /* 0x3400000008087823 */ /* 0x000fe20000000007 */
[----:B------:R-:W-:-:S02]  /*14c0*/  FSETP.NEU.AND P5, PT, |R2|, +INF , PT ;  /* 0x7f8000000200780b */ /* 0x000fc40003fad200 */
[----:B------:R-:W-:Y:S01]  /*14d0*/  FADD R14, R10, R10 ;  /* 0x0000000a0a0e7221 */ /* 0x000fe20000000000 */
[----:B------:R-:W0:Y:S01]  /*14e0*/  MUFU.RCP R9, R9 ;  /* 0x0000000900097308 */ /* 0x000e220000001000 */
[----:B------:R-:W-:-:S04]  /*14f0*/  FSEL R4, R4, R6, P1 ;  /* 0x0000000604047208 */ /* 0x000fc80000800000 */
[----:B------:R-:W-:-:S05]  /*1500*/  FSEL R4, R4, 1, P6 ;  /* 0x3f80000004047808 */ /* 0x000fca0003000000 */
[----:B------:R-:W-:Y:S01]  /*1510*/  FADD R13, -R4, R13 ;  /* 0x0000000d040d7221 */ /* 0x000fe20000000100 */
[----:B0-----:R-:W-:-:S04]  /*1520*/  FMUL R3, R9, R14 ;  /* 0x0000000e09037220 */ /* 0x001fc80000400000 */
[----:B------:R-:W-:Y:S01]  /*1530*/  FADD R14, R10, -R3 ;  /* 0x800000030a0e7221 */ /* 0x000fe20000000000 */
[C---:B------:R-:W-:Y:S01]  /*1540*/  FMUL R11, R3.reuse, R3 ;  /* 0x00000003030b7220 */ /* 0x040fe20000400000 */
[----:B------:R-:W-:Y:S02]  /*1550*/  FFMA R7, R3, 1.4426950216293334961, R8 ;  /* 0x3fb8aa3b03077823 */ /* 0x000fe40000000008 */
[----:B------:R-:W-:Y:S01]  /*1560*/  FADD R27, R14, R14 ;  /* 0x0000000e0e1b7221 */ /* 0x000fe20000000000 */
[C---:B------:R-:W-:Y:S01]  /*1570*/  FFMA R14, R11.reuse, R16, 0.0032181653659790754318 ;  /* 0x3b52e7db0b0e7423 */ /* 0x040fe20000000010 */
[----:B------:R-:W-:Y:S01]  /*1580*/  FADD R8, R8, -R7 ;  /* 0x8000000708087221 */ /* 0x000fe20000000000 */
[----:B------:R-:W-:Y:S01]  /*1590*/  MOV R16, R17 ;  /* 0x0000001100107202 */ /* 0x000fe20000000f00 */
        /* <DEDUP_REMOVED lines=17> */
[----:B------:R-:W-:Y:S02]  /*16b0*/  MOV R14, 0x391fcb8e ;  /* 0x391fcb8e000e7802 */ /* 0x000fe40000000f00 */
[----:B------:R-:W-:Y:S01]  /*16c0*/  FSETP.GEU.AND P3, PT, R3, RZ, PT ;  /* 0x000000ff0300720b */ /* 0x000fe20003f6e000 */
[----:B------:R-:W-:Y:S02]  /*16d0*/  FFMA R7, R7, 2, R8 ;  /* 0x4000000007077823 */ /* 0x000fe40000000008 */
[----:B------:R1:W2:Y:S01]  /*16e0*/  F2I.NTZ R9, R3 ;  /* 0x0000000300097305 */ /* 0x0002a20000203100 */
[----:B0-----:R-:W-:Y:S01]  /*16f0*/  FADD R8, R3, -R10 ;  /* 0x8000000a03087221 */ /* 0x001fe20000000000 */
[----:B------:R-:W-:-:S03]  /*1700*/  FSETP.GT.AND P0, PT, R10, RZ, PT ;  /* 0x000000ff0a00720b */ /* 0x000fc60003f04000 */
[----:B------:R-:W-:Y:S01]  /*1710*/  FADD R7, R7, R8 ;  /* 0x0000000807077221 */ /* 0x000fe20000000000 */
[----:B------:R-:W-:Y:S02]  /*1720*/  SEL R10, RZ, 0x83000000, P0 ;  /* 0x83000000ff0a7807 */ /* 0x000fe40000000000 */
[----:B------:R-:W-:Y:S01]  /*1730*/  FSETP.GT.AND P0, PT, |R3|, 152, PT ;  /* 0x431800000300780b */ /* 0x000fe20003f04200 */
[----:B------:R-:W-:Y:S01]  /*1740*/  FFMA R8, R7, R14, 0.0013391353422775864601 ;  /* 0x3aaf85ed07087423 */ /* 0x000fe2000000000e */
[----:B------:R-:W-:Y:S01]  /*1750*/  IADD3 R11, PT, PT, R10, 0x7f000000, RZ ;  /* 0x7f0000000a0b7810 */ /* 0x000fe20007ffe0ff */
[----:B-1----:R-:W-:Y:S01]  /*1760*/  FADD R3, R2, R2 ;  /* 0x0000000202037221 */ /* 0x002fe20000000000 */
[----:B--2---:R-:W-:Y:S01]  /*1770*/  LEA R9, R9, -R10, 0x17 ;  /* 0x8000000a09097211 */ /* 0x004fe200078eb8ff */
[----:B------:R-:W-:Y:S01]  /*1780*/  FFMA R8, R7, R8, 0.0096188392490148544312 ;  /* 0x3c1d985607087423 */ /* 0x000fe20000000008 */
[----:B------:R-:W-:Y:S02]  /*1790*/  MOV R10, R24 ;  /* 0x00000018000a7202 */ /* 0x000fe40000000f00 */
[----:B------:R-:W-:Y:S01]  /*17a0*/  LOP3.LUT R3, R3, 0x7fffffff, RZ, 0xc0, !PT ;  /* 0x7fffffff03037812 */ /* 0x000fe200078ec0ff */
[----:B------:R-:W-:-:S04]  /*17b0*/  FFMA R8, R7, R8, 0.055503588169813156128 ;  /* 0x3d6357bb07087423 */ /* 0x000fc80000000008 */
[----:B------:R-:W-:-:S04]  /*17c0*/  FFMA R8, R7, R8, 0.24022644758224487305 ;  /* 0x3e75fdec07087423 */ /* 0x000fc80000000008 */
[----:B------:R-:W-:-:S04]  /*17d0*/  FFMA R8, R7, R8, 0.69314718246459960938 ;  /* 0x3f31721807087423 */ /* 0x000fc80000000008 */
[----:B------:R-:W-:-:S04]  /*17e0*/  FFMA R8, R7, R8, 1 ;  /* 0x3f80000007087423 */ /* 0x000fc80000000008 */
[----:B------:R-:W-:Y:S01]  /*17f0*/  FMUL R8, R8, R11 ;  /* 0x0000000b08087220 */ /* 0x000fe20000400000 */
[----:B------:R-:W-:-:S03]  /*1800*/  HFMA2 R11, -RZ, RZ, 0, 0 ;  /* 0x00000000ff0b7431 */ /* 0x000fc600000001ff */
[----:B------:R-:W-:Y:S01]  /*1810*/  FMUL R8, R8, R9 ;  /* 0x0000000908087220 */ /* 0x000fe20000400000 */
[----:B------:R-:W-:Y:S02]  /*1820*/  @P0 FSEL R8, RZ, +INF , !P3 ;  /* 0x7f800000ff080808 */ /* 0x000fe40005800000 */
[----:B------:R-:W-:Y:S02]  /*1830*/  VIADDMNMX R9, R24, 0x1, R25, !PT ;  /* 0x0000000118097846 */ /* 0x000fe40007800119 */
[----:B------:R-:W-:Y:S01]  /*1840*/  @P4 FSEL R3, R3, R8, !P5 ;  /* 0x0000000803034208 */ /* 0x000fe20006800000 */
[C---:B------:R-:W-:Y:S01]  /*1850*/  @P2 FADD R3, R2.reuse, 2 ;  /* 0x4000000002032421 */ /* 0x040fe20000000000 */
[----:B------:R-:W-:Y:S02]  /*1860*/  FSETP.NEU.AND P0, PT, R2, 1, PT ;  /* 0x3f8000000200780b */ /* 0x000fe40003f0d000 */
[----:B------:R-:W-:Y:S02]  /*1870*/  IADD3 R14, PT, PT, -R24, R9, RZ ;  /* 0x00000009180e7210 */ /* 0x000fe40007ffe1ff */
[----:B------:R-:W-:-:S02]  /*1880*/  FSEL R3, R3, 1, P0 ;  /* 0x3f80000003037808 */ /* 0x000fc40000000000 */
[----:B------:R-:W-:Y:S02]  /*1890*/  LOP3.LUT R6, R14, 0xfffffff8, RZ, 0xc0, !PT ;  /* 0xfffffff80e067812 */ /* 0x000fe400078ec0ff */
[----:B------:R-:W-:Y:S01]  /*18a0*/  IADD3 R9, PT, PT, R24, -R9, RZ ;  /* 0x8000000918097210 */ /* 0x000fe20007ffe0ff */
[----:B------:R-:W-:Y:S01]  /*18b0*/  FADD R12, -R3, R12 ;  /* 0x0000000c030c7221 */ /* 0x000fe20000000100 */
[C---:B------:R-:W-:Y:S02]  /*18c0*/  LOP3.LUT R8, R14.reuse, 0x7, RZ, 0xc0, !PT ;  /* 0x000000070e087812 */ /* 0x040fe400078ec0ff */
[----:B------:R-:W-:Y:S02]  /*18d0*/  LOP3.LUT R7, R14, 0x3, RZ, 0xc0, !PT ;  /* 0x000000030e077812 */ /* 0x000fe400078ec0ff */
[----:B------:R-:W-:-:S07]  /*18e0*/  IADD3 R6, PT, PT, -R6, RZ, RZ ;  /* 0x000000ff06067210 */ /* 0x000fce0007ffe1ff */
.L_x_1395:
        /* <DEDUP_REMOVED lines=8> */
[----:B--2---:R-:W-:-:S06]  /*1970*/  IMAD.WIDE R4, R5, 0x4, R2 ;  /* 0x0000000405047825 */ /* 0x004fcc00078e0202 */
        /* <DEDUP_REMOVED lines=15> */
.L_x_1376:
[----:B------:R-:W0:Y:S01]  /*1a70*/  LDCU.64 UR6, c[0x0][0x3c8] ;  /* 0x00007900ff0677ac */ /* 0x000e220008000a00 */
[----:B------:R-:W1:Y:S01]  /*1a80*/  LDC.64 R28, c[0x0][0x3d0] ;  /* 0x0000f400ff1c7b82 */ /* 0x000e620000000a00 */
[----:B0-----:R-:W-:Y:S02]  /*1a90*/  MOV R26, UR6 ;  /* 0x00000006001a7c02 */ /* 0x001fe40008000f00 */
[----:B------:R-:W-:Y:S01]  /*1aa0*/  MOV R27, UR7 ;  /* 0x00000007001b7c02 */ /* 0x000fe20008000f00 */
[----:B------:R-:W0:Y:S02]  /*1ab0*/  LDCU.64 UR6, c[0x0][0x3f0] ;  /* 0x00007e00ff0677ac */ /* 0x000e240008000a00 */
[----:B------:R-:W-:-:S05]  /*1ac0*/  IMAD.WIDE R30, R36, 0x4, R26 ;  /* 0x00000004241e7825 */ /* 0x000fca00078e021a */
[----:B------:R-:W2:Y:S01]  /*1ad0*/  LDG.E R35, desc[UR4][R30.64] ;  /* 0x000000041e237981 */ /* 0x000ea2000c1e1900 */
[----:B-1----:R-:W-:-:S03]  /*1ae0*/  IMAD.WIDE R28, R36, 0x4, R28 ;  /* 0x00000004241c7825 */ /* 0x002fc600078e021c */
[----:B------:R-:W3:Y:S01]  /*1af0*/  LDG.E R33, desc[UR4][R30.64+0x4] ;  /* 0x000004041e217981 */ /* 0x000ee2000c1e1900 */
[----:B0-----:R-:W-:Y:S02]  /*1b00*/  MOV R2, UR6 ;  /* 0x0000000600027c02 */ /* 0x001fe40008000f00 */
[----:B------:R-:W-:-:S03]  /*1b10*/  MOV R3, UR7 ;  /* 0x0000000700037c02 */ /* 0x000fc60008000f00 */
[----:B--2---:R-:W-:-:S06]  /*1b20*/  IMAD.WIDE R34, R35, 0x4, R2 ;  /* 0x0000000423227825 */ /* 0x004fcc00078e0202 */
[----:B------:R-:W2:Y:S04]  /*1b30*/  LDG.E R34, desc[UR4][R34.64] ;  /* 0x0000000422227981 */ /* 0x000ea8000c1e1900 */
[----:B------:R-:W4:Y:S01]  /*1b40*/  LDG.E R35, desc[UR4][R30.64+0x8] ;  /* 0x000008041e237981 */ /* 0x000f22000c1e1900 */
[----:B--2---:R-:W-:-:S13]  /*1b50*/  ISETP.NE.AND P2, PT, R34, R5, PT ;  /* 0x000000052200720c */ /* 0x004fda0003f45270 */
[----:B------:R-:W2:Y:S02]  /*1b60*/  @!P2 LDG.E R32, desc[UR4][R28.64] ;  /* 0x000000041c20a981 */ /* 0x000ea4000c1e1900 */
[----:B--2---:R-:W-:Y:S01]  /*1b70*/  @!P2 FADD R37, R37, R32 ;  /* 0x000000202525a221 */ /* 0x004fe20000000000 */
[----:B---3--:R-:W-:-:S06]  /*1b80*/  IMAD.WIDE R32, R33, 0x4, R2 ;  /* 0x0000000421207825 */ /* 0x008fcc00078e0202 */
[----:B------:R-:W2:Y:S01]  /*1b90*/  LDG.E R32, desc[UR4][R32.64] ;  /* 0x0000000420207981 */ /* 0x000ea2000c1e1900 */
[----:B----4-:R-:W-:-:S06]  /*1ba0*/  IMAD.WIDE R34, R35, 0x4, R2 ;  /* 0x0000000423227825 */ /* 0x010fcc00078e0202 */
[----:B------:R-:W3:Y:S04]  /*1bb0*/  LDG.E R34, desc[UR4][R34.64] ;  /* 0x0000000422227981 */ /* 0x000ee8000c1e1900 */
[----:B------:R-:W4:Y:S04]  /*1bc0*/  LDG.E R33, desc[UR4][R30.64+0xc] ;  /* 0x00000c041e217981 */ /* 0x000f28000c1e1900 */
[----:B------:R-:W5:Y:S01]  /*1bd0*/  LDG.E R35, desc[UR4][R30.64+0x10] ;  /* 0x000010041e237981 */ /* 0x000f62000c1e1900 */
[----:B--2---:R-:W-:-:S13]  /*1be0*/  ISETP.NE.AND P2, PT, R32, R5, PT ;  /* 0x000000052000720c */ /* 0x004fda0003f45270 */
[----:B------:R-:W2:Y:S02]  /*1bf0*/  @!P2 LDG.E R32, desc[UR4][R28.64+0x4] ;  /* 0x000004041c20a981 */ /* 0x000ea4000c1e1900 */
[----:B--2---:R-:W-:Y:S01]  /*1c00*/  @!P2 FADD R37, R37, R32 ;  /* 0x000000202525a221 */ /* 0x004fe20000000000 */
[----:B---3--:R-:W-:-:S13]  /*1c10*/  ISETP.NE.AND P2, PT, R34, R5, PT ;  /* 0x000000052200720c */ /* 0x008fda0003f45270 */
[----:B------:R-:W2:Y:S02]  /*1c20*/  @!P2 LDG.E R32, desc[UR4][R28.64+0x8] ;  /* 0x000008041c20a981 */ /* 0x000ea4000c1e1900 */
[----:B--2---:R-:W-:Y:S01]  /*1c30*/  @!P2 FADD R37, R37, R32 ;  /* 0x000000202525a221 */ /* 0x004fe20000000000 */
[----:B----4-:R-:W-:-:S06]  /*1c40*/  IMAD.WIDE R32, R33, 0x4, R2 ;  /* 0x0000000421207825 */ /* 0x010fcc00078e0202 */
[----:B------:R-:W2:Y:S01]  /*1c50*/  LDG.E R32, desc[UR4][R32.64] ;  /* 0x0000000420207981 */ /* 0x000ea2000c1e1900 */
[----:B-----5:R-:W-:-:S06]  /*1c60*/  IMAD.WIDE R34, R35, 0x4, R2 ;  /* 0x0000000423227825 */ /* 0x020fcc00078e0202 */
        /* <DEDUP_REMOVED lines=10> */
[----:B------:R-:W2:Y:S04]  /*1d10*/  LDG.E R32, desc[UR4][R32.64] ;  /* 0x0000000420207981 */ /* 0x000ea8000c1e1900 */
[----:B------:R-:W3:Y:S01]  /*1d20*/  LDG.E R33, desc[UR4][R30.64+0x18] ;  /* 0x000018041e217981 */ /* 0x000ee2000c1e1900 */
[----:B--2---:R-:W-:-:S13]  /*1d30*/  ISETP.NE.AND P2, PT, R32, R5, PT ;  /* 0x000000052000720c */ /* 0x004fda0003f45270 */
[----:B------:R-:W2:Y:S01]  /*1d40*/  @!P2 LDG.E R32, desc[UR4][R28.64+0x14] ;  /* 0x000014041c20a981 */ /* 0x000ea2000c1e1900 */
[----:B-----5:R-:W-:-:S06]  /*1d50*/  IMAD.WIDE R34, R35, 0x4, R2 ;  /* 0x0000000423227825 */ /* 0x020fcc00078e0202 */
[----:B------:R-:W4:Y:S01]  /*1d60*/  LDG.E R34, desc[UR4][R34.64] ;  /* 0x0000000422227981 */ /* 0x000f22000c1e1900 */
[----:B--2---:R-:W-:Y:S01]  /*1d70*/  @!P2 FADD R37, R37, R32 ;  /* 0x000000202525a221 */ /* 0x004fe20000000000 */
[----:B---3--:R-:W-:-:S06]  /*1d80*/  IMAD.WIDE R32, R33, 0x4, R2 ;  /* 0x0000000421207825 */ /* 0x008fcc00078e0202 */
[----:B------:R-:W2:Y:S01]  /*1d90*/  LDG.E R32, desc[UR4][R32.64] ;  /* 0x0000000420207981 */ /* 0x000ea2000c1e1900 */
[-C--:B----4-:R-:W-:Y:S02]  /*1da0*/  ISETP.NE.AND P3, PT, R34, R5.reuse, PT ;  /* 0x000000052200720c */ /* 0x090fe40003f65270 */
[----:B--2---:R-:W-:-:S13]  /*1db0*/  ISETP.NE.AND P2, PT, R32, R5, PT ;  /* 0x000000052000720c */ /* 0x004fda0003f45270 */
[----:B------:R-:W2:Y:S04]  /*1dc0*/  @!P2 LDG.E R32, desc[UR4][R28.64+0x18] ;  /* 0x000018041c20a981 */ /* 0x000ea8000c1e1900 */
[----:B------:R-:W3:Y:S01]  /*1dd0*/  @!P3 LDG.E R28, desc[UR4][R28.64+0x1c] ;  /* 0x00001c041c1cb981 */ /* 0x000ee2000c1e1900 */
[----:B------:R-:W-:-:S04]  /*1de0*/  IADD3 R4, PT, PT, R4, 0x8, RZ ;  /* 0x0000000804047810 */ /* 0x000fc80007ffe0ff */
[----:B------:R-:W-:Y:S02]  /*1df0*/  ISETP.NE.AND P4, PT, R4, RZ, PT ;  /* 0x000000ff0400720c */ /* 0x000fe40003f85270 */
[----:B------:R-:W-:Y:S01]  /*1e00*/  IADD3 R36, PT, PT, R36, 0x8, RZ ;  /* 0x0000000824247810 */ /* 0x000fe20007ffe0ff */
[----:B--2---:R-:W-:-:S04]  /*1e10*/  @!P2 FADD R37, R37, R32 ;  /* 0x000000202525a221 */ /* 0x004fc80000000000 */
[----:B---3--:R-:W-:-:S06]  /*1e20*/  @!P3 FADD R37, R37, R28 ;  /* 0x0000001c2525b221 */ /* 0x008fcc0000000000 */
[----:B------:R-:W-:Y:S05]  /*1e30*/  @P4 BRA `(.L_x_1376) ;  /* 0xfffffffc000c4947 */ /* 0x000fea000383ffff */
.L_x_1375:
[----:B------:R-:W-:Y:S05]  /*1e40*/  BSYNC.RECONVERGENT B2 ;  /* 0x0000000000027941 */ /* 0x000fea0003800200 */
.L_x_1374:
[----:B------:R-:W-:Y:S04]  /*1e50*/  BSSY.RECONVERGENT B2, `(.L_x_1377) ;  /* 0x0000043000027945 */ /* 0x000fe80003800200 */
[----:B------:R-:W-:Y:S05]  /*1e60*/  @!P0 BRA `(.L_x_1378) ;  /* 0x0000000400048947 */ /* 0x000fea0003800000 */
[----:B------:R-:W-:Y:S01]  /*1e70*/  ISETP.GE.U32.AND P0, PT, R8, 0x4, PT ;  /* 0x000000040800780c */ /* 0x000fe20003f06070 */
[----:B------:R-:W-:Y:S01]  /*1e80*/  BSSY.RECONVERGENT B3, `(.L_x_1379) ;  /* 0x000001f000037945 */ /* 0x000fe20003800200 */
[----:B------:R-:W-:-:S11]  /*1e90*/  ISETP.NE.AND P5, PT, R7, RZ, PT ;  /* 0x000000ff0700720c */ /* 0x000fd60003fa5270 */
[----:B------:R-:W-:Y:S05]  /*1ea0*/  @!P0 BRA `(.L_x_1380) ;  /* 0x0000000000708947 */ /* 0x000fea0003800000 */
[----:B------:R-:W-:-:S05]  /*1eb0*/  IMAD.WIDE R28, R36, 0x4, R26 ;  /* 0x00000004241c7825 */ /* 0x000fca00078e021a */
[----:B------:R-:W2:Y:S04]  /*1ec0*/  LDG.E R35, desc[UR4][R28.64] ;  /* 0x000000041c237981 */ /* 0x000ea8000c1e1900 */
[----:B------:R-:W3:Y:S04]  /*1ed0*/  LDG.E R34, desc[UR4][R28.64+0x4] ;  /* 0x000004041c227981 */ /* 0x000ee8000c1e1900 */
[----:B------:R-:W4:Y:S04]  /*1ee0*/  LDG.E R33, desc[UR4][R28.64+0x8] ;  /* 0x000008041c217981 */ /* 0x000f28000c1e1900 */
[----:B------:R2:W5:Y:S02]  /*1ef0*/  LDG.E R31, desc[UR4][R28.64+0xc] ;  /* 0x00000c041c1f7981 */ /* 0x000564000c1e1900 */
[----:B--2---:R-:W-:-:S04]  /*1f00*/  IMAD.WIDE R28, R35, 0x4, R2 ;  /* 0x00000004231c7825 */ /* 0x004fc800078e0202 */
[--C-:B---3--:R-:W-:Y:S01]  /*1f10*/  IMAD.WIDE R34, R34, 0x4, R2.reuse ;  /* 0x0000000422227825 */ /* 0x108fe200078e0202 */
[----:B------:R0:W2:Y:S03]  /*1f20*/  LDG.E R4, desc[UR4][R28.64] ;  /* 0x000000041c047981 */ /* 0x0000a6000c1e1900 */
[--C-:B----4-:R-:W-:Y:S02]  /*1f30*/  IMAD.WIDE R32, R33, 0x4, R2.reuse ;  /* 0x0000000421207825 */ /* 0x110fe400078e0202 */
[----:B------:R-:W3:Y:S02]  /*1f40*/  LDG.E R34, desc[UR4][R34.64] ;  /* 0x0000000422227981 */ /* 0x000ee4000c1e1900 */
[----:B-----5:R-:W-:Y:S02]  /*1f50*/  IMAD.WIDE R30, R31, 0x4, R2 ;  /* 0x000000041f1e7825 */ /* 0x020fe400078e0202 */
[----:B------:R-:W4:Y:S01]  /*1f60*/  LDG.E R32, desc[UR4][R32.64] ;  /* 0x0000000420207981 */ /* 0x000f22000c1e1900 */
[----:B0-----:R-:W0:Y:S03]  /*1f70*/  LDC.64 R28, c[0x0][0x3d0] ;  /* 0x0000f400ff1c7b82 */ /* 0x001e260000000a00 */
        /* <DEDUP_REMOVED lines=15> */
.L_x_1380:
[----:B------:R-:W-:Y:S05]  /*2070*/  BSYNC.RECONVERGENT B3 ;  /* 0x0000000000037941 */ /* 0x000fea0003800200 */
.L_x_1379:
[----:B------:R-:W-:Y:S05]  /*2080*/  @!P5 BRA `(.L_x_1378) ;  /* 0x00000000007cd947 */ /* 0x000fea0003800000 */
[----:B------:R-:W-:Y:S01]  /*2090*/  ISETP.NE.AND P0, PT, R7, 0x1, PT ;  /* 0x000000010700780c */ /* 0x000fe20003f05270 */
[----:B------:R-:W-:Y:S01]  /*20a0*/  BSSY.RECONVERGENT B3, `(.L_x_1381) ;  /* 0x0000013000037945 */ /* 0x000fe20003800200 */
[----:B------:R-:W-:-:S11]  /*20b0*/  LOP3.LUT P3, RZ, R14, 0x1, RZ, 0xc0, !PT ;  /* 0x000000010eff7812 */ /* 0x000fd6000786c0ff */
[----:B------:R-:W-:Y:S05]  /*20c0*/  @!P0 BRA `(.L_x_1382) ;  /* 0x0000000000408947 */ /* 0x000fea0003800000 */
[----:B------:R-:W-:Y:S01]  /*20d0*/  IMAD.WIDE R34, R36, 0x4, R26 ;  /* 0x0000000424227825 */ /* 0x000fe200078e021a */
[----:B------:R-:W0:Y:S04]  /*20e0*/  LDC.64 R32, c[0x0][0x3d0] ;  /* 0x0000f400ff207b82 */ /* 0x000e280000000a00 */
[----:B------:R-:W2:Y:S04]  /*20f0*/  LDG.E R31, desc[UR4][R34.64] ;  /* 0x00000004221f7981 */ /* 0x000ea8000c1e1900 */
[----:B------:R-:W3:Y:S01]  /*2100*/  LDG.E R29, desc[UR4][R34.64+0x4] ;  /* 0x00000404221d7981 */ /* 0x000ee2000c1e1900 */
[----:B--2---:R-:W-:-:S04]  /*2110*/  IMAD.WIDE R30, R31, 0x4, R2 ;  /* 0x000000041f1e7825 */ /* 0x004fc800078e0202 */
[----:B---3--:R-:W-:Y:S02]  /*2120*/  IMAD.WIDE R28, R29, 0x4, R2 ;  /* 0x000000041d1c7825 */ /* 0x008fe400078e0202 */
[----:B------:R-:W2:Y:S04]  /*2130*/  LDG.E R30, desc[UR4][R30.64] ;  /* 0x000000041e1e7981 */ /* 0x000ea8000c1e1900 */
[----:B------:R-:W3:Y:S01]  /*2140*/  LDG.E R28, desc[UR4][R28.64] ;  /* 0x000000041c1c7981 */ /* 0x000ee2000c1e1900 */
[----:B0-----:R-:W-:Y:S01]  /*2150*/  IMAD.WIDE R32, R36, 0x4, R32 ;  /* 0x0000000424207825 */ /* 0x001fe200078e0220 */
[-C--:B--2---:R-:W-:Y:S02]  /*2160*/  ISETP.NE.AND P0, PT, R30, R5.reuse, PT ;  /* 0x000000051e00720c */ /* 0x084fe40003f05270 */
[----:B---3--:R-:W-:-:S11]  /*2170*/  ISETP.NE.AND P2, PT, R28, R5, PT ;  /* 0x000000051c00720c */ /* 0x008fd60003f45270 */
[----:B------:R-:W2:Y:S04]  /*2180*/  @!P0 LDG.E R4, desc[UR4][R32.64] ;  /* 0x0000000420048981 */ /* 0x000ea8000c1e1900 */
[----:B------:R-:W3:Y:S01]  /*2190*/  @!P2 LDG.E R32, desc[UR4][R32.64+0x4] ;  /* 0x000004042020a981 */ /* 0x000ee2000c1e1900 */
[----:B------:R-:W-:Y:S01]  /*21a0*/  IADD3 R36, PT, PT, R36, 0x2, RZ ;  /* 0x0000000224247810 */ /* 0x000fe20007ffe0ff */
[----:B--2---:R-:W-:-:S04]  /*21b0*/  @!P0 FADD R37, R37, R4 ;  /* 0x0000000425258221 */ /* 0x004fc80000000000 */
[----:B---3--:R-:W-:-:S07]  /*21c0*/  @!P2 FADD R37, R37, R32 ;  /* 0x000000202525a221 */ /* 0x008fce0000000000 */
.L_x_1382:
[----:B------:R-:W-:Y:S05]  /*21d0*/  BSYNC.RECONVERGENT B3 ;  /* 0x0000000000037941 */ /* 0x000fea0003800200 */
.L_x_1381:
        /* <DEDUP_REMOVED lines=10> */
.L_x_1378:
[----:B------:R-:W-:Y:S05]  /*2280*/  BSYNC.RECONVERGENT B2 ;  /* 0x0000000000027941 */ /* 0x000fea0003800200 */
.L_x_1377:
[----:B------:R-:W0:Y:S08]  /*2290*/  LDC.64 R26, c[0x0][0x3a8] ;  /* 0x0000ea00ff1a7b82 */ /* 0x000e300000000a00 */
[----:B------:R-:W1:Y:S08]  /*22a0*/  LDC.64 R2, c[0x0][0x3a0] ;  /* 0x0000e800ff027b82 */ /* 0x000e700000000a00 */
[----:B------:R-:W2:Y:S01]  /*22b0*/  LDC R33, c[0x0][0x3b0] ;  /* 0x0000ec00ff217b82 */ /* 0x000ea20000000800 */
[----:B0-----:R-:W-:-:S05]  /*22c0*/  IMAD.WIDE R26, R5, 0x4, R26 ;  /* 0x00000004051a7825 */ /* 0x001fca00078e021a */
[----:B------:R-:W3:Y:S01]  /*22d0*/  LDG.E R30, desc[UR4][R26.64] ;  /* 0x000000041a1e7981 */ /* 0x000ee2000c1e1900 */
[----:B-1----:R-:W-:-:S05]  /*22e0*/  IMAD.WIDE R2, R5, 0x4, R2 ;  /* 0x0000000405027825 */ /* 0x002fca00078e0202 */
[----:B------:R-:W4:Y:S01]  /*22f0*/  LDG.E R4, desc[UR4][R2.64] ;  /* 0x0000000402047981 */ /* 0x000f22000c1e1900 */
[----:B------:R-:W-:Y:S01]  /*2300*/  BSSY.RECONVERGENT B2, `(.L_x_1383) ;  /* 0x000000f000027945 */ /* 0x000fe20003800200 */
[----:B--2---:R-:W0:Y:S02]  /*2310*/  MUFU.RCP R28, R33 ;  /* 0x00000021001c7308 */ /* 0x004e240000001000 */
[----:B0-----:R-:W-:-:S04]  /*2320*/  FFMA R29, R28, -R33, 1 ;  /* 0x3f8000001c1d7423 */ /* 0x001fc80000000821 */
[----:B------:R-:W-:Y:S01]  /*2330*/  FFMA R28, R28, R29, R28 ;  /* 0x0000001d1c1c7223 */ /* 0x000fe2000000001c */
[----:B---3--:R-:W-:-:S04]  /*2340*/  FADD R34, R30, R15 ;  /* 0x0000000f1e227221 */ /* 0x008fc80000000000 */
[----:B------:R-:W0:Y:S01]  /*2350*/  FCHK P0, R34, R33 ;  /* 0x0000002122007302 */ /* 0x000e220000000000 */
[----:B------:R-:W-:Y:S01]  /*2360*/  FFMA R29, R28, R34, RZ ;  /* 0x000000221c1d7223 */ /* 0x000fe200000000ff */
[----:B----4-:R-:W-:-:S03]  /*2370*/  FFMA R31, R37, 2, R4 ;  /* 0x40000000251f7823 */ /* 0x010fc60000000004 */
[----:B------:R-:W-:-:S04]  /*2380*/  FFMA R32, R29, -R33, R34 ;  /* 0x800000211d207223 */ /* 0x000fc80000000022 */
[----:B------:R-:W-:Y:S01]  /*2390*/  FFMA R28, R28, R32, R29 ;  /* 0x000000201c1c7223 */ /* 0x000fe2000000001d */
[----:B0-----:R-:W-:Y:S06]  /*23a0*/  @!P0 BRA `(.L_x_1384) ;  /* 0x0000000000108947 */ /* 0x001fec0003800000 */
[----:B------:R-:W-:Y:S02]  /*23b0*/  MOV R3, R34 ;  /* 0x0000002200037202 */ /* 0x000fe40000000f00 */
[----:B------:R-:W-:-:S07]  /*23c0*/  MOV R26, 0x23e0 ;  /* 0x000023e0001a7802 */ /* 0x000fce0000000f00 */
[----:B------:R-:W-:Y:S05]  /*23d0*/  CALL.REL.NOINC `($__internal_1_$__cuda_sm3x_div_rn_noftz_f32_slowpath) ;  /* 0x0000000c00747944 */ /* 0x000fea0003c00000 */
[----:B------:R-:W-:-:S07]  /*23e0*/  MOV R28, R2 ;  /* 0x00000002001c7202 */ /* 0x000fce0000000f00 */
.L_x_1384:
[----:B------:R-:W-:Y:S05]  /*23f0*/  BSYNC.RECONVERGENT B2 ;  /* 0x0000000000027941 */ /* 0x000fea0003800200 */
.L_x_1383:
[----:B------:R-:W0:Y:S01]  /*2400*/  LDC R26, c[0x0][0x3b0] ;  /* 0x0000ec00ff1a7b82 */ /* 0x000e220000000800 */
[----:B------:R-:W-:Y:S01]  /*2410*/  FSETP.NEU.AND P0, PT, R28, 1, PT ;  /* 0x3f8000001c00780b */ /* 0x000fe20003f0d000 */
[----:B------:R-:W-:Y:S01]  /*2420*/  BSSY.RECONVERGENT B2, `(.L_x_1385) ;  /* 0x0000048000027945 */ /* 0x000fe20003800200 */
[----:B------:R-:W-:Y:S01]  /*2430*/  HFMA2 R29, -RZ, RZ, 1.875, 0 ;  /* 0x3f800000ff1d7431 */ /* 0x000fe200000001ff */
[----:B0-----:R-:W0:Y:S08]  /*2440*/  MUFU.RCP R3, R26 ;  /* 0x0000001a00037308 */ /* 0x001e300000001000 */
[----:B------:R1:W2:Y:S01]  /*2450*/  FCHK P2, R31, R26 ;  /* 0x0000001a1f007302 */ /* 0x0002a20000040000 */
[----:B0-----:R-:W-:-:S04]  /*2460*/  FFMA R2, R3, -R26, 1 ;  /* 0x3f80000003027423 */ /* 0x001fc8000000081a */
[----:B------:R-:W-:Y:S01]  /*2470*/  FFMA R2, R3, R2, R3 ;  /* 0x0000000203027223 */ /* 0x000fe20000000003 */
[----:B-1----:R-:W-:Y:S06]  /*2480*/  @!P0 BRA `(.L_x_1386) ;  /* 0x0000000400048947 */ /* 0x002fec0003800000 */
[----:B------:R-:W-:-:S13]  /*2490*/  FSETP.NAN.AND P0, PT, |R28|, |R28|, PT ;  /* 0x4000001c1c00720b */ /* 0x000fda0003f08200 */
[----:B------:R-:W-:Y:S01]  /*24a0*/  @P0 FADD R29, R28, 2 ;  /* 0x400000001c1d0421 */ /* 0x000fe20000000000 */
[----:B------:R-:W-:Y:S06]  /*24b0*/  @P0 BRA `(.L_x_1386) ;  /* 0x0000000000f80947 */ /* 0x000fec0003800000 */
[C---:B------:R-:W-:Y:S01]  /*24c0*/  FMUL R3, |R28|.reuse, 16777216 ;  /* 0x4b8000001c037820 */ /* 0x040fe20000400200 */
[----:B------:R-:W-:-:S04]  /*24d0*/  FSETP.GEU.AND P0, PT, |R28|, 1.175494350822287508e-38, PT ;  /* 0x008000001c00780b */ /* 0x000fc80003f0e200 */
[----:B------:R-:W-:-:S04]  /*24e0*/  FSEL R32, R3, |R28|, !P0 ;  /* 0x4000001c03207208 */ /* 0x000fc80004000000 */
[----:B------:R-:W-:-:S04]  /*24f0*/  IADD3 R27, PT, PT, R32, -0x3f3504f3, RZ ;  /* 0xc0cafb0d201b7810 */ /* 0x000fc80007ffe0ff */
[----:B------:R-:W-:-:S04]  /*2500*/  LOP3.LUT R27, R27, 0xff800000, RZ, 0xc0, !PT ;  /* 0xff8000001b1b7812 */ /* 0x000fc800078ec0ff */
[-C--:B------:R-:W-:Y:S02]  /*2510*/  IADD3 R32, PT, PT, R32, -R27.reuse, RZ ;  /* 0x8000001b20207210 */ /* 0x080fe40007ffe0ff */
[----:B------:R-:W-:-:S03]  /*2520*/  I2FP.F32.S32 R27, R27 ;  /* 0x0000001b001b7245 */ /* 0x000fc60000201400 */
[C---:B------:R-:W-:Y:S01]  /*2530*/  FADD R33, R32.reuse, 1 ;  /* 0x3f80000020217421 */ /* 0x040fe20000000000 */
[----:B------:R-:W-:-:S03]  /*2540*/  FADD R32, R32, -1 ;  /* 0xbf80000020207421 */ /* 0x000fc60000000000 */
[----:B------:R0:W1:Y:S01]  /*2550*/  MUFU.RCP R29, R33 ;  /* 0x00000021001d7308 */ /* 0x0000620000001000 */
[----:B------:R-:W-:Y:S01]  /*2560*/  FADD R34, R32, R32 ;  /* 0x0000002020227221 */ /* 0x000fe20000000000 */
[----:B0-----:R-:W-:-:S03]  /*2570*/  MOV R33, 0x3a2c32e4 ;  /* 0x3a2c32e400217802 */ /* 0x001fc60000000f00 */
[----:B-1----:R-:W-:-:S04]  /*2580*/  FMUL R3, R29, R34 ;  /* 0x000000221d037220 */ /* 0x002fc80000400000 */
[----:B------:R-:W-:-:S04]  /*2590*/  FADD R34, R32, -R3 ;  /* 0x8000000320227221 */ /* 0x000fc80000000000 */
[----:B------:R-:W-:-:S04]  /*25a0*/  FADD R35, R34, R34 ;  /* 0x0000002222237221 */ /* 0x000fc80000000000 */
[-C--:B------:R-:W-:Y:S01]  /*25b0*/  FFMA R34, R32, -R3.reuse, R35 ;  /* 0x8000000320227223 */ /* 0x080fe20000000023 */
[----:B------:R-:W-:Y:S02]  /*25c0*/  FSEL R32, RZ, -24, P0 ;  /* 0xc1c00000ff207808 */ /* 0x000fe40000000000 */
[C---:B------:R-:W-:Y:S01]  /*25d0*/  FSETP.NEU.AND P0, PT, |R28|.reuse, +INF , PT ;  /* 0x7f8000001c00780b */ /* 0x040fe20003f0d200 */
[----:B------:R-:W-:Y:S02]  /*25e0*/  FMUL R29, R29, R34 ;  /* 0x000000221d1d7220 */ /* 0x000fe40000400000 */
[----:B------:R-:W-:Y:S01]  /*25f0*/  FFMA R34, R27, 1.1920928955078125e-07, R32 ;  /* 0x340000001b227823 */ /* 0x000fe20000000020 */
[C---:B------:R-:W-:Y:S01]  /*2600*/  FMUL R32, R3.reuse, R3 ;  /* 0x0000000303207220 */ /* 0x040fe20000400000 */
[----:B------:R-:W-:Y:S02]  /*2610*/  FSETP.NEU.AND P0, PT, R28, RZ, P0 ;  /* 0x000000ff1c00720b */ /* 0x000fe4000070d000 */
[----:B------:R-:W-:Y:S01]  /*2620*/  FFMA R27, R3, 1.4426950216293334961, R34 ;  /* 0x3fb8aa3b031b7823 */ /* 0x000fe20000000022 */
[----:B------:R-:W-:-:S03]  /*2630*/  FFMA R33, R32, R33, 0.0032181653659790754318 ;  /* 0x3b52e7db20217423 */ /* 0x000fc60000000021 */
[----:B------:R-:W-:Y:S01]  /*2640*/  FADD R34, R34, -R27 ;  /* 0x8000001b22227221 */ /* 0x000fe20000000000 */
[----:B------:R-:W-:-:S03]  /*2650*/  FFMA R33, R32, R33, 0.018033718690276145935 ;  /* 0x3c93bb7320217423 */ /* 0x000fc60000000021 */
[----:B------:R-:W-:Y:S01]  /*2660*/  FFMA R34, R3, 1.4426950216293334961, R34 ;  /* 0x3fb8aa3b03227823 */ /* 0x000fe20000000022 */
[----:B------:R-:W-:Y:S02]  /*2670*/  FFMA R33, R32, R33, 0.12022458761930465698 ;  /* 0x3df6384f20217423 */ /* 0x000fe40000000021 */
[----:B------:R-:W-:Y:S01]  /*2680*/  @!P0 FADD R28, R28, R28 ;  /* 0x0000001c1c1c8221 */ /* 0x000fe20000000000 */
        /* <DEDUP_REMOVED lines=14> */
[----:B------:R-:W-:Y:S01]  /*2770*/  FFMA R36, R27, 2, R36 ;  /* 0x400000001b247823 */ /* 0x000fe20000000024 */
[C---:B------:R-:W-:Y:S01]  /*2780*/  FSETP.GEU.AND P5, PT, R3.reuse, RZ, PT ;  /* 0x000000ff0300720b */ /* 0x040fe20003fae000 */
[----:B0-----:R-:W-:Y:S01]  /*2790*/  FADD R27, R3, -R32 ;  /* 0x80000020031b7221 */ /* 0x001fe20000000000 */
[----:B------:R-:W-:Y:S02]  /*27a0*/  FSETP.GT.AND P3, PT, R32, RZ, PT ;  /* 0x000000ff2000720b */ /* 0x000fe40003f64000 */
[----:B------:R-:W0:Y:S01]  /*27b0*/  F2I.NTZ R32, R3 ;  /* 0x0000000300207305 */ /* 0x000e220000203100 */
[----:B------:R-:W-:Y:S01]  /*27c0*/  FADD R27, R27, R36 ;  /* 0x000000241b1b7221 */ /* 0x000fe20000000000 */
[----:B------:R-:W-:-:S03]  /*27d0*/  SEL R29, RZ, 0x83000000, P3 ;  /* 0x83000000ff1d7807 */ /* 0x000fc60001800000 */
[----:B------:R-:W-:-:S04]  /*27e0*/  FFMA R34, R27, R34, 0.0013391353422775864601 ;  /* 0x3aaf85ed1b227423 */ /* 0x000fc80000000022 */
[----:B------:R-:W-:-:S04]  /*27f0*/  FFMA R34, R27, R34, 0.0096188392490148544312 ;  /* 0x3c1d98561b227423 */ /* 0x000fc80000000022 */
[----:B------:R-:W-:Y:S01]  /*2800*/  FFMA R34, R27, R34, 0.055503588169813156128 ;  /* 0x3d6357bb1b227423 */ /* 0x000fe20000000022 */
[----:B0-----:R-:W-:-:S03]  /*2810*/  LEA R32, R32, -R29, 0x17 ;  /* 0x8000001d20207211 */ /* 0x001fc600078eb8ff */
[----:B------:R-:W-:-:S04]  /*2820*/  FFMA R34, R27, R34, 0.24022644758224487305 ;  /* 0x3e75fdec1b227423 */ /* 0x000fc80000000022 */
[----:B------:R-:W-:-:S04]  /*2830*/  FFMA R34, R27, R34, 0.69314718246459960938 ;  /* 0x3f3172181b227423 */ /* 0x000fc80000000022 */
[----:B------:R-:W-:Y:S01]  /*2840*/  FFMA R34, R27, R34, 1 ;  /* 0x3f8000001b227423 */ /* 0x000fe20000000022 */
[----:B------:R-:W-:Y:S02]  /*2850*/  IADD3 R27, PT, PT, R29, 0x7f000000, RZ ;  /* 0x7f0000001d1b7810 */ /* 0x000fe40007ffe0ff */
[----:B------:R-:W-:-:S03]  /*2860*/  FSEL R29, RZ, +INF , !P5 ;  /* 0x7f800000ff1d7808 */ /* 0x000fc60006800000 */
[----:B------:R-:W-:-:S04]  /*2870*/  FMUL R27, R27, R34 ;  /* 0x000000221b1b7220 */ /* 0x000fc80000400000 */
[----:B------:R-:W-:Y:S01]  /*2880*/  @!P4 FMUL R29, R32, R27 ;  /* 0x0000001b201dc220 */ /* 0x000fe20000400000 */
[----:B------:R-:W-:-:S07]  /*2890*/  @!P0 LOP3.LUT R29, R28, 0x7fffffff, RZ, 0xc0, !PT ;  /* 0x7fffffff1c1d8812 */ /* 0x000fce00078ec0ff */
.L_x_1386:
[----:B------:R-:W-:Y:S05]  /*28a0*/  BSYNC.RECONVERGENT B2 ;  /* 0x0000000000027941 */ /* 0x000fea0003800200 */
.L_x_1385:
[----:B------:R-:W-:Y:S01]  /*28b0*/  FFMA R28, R2, R31, RZ ;  /* 0x0000001f021c7223 */ /* 0x000fe200000000ff */
[----:B------:R-:W-:Y:S03]  /*28c0*/  BSSY.RECONVERGENT B2, `(.L_x_1387) ;  /* 0x0000007000027945 */ /* 0x000fe60003800200 */
[----:B------:R-:W-:-:S04]  /*28d0*/  FFMA R3, R28, -R26, R31 ;  /* 0x8000001a1c037223 */ /* 0x000fc8000000001f */
[----:B------:R-:W-:Y:S01]  /*28e0*/  FFMA R2, R2, R3, R28 ;  /* 0x0000000302027223 */ /* 0x000fe2000000001c */
[----:B--2---:R-:W-:Y:S06]  /*28f0*/  @!P2 BRA `(.L_x_1388) ;  /* 0x00000000000ca947 */ /* 0x004fec0003800000 */
[----:B------:R-:W-:Y:S02]  /*2900*/  MOV R3, R31 ;  /* 0x0000001f00037202 */ /* 0x000fe40000000f00 */
[----:B------:R-:W-:-:S07]  /*2910*/  MOV R26, 0x2930 ;  /* 0x00002930001a7802 */ /* 0x000fce0000000f00 */
[----:B------:R-:W-:Y:S05]  /*2920*/  CALL.REL.NOINC `($__internal_1_$__cuda_sm3x_div_rn_noftz_f32_slowpath) ;  /* 0x0000000800207944 */ /* 0x000fea0003c00000 */
.L_x_1388:
[----:B------:R-:W-:Y:S05]  /*2930*/  BSYNC.RECONVERGENT B2 ;  /* 0x0000000000027941 */ /* 0x000fea0003800200 */
.L_x_1387:
        /* <DEDUP_REMOVED lines=14> */
.L_x_1390:
[----:B------:R-:W-:Y:S05]  /*2a20*/  BSYNC.RECONVERGENT B2 ;  /* 0x0000000000027941 */ /* 0x000fea0003800200 */
.L_x_1389:
        /* <DEDUP_REMOVED lines=23> */
[----:B------:R-:W0:Y:S01]  /*2ba0*/  MUFU.RCP R30, R34 ;  /* 0x00000022001e7308 */ /* 0x000e220000001000 */
[----:B------:R-:W-:-:S04]  /*2bb0*/  FADD R33, R31, R31 ;  /* 0x0000001f1f217221 */ /* 0x000fc80000000000 */
[----:B0-----:R-:W-:-:S04]  /*2bc0*/  FMUL R28, R30, R33 ;  /* 0x000000211e1c7220 */ /* 0x001fc80000400000 */
[----:B------:R-:W-:-:S04]  /*2bd0*/  FADD R32, R31, -R28 ;  /* 0x8000001c1f207221 */ /* 0x000fc80000000000 */
[----:B------:R-:W-:-:S04]  /*2be0*/  FADD R32, R32, R32 ;  /* 0x0000002020207221 */ /* 0x000fc80000000000 */
[-C--:B------:R-:W-:Y:S01]  /*2bf0*/  FFMA R31, R31, -R28.reuse, R32 ;  /* 0x8000001c1f1f7223 */ /* 0x080fe20000000020 */
[----:B------:R-:W-:Y:S02]  /*2c00*/  FSEL R32, RZ, -24, P0 ;  /* 0xc1c00000ff207808 */ /* 0x000fe40000000000 */
[----:B------:R-:W-:Y:S01]  /*2c10*/  FSETP.NEU.AND P0, PT, |R2|, +INF , PT ;  /* 0x7f8000000200780b */ /* 0x000fe20003f0d200 */
[----:B------:R-:W-:Y:S01]  /*2c20*/  FMUL R30, R30, R31 ;  /* 0x0000001f1e1e7220 */ /* 0x000fe20000400000 */
[----:B------:R-:W-:Y:S01]  /*2c30*/  FMUL R31, R28, R28 ;  /* 0x0000001c1c1f7220 */ /* 0x000fe20000400000 */
[----:B------:R-:W-:Y:S01]  /*2c40*/  FFMA R33, R29, 1.1920928955078125e-07, R32 ;  /* 0x340000001d217823 */ /* 0x000fe20000000020 */
[----:B------:R-:W-:Y:S02]  /*2c50*/  MOV R32, 0x3a2c32e4 ;  /* 0x3a2c32e400207802 */ /* 0x000fe40000000f00 */
[----:B------:R-:W-:Y:S01]  /*2c60*/  FSETP.NEU.AND P0, PT, R2, RZ, P0 ;  /* 0x000000ff0200720b */ /* 0x000fe2000070d000 */
[----:B------:R-:W-:-:S02]  /*2c70*/  FFMA R29, R28, 1.4426950216293334961, R33 ;  /* 0x3fb8aa3b1c1d7823 */ /* 0x000fc40000000021 */
[----:B------:R-:W-:Y:S02]  /*2c80*/  FFMA R32, R31, R32, 0.0032181653659790754318 ;  /* 0x3b52e7db1f207423 */ /* 0x000fe40000000020 */
[----:B------:R-:W-:Y:S02]  /*2c90*/  FADD R33, R33, -R29 ;  /* 0x8000001d21217221 */ /* 0x000fe40000000000 */
[C---:B------:R-:W-:Y:S02]  /*2ca0*/  FFMA R32, R31.reuse, R32, 0.018033718690276145935 ;  /* 0x3c93bb731f207423 */ /* 0x040fe40000000020 */
[----:B------:R-:W-:Y:S02]  /*2cb0*/  FFMA R33, R28, 1.4426950216293334961, R33 ;  /* 0x3fb8aa3b1c217823 */ /* 0x000fe40000000021 */
[C---:B------:R-:W-:Y:S02]  /*2cc0*/  FFMA R32, R31.reuse, R32, 0.12022458761930465698 ;  /* 0x3df6384f1f207423 */ /* 0x040fe40000000020 */
[----:B------:R-:W-:Y:S01]  /*2cd0*/  FFMA R33, R30, 1.4426950216293334961, R33 ;  /* 0x3fb8aa3b1e217823 */ /* 0x000fe20000000021 */
[----:B------:R-:W-:Y:S01]  /*2ce0*/  @!P0 FADD R2, R2, R2 ;  /* 0x0000000202028221 */ /* 0x000fe20000000000 */
[----:B------:R-:W-:-:S02]  /*2cf0*/  FMUL R31, R31, R32 ;  /* 0x000000201f1f7220 */ /* 0x000fc40000400000 */
[----:B------:R-:W-:Y:S02]  /*2d00*/  FFMA R32, R28, 1.9251366722983220825e-08, R33 ;  /* 0x32a55e341c207823 */ /* 0x000fe40000000021 */
[----:B------:R-:W-:-:S04]  /*2d10*/  FMUL R33, R31, 3 ;  /* 0x404000001f217820 */ /* 0x000fc80000400000 */
[----:B------:R-:W-:Y:S01]  /*2d20*/  FFMA R32, R30, R33, R32 ;  /* 0x000000211e207223 */ /* 0x000fe20000000020 */
[----:B------:R-:W-:-:S03]  /*2d30*/  HFMA2 R30, -RZ, RZ, 0.64013671875, -15.109375 ;  /* 0x391fcb8eff1e7431 */ /* 0x000fc600000001ff */
[----:B------:R-:W-:-:S04]  /*2d40*/  FFMA R32, R28, R31, R32 ;  /* 0x0000001f1c207223 */ /* 0x000fc80000000020 */
[----:B------:R-:W-:-:S04]  /*2d50*/  FADD R33, R29, R32 ;  /* 0x000000201d217221 */ /* 0x000fc80000000000 */
[----:B------:R-:W-:Y:S01]  /*2d60*/  FMUL R28, R33, 2 ;  /* 0x40000000211c7820 */ /* 0x000fe20000400000 */
[----:B------:R-:W-:-:S03]  /*2d70*/  FADD R29, -R29, R33 ;  /* 0x000000211d1d7221 */ /* 0x000fc60000000100 */
[----:B------:R-:W0:Y:S01]  /*2d80*/  FRND R31, R28 ;  /* 0x0000001c001f7307 */ /* 0x000e220000201000 */
[----:B------:R-:W-:Y:S01]  /*2d90*/  FADD R32, R32, -R29 ;  /* 0x8000001d20207221 */ /* 0x000fe20000000000 */
[----:B------:R-:W-:Y:S01]  /*2da0*/  FFMA R33, R33, 2, -R28 ;  /* 0x4000000021217823 */ /* 0x000fe2000000081c */
[C---:B------:R-:W-:Y:S02]  /*2db0*/  FSETP.GT.AND P4, PT, |R28|.reuse, 152, PT ;  /* 0x431800001c00780b */ /* 0x040fe40003f84200 */
[----:B------:R-:W-:Y:S01]  /*2dc0*/  FSETP.GEU.AND P5, PT, R28, RZ, PT ;  /* 0x000000ff1c00720b */ /* 0x000fe20003fae000 */
[----:B------:R-:W-:Y:S01]  /*2dd0*/  FFMA R32, R32, 2, R33 ;  /* 0x4000000020207823 */ /* 0x000fe20000000021 */
[----:B0-----:R-:W-:Y:S01]  /*2de0*/  FADD R29, R28, -R31 ;  /* 0x8000001f1c1d7221 */ /* 0x001fe20000000000 */
[----:B------:R-:W-:Y:S02]  /*2df0*/  FSETP.GT.AND P3, PT, R31, RZ, PT ;  /* 0x000000ff1f00720b */ /* 0x000fe40003f64000 */
[----:B------:R-:W0:Y:S01]  /*2e00*/  F2I.NTZ R31, R28 ;  /* 0x0000001c001f7305 */ /* 0x000e220000203100 */
[----:B------:R-:W-:-:S04]  /*2e10*/  FADD R29, R29, R32 ;  /* 0x000000201d1d7221 */ /* 0x000fc80000000000 */
[----:B------:R-:W-:-:S04]  /*2e20*/  FFMA R30, R29, R30, 0.0013391353422775864601 ;  /* 0x3aaf85ed1d1e7423 */ /* 0x000fc8000000001e */
[----:B------:R-:W-:-:S04]  /*2e30*/  FFMA R30, R29, R30, 0.0096188392490148544312 ;  /* 0x3c1d98561d1e7423 */ /* 0x000fc8000000001e */
[----:B------:R-:W-:-:S04]  /*2e40*/  FFMA R30, R29, R30, 0.055503588169813156128 ;  /* 0x3d6357bb1d1e7423 */ /* 0x000fc8000000001e */
[----:B------:R-:W-:-:S04]  /*2e50*/  FFMA R30, R29, R30, 0.24022644758224487305 ;  /* 0x3e75fdec1d1e7423 */ /* 0x000fc8000000001e */
[----:B------:R-:W-:Y:S01]  /*2e60*/  FFMA R32, R29, R30, 0.69314718246459960938 ;  /* 0x3f3172181d207423 */ /* 0x000fe2000000001e */
[----:B------:R-:W-:-:S03]  /*2e70*/  SEL R30, RZ, 0x83000000, P3 ;  /* 0x83000000ff1e7807 */ /* 0x000fc60001800000 */
[----:B------:R-:W-:Y:S01]  /*2e80*/  FFMA R32, R29, R32, 1 ;  /* 0x3f8000001d207423 */ /* 0x000fe20000000020 */
[----:B------:R-:W-:Y:S02]  /*2e90*/  IADD3 R29, PT, PT, R30, 0x7f000000, RZ ;  /* 0x7f0000001e1d7810 */ /* 0x000fe40007ffe0ff */
[----:B0-----:R-:W-:-:S03]  /*2ea0*/  LEA R31, R31, -R30, 0x17 ;  /* 0x8000001e1f1f7211 */ /* 0x001fc600078eb8ff */
[----:B------:R-:W-:Y:S01]  /*2eb0*/  FMUL R32, R29, R32 ;  /* 0x000000201d207220 */ /* 0x000fe20000400000 */
[----:B------:R-:W-:-:S03]  /*2ec0*/  FSEL R29, RZ, +INF , !P5 ;  /* 0x7f800000ff1d7808 */ /* 0x000fc60006800000 */
[----:B------:R-:W-:Y:S01]  /*2ed0*/  @!P4 FMUL R29, R31, R32 ;  /* 0x000000201f1dc220 */ /* 0x000fe20000400000 */
[----:B------:R-:W-:-:S07]  /*2ee0*/  @!P0 LOP3.LUT R29, R2, 0x7fffffff, RZ, 0xc0, !PT ;  /* 0x7fffffff021d8812 */ /* 0x000fce00078ec0ff */
.L_x_1392:
[----:B------:R-:W-:Y:S05]  /*2ef0*/  BSYNC.RECONVERGENT B2 ;  /* 0x0000000000027941 */ /* 0x000fea0003800200 */
.L_x_1391:
[----:B------:R-:W-:Y:S01]  /*2f00*/  BSSY.RECONVERGENT B2, `(.L_x_1393) ;  /* 0x0000006000027945 */ /* 0x000fe20003800200 */
[----:B------:R-:W-:-:S03]  /*2f10*/  FFMA R2, R3, R27, R26 ;  /* 0x0000001b03027223 */ /* 0x000fc6000000001a */
[----:B------:R-:W-:Y:S05]  /*2f20*/  @!P2 BRA `(.L_x_1394) ;  /* 0x00000000000ca947 */ /* 0x000fea0003800000 */
[----:B------:R-:W-:Y:S02]  /*2f30*/  MOV R3, R4 ;  /* 0x0000000400037202 */ /* 0x000fe40000000f00 */
[----:B------:R-:W-:-:S07]  /*2f40*/  MOV R26, 0x2f60 ;  /* 0x00002f60001a7802 */ /* 0x000fce0000000f00 */
[----:B------:R-:W-:Y:S05]  /*2f50*/  CALL.REL.NOINC `($__internal_1_$__cuda_sm3x_div_rn_noftz_f32_slowpath) ;  /* 0x0000000000947944 */ /* 0x000fea0003c00000 */
.L_x_1394:
[----:B------:R-:W-:Y:S05]  /*2f60*/  BSYNC.RECONVERGENT B2 ;  /* 0x0000000000027941 */ /* 0x000fea0003800200 */
.L_x_1393:
[----:B------:R-:W-:Y:S01]  /*2f70*/  FADD R29, R2, -R29 ;  /* 0x8000001d021d7221 */ /* 0x000fe20000000000 */
[----:B------:R-:W-:-:S03]  /*2f80*/  FADD R36, R13, R36 ;  /* 0x000000240d247221 */ /* 0x000fc60000000000 */
[----:B------:R-:W-:-:S04]  /*2f90*/  FADD R29, R12, R29 ;  /* 0x0000001d0c1d7221 */ /* 0x000fc80000000000 */
[----:B------:R-:W-:-:S05]  /*2fa0*/  FADD R36, -R29, R36 ;  /* 0x000000241d247221 */ /* 0x000fca0000000100 */
[----:B------:R-:W-:-:S04]  /*2fb0*/  FSETP.GT.AND P0, PT, R36, R11, PT ;  /* 0x0000000b2400720b */ /* 0x000fc80003f04000 */
[----:B------:R-:W-:Y:S02]  /*2fc0*/  FSEL R11, R36, R11, P0 ;  /* 0x0000000b240b7208 */ /* 0x000fe40000000000 */
[----:B------:R-:W-:-:S07]  /*2fd0*/  SEL R16, R5, R16, P0 ;  /* 0x0000001005107207 */ /* 0x000fce0000000000 */
.L_x_1373:
[----:B------:R-:W-:Y:S05]  /*2fe0*/  BSYNC.RECONVERGENT B1 ;  /* 0x0000000000017941 */ /* 0x000fea0003800200 */
.L_x_1372:
[----:B------:R-:W-:Y:S05]  /*2ff0*/  @!P1 BRA `(.L_x_1395) ;  /* 0xffffffe8003c9947 */ /* 0x000fea000383ffff */
.L_x_1363:
[----:B------:R-:W-:Y:S05]  /*3000*/  BSYNC.RECONVERGENT B0 ;  /* 0x0000000000007941 */ /* 0x000fea0003800200 */
.L_x_1362:
[----:B------:R-:W-:-:S13]  /*3010*/  ISETP.NE.AND P0, PT, R16, R17, PT ;  /* 0x000000111000720c */ /* 0x000fda0003f05270 */
[----:B------:R-:W-:Y:S05]  /*3020*/  @!P0 EXIT ;  /* 0x000000000000894d */ /* 0x000fea0003800000 */
[----:B------:R0:W-:Y:S01]  /*3030*/  STG.E desc[UR4][R18.64], R16 ;  /* 0x0000001012007986 */ /* 0x0001e2000c101904 */
[----:B------:R-:W1:Y:S03]  /*3040*/  LDC.64 R6, c[0x0][0x3a8] ;  /* 0x0000ea00ff067b82 */ /* 0x000e660000000a00 */
[----:B------:R-:W2:Y:S04]  /*3050*/  LDG.E R0, desc[UR4][R20.64] ;  /* 0x0000000414007981 */ /* 0x000ea8000c1e1900 */
[----:B------:R-:W2:Y:S01]  /*3060*/  LDG.E R3, desc[UR4][R20.64+0x4] ;  /* 0x0000040414037981 */ /* 0x000ea2000c1e1900 */
[----:B------:R-:W-:Y:S01]  /*3070*/  BSSY.RECONVERGENT B0, `(.L_x_1396) ;  /* 0x0000010000007945 */ /* 0x000fe20003800200 */
[----:B------:R-:W-:Y:S01]  /*3080*/  FADD R25, -R15, -RZ ;  /* 0x800000ff0f197221 */ /* 0x000fe20000000100 */
[----:B-1----:R-:W-:Y:S01]  /*3090*/  IMAD.WIDE R6, R16, 0x4, R6 ;  /* 0x0000000410067825 */ /* 0x002fe200078e0206 */
[----:B--2---:R-:W-:-:S13]  /*30a0*/  ISETP.GE.AND P0, PT, R0, R3, PT ;  /* 0x000000030000720c */ /* 0x004fda0003f06270 */
[----:B0-----:R-:W-:Y:S05]  /*30b0*/  @P0 BRA `(.L_x_1397) ;  /* 0x00000000002c0947 */ /* 0x001fea0003800000 */
[----:B------:R-:W0:Y:S08]  /*30c0*/  LDC.64 R10, c[0x0][0x3c8] ;  /* 0x0000f200ff0a7b82 */ /* 0x000e300000000a00 */
[----:B------:R-:W1:Y:S02]  /*30d0*/  LDC.64 R8, c[0x0][0x408] ;  /* 0x00010200ff087b82 */ /* 0x000e640000000a00 */
.L_x_1398:
[----:B0-----:R-:W-:-:S06]  /*30e0*/  IMAD.WIDE R2, R0, 0x4, R10 ;  /* 0x0000000400027825 */ /* 0x001fcc00078e020a */
[----:B------:R-:W1:Y:S01]  /*30f0*/  LDG.E R3, desc[UR4][R2.64] ;  /* 0x0000000402037981 */ /* 0x000e62000c1e1900 */
[----:B------:R-:W-:Y:S02]  /*3100*/  HFMA2 R17, -RZ, RZ, 0, 5.9604644775390625e-08 ;  /* 0x00000001ff117431 */ /* 0x000fe400000001ff */
[----:B-1----:R-:W-:-:S05]  /*3110*/  IMAD.WIDE R4, R3, 0x4, R8 ;  /* 0x0000000403047825 */ /* 0x002fca00078e0208 */
[----:B------:R2:W-:Y:S04]  /*3120*/  STG.E desc[UR4][R4.64], R17 ;  /* 0x0000001104007986 */ /* 0x0005e8000c101904 */
[----:B------:R-:W3:Y:S01]  /*3130*/  LDG.E R13, desc[UR4][R20.64+0x4] ;  /* 0x00000404140d7981 */ /* 0x000ee2000c1e1900 */
[----:B------:R-:W-:-:S04]  /*3140*/  IADD3 R0, PT, PT, R0, 0x1, RZ ;  /* 0x0000000100007810 */ /* 0x000fc80007ffe0ff */
[----:B---3--:R-:W-:-:S13]  /*3150*/  ISETP.GE.AND P0, PT, R0, R13, PT ;  /* 0x0000000d0000720c */ /* 0x008fda0003f06270 */
[----:B--2---:R-:W-:Y:S05]  /*3160*/  @!P0 BRA `(.L_x_1398) ;  /* 0xfffffffc00dc8947 */ /* 0x004fea000383ffff */
.L_x_1397:
[----:B------:R-:W-:Y:S05]  /*3170*/  BSYNC.RECONVERGENT B0 ;  /* 0x0000000000007941 */ /* 0x000fea0003800200 */
.L_x_1396:
[----:B------:R-:W-:Y:S04]  /*3180*/  REDG.E.ADD.F32.FTZ.RN.STRONG.GPU desc[UR4][R22.64], R25 ;  /* 0x00000019160079a6 */ /* 0x000fe8000c12f304 */
[----:B------:R-:W-:Y:S01]  /*3190*/  REDG.E.ADD.F32.FTZ.RN.STRONG.GPU desc[UR4][R6.64], R15 ;  /* 0x0000000f060079a6 */ /* 0x000fe2000c12f304 */
[----:B------:R-:W-:Y:S05]  /*31a0*/  EXIT ;  /* 0x000000000000794d */ /* 0x000fea0003800000 */
        .weak           $__internal_1_$__cuda_sm3x_div_rn_noftz_f32_slowpath
        .type           $__internal_1_$__cuda_sm3x_div_rn_noftz_f32_slowpath,@function
        .size           $__internal_1_$__cuda_sm3x_div_rn_noftz_f32_slowpath,(.L_x_1426 - $__internal_1_$__cuda_sm3x_div_rn_noftz_f32_slowpath)
$__internal_1_$__cuda_sm3x_div_rn_noftz_f32_slowpath:
        /* <DEDUP_REMOVED lines=35> */
.L_x_1400:
        /* <DEDUP_REMOVED lines=29> */
[-CC-:B------:R-:W-:Y:S01]  /*35b0*/  FFMA.RZ R27, R35, R33.reuse, R34.reuse ;  /* 0x00000021231b7223 */ /* 0x180fe2000000c022 */
[----:B------:R-:W-:Y:S01]  /*35c0*/  IADD3 R32, PT, PT, R3, 0x20, RZ ;  /* 0x0000002003207810 */ /* 0x000fe20007ffe0ff */
[CCC-:B------:R-:W-:Y:S01]  /*35d0*/  FFMA.RP R28, R35.reuse, R33.reuse, R34.reuse ;  /* 0x00000021231c7223 */ /* 0x1c0fe20000008022 */
[----:B------:R-:W-:Y:S01]  /*35e0*/  FFMA.RM R33, R35, R33, R34 ;  /* 0x0000002123217223 */ /* 0x000fe20000004022 */
[----:B------:R-:W-:Y:S02]  /*35f0*/  ISETP.NE.AND P5, PT, R3, RZ, PT ;  /* 0x000000ff0300720c */ /* 0x000fe40003fa5270 */
[----:B------:R-:W-:Y:S02]  /*3600*/  LOP3.LUT R27, R27, 0x7fffff, RZ, 0xc0, !PT ;  /* 0x007fffff1b1b7812 */ /* 0x000fe400078ec0ff */
[----:B------:R-:W-:Y:S02]  /*3610*/  ISETP.NE.AND P0, PT, R3, RZ, PT ;  /* 0x000000ff0300720c */ /* 0x000fe40003f05270 */
[----:B------:R-:W-:-:S02]  /*3620*/  LOP3.LUT R27, R27, 0x800000, RZ, 0xfc, !PT ;  /* 0x008000001b1b7812 */ /* 0x000fc400078efcff */
        /* <DEDUP_REMOVED lines=14> */
.L_x_1407:
[----:B------:R-:W-:-:S04]  /*3710*/  LOP3.LUT R2, R2, 0x80000000, RZ, 0xc0, !PT ;  /* 0x8000000002027812 */ /* 0x000fc800078ec0ff */
[----:B------:R-:W-:Y:S01]  /*3720*/  LOP3.LUT R2, R2, 0x7f800000, RZ, 0xfc, !PT ;  /* 0x7f80000002027812 */ /* 0x000fe200078efcff */
[----:B------:R-:W-:Y:S06]  /*3730*/  BRA `(.L_x_1408) ;  /* 0x0000000000047947 */ /* 0x000fec0003800000 */
.L_x_1406:
[----:B------:R-:W-:-:S07]  /*3740*/  LEA R2, R27, R2, 0x17 ;  /* 0x000000021b027211 */ /* 0x000fce00078eb8ff */
.L_x_1408:
[----:B------:R-:W-:Y:S05]  /*3750*/  BSYNC.RECONVERGENT B4 ;  /* 0x0000000000047941 */ /* 0x000fea0003800200 */
.L_x_1405:
[----:B------:R-:W-:Y:S05]  /*3760*/  BRA `(.L_x_1409) ;  /* 0x0000000000207947 */ /* 0x000fea0003800000 */
.L_x_1404:
[----:B------:R-:W-:-:S04]  /*3770*/  LOP3.LUT R3, R34, 0x80000000, R3, 0x48, !PT ;  /* 0x8000000022037812 */ /* 0x000fc800078e4803 */
[----:B------:R-:W-:Y:S01]  /*3780*/  LOP3.LUT R2, R3, 0x7f800000, RZ, 0xfc, !PT ;  /* 0x7f80000003027812 */ /* 0x000fe200078efcff */
[----:B------:R-:W-:Y:S06]  /*3790*/  BRA `(.L_x_1409) ;  /* 0x0000000000147947 */ /* 0x000fec0003800000 */
.L_x_1403:
[----:B------:R-:W-:Y:S01]  /*37a0*/  LOP3.LUT R2, R34, 0x80000000, R3, 0x48, !PT ;  /* 0x8000000022027812 */ /* 0x000fe200078e4803 */
[----:B------:R-:W-:Y:S06]  /*37b0*/  BRA `(.L_x_1409) ;  /* 0x00000000000c7947 */ /* 0x000fec0003800000 */
.L_x_1402:
[----:B------:R-:W0:Y:S01]  /*37c0*/  MUFU.RSQ R2, -QNAN ;  /* 0xffc0000000027908 */ /* 0x000e220000001400 */
[----:B------:R-:W-:Y:S05]  /*37d0*/  BRA `(.L_x_1409) ;  /* 0x0000000000047947 */ /* 0x000fea0003800000 */
.L_x_1401:
[----:B------:R-:W-:-:S07]  /*37e0*/  FADD.FTZ R2, R3, R0 ;  /* 0x0000000003027221 */ /* 0x000fce0000010000 */
.L_x_1409:
[----:B------:R-:W-:Y:S05]  /*37f0*/  BSYNC.RECONVERGENT B3 ;  /* 0x0000000000037941 */ /* 0x000fea0003800200 */
.L_x_1399:
[----:B------:R-:W-:-:S04]  /*3800*/  HFMA2 R27, -RZ, RZ, 0, 0 ;  /* 0x00000000ff1b7431 */ /* 0x000fc800000001ff */
[----:B0-----:R-:W-:Y:S05]  /*3810*/  RET.REL.NODEC R26 `(_Z21processActiveVertices5GraphS_PiS0_iS0_) ;  /* 0xffffffc41af87950 */ /* 0x001fea0003c3ffff */
.L_x_1410:
        /* <DEDUP_REMOVED lines=14> */
.L_x_1426:


//--------------------- .text._Z11markVisitedPiiS_ --------------------------
	.section	.text._Z11markVisitedPiiS_,"ax",@progbits
	.align	128
        .global         _Z11markVisitedPiiS_
        .type           _Z11markVisitedPiiS_,@function
        .size           _Z11markVisitedPiiS_,(.L_x_1464 - _Z11markVisitedPiiS_)
        .other          _Z11markVisitedPiiS_,@"STO_CUDA_ENTRY STV_DEFAULT"
_Z11markVisitedPiiS_:
.text._Z11markVisitedPiiS_:
        /* <DEDUP_REMOVED lines=10> */
[----:B------:R-:W-:-:S05]  /*00a0*/  SHF.L.U32 R5, R0, 0x1, RZ ;  /* 0x0000000100057819 */ /* 0x000fca00000006ff */
[----:B0-----:R-:W-:Y:S02]  /*00b0*/  IMAD.WIDE R2, R5, 0x4, R2 ;  /* 0x0000000405027825 */ /* 0x001fe400078e0202 */
[----:B------:R-:W0:Y:S04]  /*00c0*/  LDC.64 R4, c[0x0][0x390] ;  /* 0x0000e400ff047b82 */ /* 0x000e280000000a00 */
[----:B-1----:R-:W0:Y:S01]  /*00d0*/  LDG.E R3, desc[UR4][R2.64+0x4] ;  /* 0x0000040402037981 */ /* 0x002e22000c1e1900 */
[----:B------:R-:W-:Y:S02]  /*00e0*/  HFMA2 R7, -RZ, RZ, 0, 5.9604644775390625e-08 ;  /* 0x00000001ff077431 */ /* 0x000fe400000001ff */
[----:B0-----:R-:W-:-:S05]  /*00f0*/  IMAD.WIDE R4, R3, 0x4, R4 ;  /* 0x0000000403047825 */ /* 0x001fca00078e0204 */
[----:B------:R-:W-:Y:S01]  /*0100*/  STG.E desc[UR4][R4.64], R7 ;  /* 0x0000000704007986 */ /* 0x000fe2000c101904 */
[----:B------:R-:W-:Y:S05]  /*0110*/  EXIT ;  /* 0x000000000000794d */ /* 0x000fea0003800000 */
.L_x_1411:
        /* <DEDUP_REMOVED lines=14> */
.L_x_1464:


//--------------------- .text._Z14insertNewEdgesPiPfiS_S0_S_ --------------------------
	.section	.text._Z14insertNewEdgesPiPfiS_S0_S_,"ax",@progbits
	.align	128
        .global         _Z14insertNewEdgesPiPfiS_S0_S_
        .type           _Z14insertNewEdgesPiPfiS_S0_S_,@function
        .size           _Z14insertNewEdgesPiPfiS_S0_S_,(.L_x_1465 - _Z14insertNewEdgesPiPfiS_S0_S_)
        .other          _Z14insertNewEdgesPiPfiS_S0_S_,@"STO_CUDA_ENTRY STV_DEFAULT"
_Z14insertNewEdgesPiPfiS_S0_S_:
.text._Z14insertNewEdgesPiPfiS_S0_S_:
        /* <DEDUP_REMOVED lines=10> */
[----:B------:R-:W-:-:S06]  /*00a0*/  SHF.L.U32 R5, R9, 0x1, RZ ;  /* 0x0000000109057819 */ /* 0x000fcc00000006ff */
[----:B------:R-:W2:Y:S01]  /*00b0*/  LDC.64 R6, c[0x0][0x3a8] ;  /* 0x0000ea00ff067b82 */ /* 0x000ea20000000a00 */
[----:B0-----:R-:W-:-:S07]  /*00c0*/  IMAD.WIDE R2, R5, 0x4, R2 ;  /* 0x0000000405027825 */ /* 0x001fce00078e0202 */
[----:B------:R-:W0:Y:S01]  /*00d0*/  LDC.64 R4, c[0x0][0x388] ;  /* 0x0000e200ff047b82 */ /* 0x000e220000000a00 */
[----:B-1----:R-:W2:Y:S01]  /*00e0*/  LDG.E R11, desc[UR4][R2.64] ;  /* 0x00000004020b7981 */ /* 0x002ea2000c1e1900 */
[----:B------:R-:W-:-:S03]  /*00f0*/  HFMA2 R15, -RZ, RZ, 0, 5.9604644775390625e-08 ;  /* 0x00000001ff0f7431 */ /* 0x000fc600000001ff */
[----:B------:R-:W3:Y:S01]  /*0100*/  LDG.E R13, desc[UR4][R2.64+0x4] ;  /* 0x00000404020d7981 */ /* 0x000ee2000c1e1900 */
[----:B0-----:R-:W-:Y:S02]  /*0110*/  IMAD.WIDE R4, R9, 0x4, R4 ;  /* 0x0000000409047825 */ /* 0x001fe400078e0204 */
[----:B------:R-:W0:Y:S04]  /*0120*/  LDC.64 R8, c[0x0][0x398] ;  /* 0x0000e600ff087b82 */ /* 0x000e280000000a00 */
[----:B------:R-:W4:Y:S01]  /*0130*/  LDG.E R5, desc[UR4][R4.64] ;  /* 0x0000000404057981 */ /* 0x000f22000c1e1900 */
[----:B--2---:R-:W-:-:S03]  /*0140*/  IMAD.WIDE R6, R11, 0x4, R6 ;  /* 0x000000040b067825 */ /* 0x004fc600078e0206 */
[----:B------:R-:W1:Y:S03]  /*0150*/  LDC.64 R10, c[0x0][0x3a0] ;  /* 0x0000e800ff0a7b82 */ /* 0x000e660000000a00 */
[----:B------:R-:W0:Y:S02]  /*0160*/  ATOMG.E.ADD.STRONG.GPU PT, R7, desc[UR4][R6.64], R15 ;  /* 0x8000000f060779a8 */ /* 0x000e2400081ef104 */
[----:B0-----:R-:W-:-:S04]  /*0170*/  IMAD.WIDE R8, R7, 0x4, R8 ;  /* 0x0000000407087825 */ /* 0x001fc800078e0208 */
[----:B-1----:R-:W-:Y:S01]  /*0180*/  IMAD.WIDE R10, R7, 0x4, R10 ;  /* 0x00000004070a7825 */ /* 0x002fe200078e020a */
[----:B---3--:R-:W-:Y:S04]  /*0190*/  STG.E desc[UR4][R8.64], R13 ;  /* 0x0000000d08007986 */ /* 0x008fe8000c101904 */
[----:B----4-:R-:W-:Y:S01]  /*01a0*/  STG.E desc[UR4][R10.64], R5 ;  /* 0x000000050a007986 */ /* 0x010fe2000c101904 */
[----:B------:R-:W-:Y:S05]  /*01b0*/  EXIT ;  /* 0x000000000000794d */ /* 0x000fea0003800000 */
.L_x_1412:
        /* <DEDUP_REMOVED lines=12> */
.L_x_1465:


//--------------------- .text._Z14insertOldEdgesPiS_PfiS_S0_S_ --------------------------
	.section	.text._Z14insertOldEdgesPiS_PfiS_S0_S_,"ax",@progbits
	.align	128
        .global         _Z14insertOldEdgesPiS_PfiS_S0_S_
        .type           _Z14insertOldEdgesPiS_PfiS_S0_S_,@function
        .size           _Z14insertOldEdgesPiS_PfiS_S0_S_,(.L_x_1466 - _Z14insertOldEdgesPiS_PfiS_S0_S_)
        .other          _Z14insertOldEdgesPiS_PfiS_S0_S_,@"STO_CUDA_ENTRY STV_DEFAULT"
_Z14insertOldEdgesPiS_PfiS_S0_S_:
.text._Z14insertOldEdgesPiS_PfiS_S0_S_:
        /* <DEDUP_REMOVED lines=14> */
[----:B------:R-:W-:Y:S01]  /*00e0*/  BSSY.RECONVERGENT B0, `(.L_x_1413) ;  /* 0x0000041000007945 */ /* 0x000fe20003800200 */
[----:B--2---:R-:W-:Y:S01]  /*00f0*/  IMAD.WIDE R2, R9, 0x4, R2 ;  /* 0x0000000409027825 */ /* 0x004fe200078e0202 */
[----:B---3--:R-:W-:-:S13]  /*0100*/  ISETP.GT.AND P0, PT, R5, R0, PT ;  /* 0x000000000500720c */ /* 0x008fda0003f04270 */
[----:B------:R-:W-:Y:S05]  /*0110*/  @!P0 BRA `(.L_x_1414) ;  /* 0x0000000000f48947 */ /* 0x000fea0003800000 */
[----:B------:R0:W5:Y:S01]  /*0120*/  LDG.E R23, desc[UR4][R2.64] ;  /* 0x0000000402177981 */ /* 0x000162000c1e1900 */
[C---:B------:R-:W-:Y:S01]  /*0130*/  IADD3 R4, PT, PT, -R0.reuse, R5, RZ ;  /* 0x0000000500047210 */ /* 0x040fe20007ffe1ff */
[----:B------:R-:W-:Y:S01]  /*0140*/  IMAD.IADD R6, R0, 0x1, -R5 ;  /* 0x0000000100067824 */ /* 0x000fe200078e0a05 */
[----:B------:R-:W-:Y:S02]  /*0150*/  BSSY.RECONVERGENT B1, `(.L_x_1415) ;  /* 0x0000019000017945 */ /* 0x000fe40003800200 */
[----:B------:R-:W-:Y:S02]  /*0160*/  LOP3.LUT P1, R14, R4, 0x3, RZ, 0xc0, !PT ;  /* 0x00000003040e7812 */ /* 0x000fe4000782c0ff */
[----:B------:R-:W-:Y:S02]  /*0170*/  ISETP.GT.U32.AND P0, PT, R6, -0x4, PT ;  /* 0xfffffffc0600780c */ /* 0x000fe40003f04070 */
[----:B------:R-:W-:-:S09]  /*0180*/  MOV R4, R0 ;  /* 0x0000000000047202 */ /* 0x000fd20000000f00 */
[----:B0-----:R-:W-:Y:S05]  /*0190*/  @!P1 BRA `(.L_x_1416) ;  /* 0x0000000000509947 */ /* 0x001fea0003800000 */
[----:B------:R-:W0:Y:S01]  /*01a0*/  LDC.64 R12, c[0x0][0x390] ;  /* 0x0000e400ff0c7b82 */ /* 0x000e220000000a00 */
[----:B------:R-:W-:Y:S01]  /*01b0*/  IMAD.MOV R22, RZ, RZ, -R14 ;  /* 0x000000ffff167224 */ /* 0x000fe200078e0a0e */
[----:B-----5:R-:W-:Y:S01]  /*01c0*/  MOV R25, R23 ;  /* 0x0000001700197202 */ /* 0x020fe20000000f00 */
[----:B------:R-:W-:-:S05]  /*01d0*/  IMAD.MOV.U32 R4, RZ, RZ, R0 ;  /* 0x000000ffff047224 */ /* 0x000fca00078e0000 */
[----:B------:R-:W1:Y:S08]  /*01e0*/  LDC.64 R10, c[0x0][0x388] ;  /* 0x0000e200ff0a7b82 */ /* 0x000e700000000a00 */
[----:B------:R-:W2:Y:S08]  /*01f0*/  LDC.64 R8, c[0x0][0x3a0] ;  /* 0x0000e800ff087b82 */ /* 0x000eb00000000a00 */
[----:B------:R-:W3:Y:S02]  /*0200*/  LDC.64 R6, c[0x0][0x3a8] ;  /* 0x0000ea00ff067b82 */ /* 0x000ee40000000a00 */
.L_x_1417:
[----:B-1--4-:R-:W-:-:S06]  /*0210*/  IMAD.WIDE R16, R4, 0x4, R10 ;  /* 0x0000000404107825 */ /* 0x012fcc00078e020a */
[----:B------:R-:W4:Y:S01]  /*0220*/  LDG.E R17, desc[UR4][R16.64] ;  /* 0x0000000410117981 */ /* 0x000f22000c1e1900 */
[----:B--2---:R-:W-:-:S04]  /*0230*/  IMAD.WIDE R20, R25, 0x4, R8 ;  /* 0x0000000419147825 */ /* 0x004fc800078e0208 */
[----:B0-----:R-:W-:Y:S01]  /*0240*/  IMAD.WIDE R14, R4, 0x4, R12 ;  /* 0x00000004040e7825 */ /* 0x001fe200078e020c */
[----:B----4-:R4:W-:Y:S05]  /*0250*/  STG.E desc[UR4][R20.64], R17 ;  /* 0x0000001114007986 */ /* 0x0109ea000c101904 */
[----:B------:R-:W2:Y:S01]  /*0260*/  LDG.E R15, desc[UR4][R14.64] ;  /* 0x000000040e0f7981 */ /* 0x000ea2000c1e1900 */
[C---:B---3--:R-:W-:Y:S01]  /*0270*/  IMAD.WIDE R18, R25.reuse, 0x4, R6 ;  /* 0x0000000419127825 */ /* 0x048fe200078e0206 */
[----:B------:R-:W-:Y:S02]  /*0280*/  IADD3 R22, PT, PT, R22, 0x1, RZ ;  /* 0x0000000116167810 */ /* 0x000fe40007ffe0ff */
[----:B------:R-:W-:Y:S01]  /*0290*/  IADD3 R25, PT, PT, R25, 0x1, RZ ;  /* 0x0000000119197810 */ /* 0x000fe20007ffe0ff */
[----:B------:R-:W-:Y:S01]  /*02a0*/  VIADD R4, R4, 0x1 ;  /* 0x0000000104047836 */ /* 0x000fe20000000000 */
[----:B------:R-:W-:Y:S01]  /*02b0*/  ISETP.NE.AND P1, PT, R22, RZ, PT ;  /* 0x000000ff1600720c */ /* 0x000fe20003f25270 */
[----:B--2---:R4:W-:-:S12]  /*02c0*/  STG.E desc[UR4][R18.64], R15 ;  /* 0x0000000f12007986 */ /* 0x0049d8000c101904 */
[----:B------:R-:W-:Y:S05]  /*02d0*/  @P1 BRA `(.L_x_1417) ;  /* 0xfffffffc00cc1947 */ /* 0x000fea000383ffff */
.L_x_1416:
[----:B------:R-:W-:Y:S05]  /*02e0*/  BSYNC.RECONVERGENT B1 ;  /* 0x0000000000017941 */ /* 0x000fea0003800200 */
.L_x_1415:
[----:B------:R-:W-:Y:S05]  /*02f0*/  @P0 BRA `(.L_x_1414) ;  /* 0x00000000007c0947 */ /* 0x000fea0003800000 */
[-C--:B-----5:R-:W-:Y:S02]  /*0300*/  IADD3 R14, PT, PT, -R0, R4.reuse, R23 ;  /* 0x00000004000e7210 */ /* 0x0a0fe40007ffe117 */
[----:B----4-:R-:W-:-:S07]  /*0310*/  IADD3 R15, PT, PT, -R5, R4, RZ ;  /* 0x00000004050f7210 */ /* 0x010fce0007ffe1ff */
.L_x_1418:
[----:B------:R-:W0:Y:S08]  /*0320*/  LDC.64 R6, c[0x0][0x388] ;  /* 0x0000e200ff067b82 */ /* 0x000e300000000a00 */
[----:B--2---:R-:W1:Y:S08]  /*0330*/  LDC.64 R8, c[0x0][0x3a0] ;  /* 0x0000e800ff087b82 */ /* 0x004e700000000a00 */
[----:B------:R-:W2:Y:S01]  /*0340*/  LDC.64 R10, c[0x0][0x390] ;  /* 0x0000e400ff0a7b82 */ /* 0x000ea20000000a00 */
[----:B0-----:R-:W-:-:S07]  /*0350*/  IMAD.WIDE R6, R4, 0x4, R6 ;  /* 0x0000000404067825 */ /* 0x001fce00078e0206 */
[----:B------:R-:W0:Y:S01]  /*0360*/  LDC.64 R12, c[0x0][0x3a8] ;  /* 0x0000ea00ff0c7b82 */ /* 0x000e220000000a00 */
[----:B------:R-:W3:Y:S01]  /*0370*/  LDG.E R17, desc[UR4][R6.64] ;  /* 0x0000000406117981 */ /* 0x000ee2000c1e1900 */
[----:B-1----:R-:W-:-:S04]  /*0380*/  IMAD.WIDE R8, R14, 0x4, R8 ;  /* 0x000000040e087825 */ /* 0x002fc800078e0208 */
[----:B--2---:R-:W-:Y:S01]  /*0390*/  IMAD.WIDE R10, R4, 0x4, R10 ;  /* 0x00000004040a7825 */ /* 0x004fe200078e020a */
[----:B---3--:R1:W-:Y:S04]  /*03a0*/  STG.E desc[UR4][R8.64], R17 ;  /* 0x0000001108007986 */ /* 0x0083e8000c101904 */
[----:B------:R-:W2:Y:S01]  /*03b0*/  LDG.E R19, desc[UR4][R10.64] ;  /* 0x000000040a137981 */ /* 0x000ea2000c1e1900 */
[----:B0-----:R-:W-:-:S05]  /*03c0*/  IMAD.WIDE R12, R14, 0x4, R12 ;  /* 0x000000040e0c7825 */ /* 0x001fca00078e020c */
[----:B--2---:R0:W-:Y:S04]  /*03d0*/  STG.E desc[UR4][R12.64], R19 ;  /* 0x000000130c007986 */ /* 0x0041e8000c101904 */
[----:B------:R-:W2:Y:S04]  /*03e0*/  LDG.E R21, desc[UR4][R6.64+0x4] ;  /* 0x0000040406157981 */ /* 0x000ea8000c1e1900 */
[----:B--2---:R2:W-:Y:S04]  /*03f0*/  STG.E desc[UR4][R8.64+0x4], R21 ;  /* 0x0000041508007986 */ /* 0x0045e8000c101904 */
[----:B------:R-:W3:Y:S04]  /*0400*/  LDG.E R23, desc[UR4][R10.64+0x4] ;  /* 0x000004040a177981 */ /* 0x000ee8000c1e1900 */
[----:B---3--:R2:W-:Y:S04]  /*0410*/  STG.E desc[UR4][R12.64+0x4], R23 ;  /* 0x000004170c007986 */ /* 0x0085e8000c101904 */
[----:B------:R-:W3:Y:S04]  /*0420*/  LDG.E R25, desc[UR4][R6.64+0x8] ;  /* 0x0000080406197981 */ /* 0x000ee8000c1e1900 */
[----:B---3--:R2:W-:Y:S04]  /*0430*/  STG.E desc[UR4][R8.64+0x8], R25 ;  /* 0x0000081908007986 */ /* 0x0085e8000c101904 */
[----:B-1----:R-:W3:Y:S04]  /*0440*/  LDG.E R17, desc[UR4][R10.64+0x8] ;  /* 0x000008040a117981 */ /* 0x002ee8000c1e1900 */
[----:B---3--:R2:W-:Y:S04]  /*0450*/  STG.E desc[UR4][R12.64+0x8], R17 ;  /* 0x000008110c007986 */ /* 0x0085e8000c101904 */
[----:B------:R-:W3:Y:S04]  /*0460*/  LDG.E R27, desc[UR4][R6.64+0xc] ;  /* 0x00000c04061b7981 */ /* 0x000ee8000c1e1900 */
[----:B---3--:R2:W-:Y:S04]  /*0470*/  STG.E desc[UR4][R8.64+0xc], R27 ;  /* 0x00000c1b08007986 */ /* 0x0085e8000c101904 */
[----:B0-----:R-:W3:Y:S01]  /*0480*/  LDG.E R19, desc[UR4][R10.64+0xc] ;  /* 0x00000c040a137981 */ /* 0x001ee2000c1e1900 */
[----:B------:R-:W-:Y:S01]  /*0490*/  VIADD R15, R15, 0x4 ;  /* 0x000000040f0f7836 */ /* 0x000fe20000000000 */
[----:B------:R-:W-:-:S02]  /*04a0*/  IADD3 R4, PT, PT, R4, 0x4, RZ ;  /* 0x0000000404047810 */ /* 0x000fc40007ffe0ff */
[----:B------:R-:W-:Y:S02]  /*04b0*/  IADD3 R14, PT, PT, R14, 0x4, RZ ;  /* 0x000000040e0e7810 */ /* 0x000fe40007ffe0ff */
[----:B------:R-:W-:Y:S01]  /*04c0*/  ISETP.NE.AND P0, PT, R15, RZ, PT ;  /* 0x000000ff0f00720c */ /* 0x000fe20003f05270 */
[----:B---3--:R2:W-:-:S12]  /*04d0*/  STG.E desc[UR4][R12.64+0xc], R19 ;  /* 0x00000c130c007986 */ /* 0x0085d8000c101904 */
[----:B------:R-:W-:Y:S05]  /*04e0*/  @P0 BRA `(.L_x_1418) ;  /* 0xfffffffc008c0947 */ /* 0x000fea000383ffff */
.L_x_1414:
[----:B------:R-:W-:Y:S05]  /*04f0*/  BSYNC.RECONVERGENT B0 ;  /* 0x0000000000007941 */ /* 0x000fea0003800200 */
.L_x_1413:
[----:B------:R-:W3:Y:S02]  /*0500*/  LDG.E R4, desc[UR4][R2.64] ;  /* 0x0000000402047981 */ /* 0x000ee4000c1e1900 */
[----:B---3--:R-:W-:-:S05]  /*0510*/  IADD3 R5, PT, PT, R4, R5, -R0 ;  /* 0x0000000504057210 */ /* 0x008fca0007ffe800 */
[----:B------:R-:W-:Y:S01]  /*0520*/  STG.E desc[UR4][R2.64], R5 ;  /* 0x0000000502007986 */ /* 0x000fe2000c101904 */
[----:B------:R-:W-:Y:S05]  /*0530*/  EXIT ;  /* 0x000000000000794d */ /* 0x000fea0003800000 */
.L_x_1419:
        /* <DEDUP_REMOVED lines=12> */
.L_x_1466:


//--------------------- .text._Z12updateRowPtrPiS_S_i --------------------------
	.section	.text._Z12updateRowPtrPiS_S_i,"ax",@progbits
	.align	128
        .global         _Z12updateRowPtrPiS_S_i
        .type           _Z12updateRowPtrPiS_S_i,@function
        .size           _Z12updateRowPtrPiS_S_i,(.L_x_1467 - _Z12updateRowPtrPiS_S_i)
        .other          _Z12updateRowPtrPiS_S_i,@"STO_CUDA_ENTRY STV_DEFAULT"
_Z12updateRowPtrPiS_S_i:
.text._Z12updateRowPtrPiS_S_i:
[----:B------:R-:W-:Y:S01]  /*0000*/  LDC R1, c[0x0][0x37c] ;  /* 0x0000df00ff017b82 */ /* 0x000fe20000000800 */
[----:B------:R-:W0:Y:S07]  /*0010*/  S2R R0, SR_TID.X ;  /* 0x0000000000007919 */ /* 0x000e2e0000002100 */
[----:B------:R-:W0:Y:S01]  /*0020*/  S2UR UR4, SR_CTAID.X ;  /* 0x00000000000479c3 */ /* 0x000e220000002500 */
[----:B------:R-:W1:Y:S07]  /*0030*/  LDCU UR5, c[0x0][0x398] ;  /* 0x00007300ff0577ac */ /* 0x000e6e0008000800 */
[----:B------:R-:W0:Y:S02]  /*0040*/  LDC R9, c[0x0][0x360] ;  /* 0x0000d800ff097b82 */ /* 0x000e240000000800 */
[----:B0-----:R-:W-:-:S05]  /*0050*/  IMAD R9, R9, UR4, R0 ;  /* 0x0000000409097c24 */ /* 0x001fca000f8e0200 */
[----:B-1----:R-:W-:-:S13]  /*0060*/  ISETP.GT.AND P0, PT, R9, UR5, PT ;  /* 0x0000000509007c0c */ /* 0x002fda000bf04270 */
[----:B------:R-:W-:Y:S05]  /*0070*/  @P0 EXIT ;  /* 0x000000000000094d */ /* 0x000fea0003800000 */
[----:B------:R-:W0:Y:S01]  /*0080*/  LDC.64 R2, c[0x0][0x380] ;  /* 0x0000e000ff027b82 */ /* 0x000e220000000a00 */
[----:B------:R-:W1:Y:S07]  /*0090*/  LDCU.64 UR4, c[0x0][0x358] ;  /* 0x00006b00ff0477ac */ /* 0x000e6e0008000a00 */
[----:B------:R-:W2:Y:S08]  /*00a0*/  LDC.64 R4, c[0x0][0x390] ;  /* 0x0000e400ff047b82 */ /* 0x000eb00000000a00 */
[----:B------:R-:W3:Y:S01]  /*00b0*/  LDC.64 R6, c[0x0][0x388] ;  /* 0x0000e200ff067b82 */ /* 0x000ee20000000a00 */
[----:B0-----:R-:W-:-:S06]  /*00c0*/  IMAD.WIDE R2, R9, 0x4, R2 ;  /* 0x0000000409027825 */ /* 0x001fcc00078e0202 */
[----:B-1----:R-:W4:Y:S01]  /*00d0*/  LDG.E R2, desc[UR4][R2.64] ;  /* 0x0000000402027981 */ /* 0x002f22000c1e1900 */
[----:B--2---:R-:W-:-:S06]  /*00e0*/  IMAD.WIDE R4, R9, 0x4, R4 ;  /* 0x0000000409047825 */ /* 0x004fcc00078e0204 */
[----:B------:R-:W4:Y:S01]  /*00f0*/  LDG.E R5, desc[UR4][R4.64] ;  /* 0x0000000404057981 */ /* 0x000f22000c1e1900 */
[----:B---3--:R-:W-:Y:S01]  /*0100*/  IMAD.WIDE R6, R9, 0x4, R6 ;  /* 0x0000000409067825 */ /* 0x008fe200078e0206 */
[----:B----4-:R-:W-:-:S05]  /*0110*/  IADD3 R9, PT, PT, R2, R5, RZ ;  /* 0x0000000502097210 */ /* 0x010fca0007ffe0ff */
[----:B------:R-:W-:Y:S01]  /*0120*/  STG.E desc[UR4][R6.64], R9 ;  /* 0x0000000906007986 */ /* 0x000fe2000c101904 */
[----:B------:R-:W-:Y:S05]  /*0130*/  EXIT ;  /* 0x000000000000794d */ /* 0x000fea0003800000 */
.L_x_1420:
        /* <DEDUP_REMOVED lines=12> */
.L_x_1467:


//--------------------- .text._Z29computeAdditionalEdgesPerNodePiiS_ --------------------------
	.section	.text._Z29computeAdditionalEdgesPerNodePiiS_,"ax",@progbits
	.align	128
        .global         _Z29computeAdditionalEdgesPerNodePiiS_
        .type           _Z29computeAdditionalEdgesPerNodePiiS_,@function
        .size           _Z29computeAdditionalEdgesPerNodePiiS_,(.L_x_1468 - _Z29computeAdditionalEdgesPerNodePiiS_)
        .other          _Z29computeAdditionalEdgesPerNodePiiS_,@"STO_CUDA_ENTRY STV_DEFAULT"
_Z29computeAdditionalEdgesPerNodePiiS_:
.text._Z29computeAdditionalEdgesPerNodePiiS_:
        /* <DEDUP_REMOVED lines=16> */
[----:B------:R-:W-:Y:S01]  /*0100*/  REDG.E.ADD.STRONG.GPU desc[UR4][R4.64], R7 ;  /* 0x000000070400798e */ /* 0x000fe2000c12e104 */
[----:B------:R-:W-:Y:S05]  /*0110*/  EXIT ;  /* 0x000000000000794d */ /* 0x000fea0003800000 */
.L_x_1421:
        /* <DEDUP_REMOVED lines=14> */
.L_x_1468:


//--------------------- .text._Z15updateAlphaBetaPiPfiS_S0_S0_ --------------------------
	.section	.text._Z15updateAlphaBetaPiPfiS_S0_S0_,"ax",@progbits
	.align	128
        .global         _Z15updateAlphaBetaPiPfiS_S0_S0_
        .type           _Z15updateAlphaBetaPiPfiS_S0_S0_,@function
        .size           _Z15updateAlphaBetaPiPfiS_S0_S0_,(.L_x_1469 - _Z15updateAlphaBetaPiPfiS_S0_S0_)
        .other          _Z15updateAlphaBetaPiPfiS_S0_S0_,@"STO_CUDA_ENTRY STV_DEFAULT"
_Z15updateAlphaBetaPiPfiS_S0_S0_:
.text._Z15updateAlphaBetaPiPfiS_S0_S0_:
        /* <DEDUP_REMOVED lines=14> */
[----:B-1----:R-:W2:Y:S04]  /*00e0*/  LDG.E R7, desc[UR4][R2.64] ;  /* 0x0000000402077981 */ /* 0x002ea8000c1e1900 */
[----:B------:R-:W3:Y:S01]  /*00f0*/  LDG.E R13, desc[UR4][R2.64+0x4] ;  /* 0x00000404020d7981 */ /* 0x000ee2000c1e1900 */
[----:B0-----:R-:W-:Y:S02]  /*0100*/  IMAD.WIDE R4, R11, 0x4, R4 ;  /* 0x000000040b047825 */ /* 0x001fe400078e0204 */
[----:B------:R-:W0:Y:S04]  /*0110*/  LDC.64 R10, c[0x0][0x3a8] ;  /* 0x0000ea00ff0a7b82 */ /* 0x000e280000000a00 */
[----:B------:R1:W5:Y:S01]  /*0120*/  LDG.E R5, desc[UR4][R4.64] ;  /* 0x0000000404057981 */ /* 0x000362000c1e1900 */
[----:B--2---:R-:W-:-:S04]  /*0130*/  IMAD.WIDE R6, R7, 0x4, R8 ;  /* 0x0000000407067825 */ /* 0x004fc800078e0208 */
[----:B---3--:R-:W-:Y:S02]  /*0140*/  IMAD.WIDE R8, R13, 0x4, R8 ;  /* 0x000000040d087825 */ /* 0x008fe400078e0208 */
[----:B------:R-:W2:Y:S04]  /*0150*/  LDG.E R7, desc[UR4][R6.64] ;  /* 0x0000000406077981 */ /* 0x000ea8000c1e1900 */
[----:B------:R-:W2:Y:S01]  /*0160*/  LDG.E R8, desc[UR4][R8.64] ;  /* 0x0000000408087981 */ /* 0x000ea2000c1e1900 */
[----:B------:R-:W-:Y:S01]  /*0170*/  BSSY.RECONVERGENT B0, `(.L_x_1422) ;  /* 0x0000007000007945 */ /* 0x000fe20003800200 */
[C---:B--2---:R-:W-:Y:S01]  /*0180*/  ISETP.NE.AND P0, PT, R7.reuse, R8, PT ;  /* 0x000000080700720c */ /* 0x044fe20003f05270 */
[----:B0-----:R-:W-:-:S12]  /*0190*/  IMAD.WIDE R10, R7, 0x4, R10 ;  /* 0x00000004070a7825 */ /* 0x001fd800078e020a */
[----:B-1----:R-:W-:Y:S05]  /*01a0*/  @P0 BRA `(.L_x_1423) ;  /* 0x00000000000c0947 */ /* 0x002fea0003800000 */
[----:B------:R-:W0:Y:S02]  /*01b0*/  LDC.64 R2, c[0x0][0x3a0] ;  /* 0x0000e800ff027b82 */ /* 0x000e240000000a00 */
[----:B0-----:R-:W-:-:S05]  /*01c0*/  IMAD.WIDE R2, R7, 0x4, R2 ;  /* 0x0000000407027825 */ /* 0x001fca00078e0202 */
[----:B-----5:R0:W-:Y:S02]  /*01d0*/  REDG.E.ADD.F32.FTZ.RN.STRONG.GPU desc[UR4][R2.64], R5 ;  /* 0x00000005020079a6 */ /* 0x0201e4000c12f304 */
.L_x_1423:
[----:B------:R-:W-:Y:S05]  /*01e0*/  BSYNC.RECONVERGENT B0 ;  /* 0x0000000000007941 */ /* 0x000fea0003800200 */
.L_x_1422:
[----:B-----5:R-:W-:Y:S01]  /*01f0*/  REDG.E.ADD.F32.FTZ.RN.STRONG.GPU desc[UR4][R10.64], R5 ;  /* 0x000000050a0079a6 */ /* 0x020fe2000c12f304 */
[----:B------:R-:W-:Y:S05]  /*0200*/  EXIT ;  /* 0x000000000000794d */ /* 0x000fea0003800000 */
.L_x_1424:
        /* <DEDUP_REMOVED lines=15> */
.L_x_1469:


//--------------------- .nv.shared._ZN3cub18CUB_300001_SM_10006detail6reduce28DeviceReduceSingleTileKernelINS2_10policy_hubIlyN4cuda3std3__44plusIlEEE10Policy1000EPlSC_iS9_llNS7_10__identityEEEvT0_T1_T2_T3_T4_T6_ --------------------------
	.section	.nv.shared._ZN3cub18CUB_300001_SM_10006detail6reduce28DeviceReduceSingleTileKernelINS2_10policy_hubIlyN4cuda3std3__44plusIlEEE10Policy1000EPlSC_iS9_llNS7_10__identityEEEvT0_T1_T2_T3_T4_T6_,"aw",@nobits
	.sectionflags	@""
	.align	16
.nv.shared._ZN3cub18CUB_300001_SM_10006detail6reduce28DeviceReduceSingleTileKernelINS2_10policy_hubIlyN4cuda3std3__44plusIlEEE10Policy1000EPlSC_iS9_llNS7_10__identityEEEvT0_T1_T2_T3_T4_T6_:
	.zero		1184


//--------------------- .nv.shared.reserved.0     --------------------------
	.section	.nv.shared.reserved.0,"aw",@nobits
	.weak		__nv_reservedSMEM_offset_0_alias
	.size		__nv_reservedSMEM_offset_0_alias, 0, 64
	.other		__nv_reservedSMEM_offset_0_alias,@"STO_CUDA_RESERVED_SHARED STV_DEFAULT"
__nv_reservedSMEM_offset_0_alias:
	.zero		0
	.zero		64


//--------------------- .nv.global                --------------------------
	.section	.nv.global,"aw",@nobits
.nv.global:
	.type		_ZN34_INTERNAL_61143728_4_k_cu_92ae6f2e6thrust24THRUST_300001_SM_1000_NS12placeholders2_8E,@object
	.size		_ZN34_INTERNAL_61143728_4_k_cu_92ae6f2e6thrust24THRUST_300001_SM_1000_NS12placeholders2_8E,(_ZN34_INTERNAL_61143728_4_k_cu_92ae6f2e4cuda3std3__436_GLOBAL__N__61143728_4_k_cu_92ae6f2e6ignoreE - _ZN34_INTERNAL_61143728_4_k_cu_92ae6f2e6thrust24THRUST_300001_SM_1000_NS12placeholders2_8E)
_ZN34_INTERNAL_61143728_4_k_cu_92ae6f2e6thrust24THRUST_300001_SM_1000_NS12placeholders2_8E:
	.zero		1
	.type		_ZN34_INTERNAL_61143728_4_k_cu_92ae6f2e4cuda3std3__436_GLOBAL__N__61143728_4_k_cu_92ae6f2e6ignoreE,@object
	.size		_ZN34_INTERNAL_61143728_4_k_cu_92ae6f2e4cuda3std3__436_GLOBAL__N__61143728_4_k_cu_92ae6f2e6ignoreE,(_ZN34_INTERNAL_61143728_4_k_cu_92ae6f2e4cuda3std6ranges3__45__cpo4dataE - _ZN34_INTERNAL_61143728_4_k_cu_92ae6f2e4cuda3std3__436_GLOBAL__N__61143728_4_k_cu_92ae6f2e6ignoreE)
_ZN34_INTERNAL_61143728_4_k_cu_92ae6f2e4cuda3std3__436_GLOBAL__N__61143728_4_k_cu_92ae6f2e6ignoreE:
	.zero		1
	.type		_ZN34_INTERNAL_61143728_4_k_cu_92ae6f2e4cuda3std6ranges3__45__cpo4dataE,@object
	.size		_ZN34_INTERNAL_61143728_4_k_cu_92ae6f2e4cuda3std6ranges3__45__cpo4dataE,(_ZN34_INTERNAL_61143728_4_k_cu_92ae6f2e6thrust24THRUST_300001_SM_1000_NS6system3cpp3parE - _ZN34_INTERNAL_61143728_4_k_cu_92ae6f2e4cuda3std6ranges3__45__cpo4dataE)
_ZN34_INTERNAL_61143728_4_k_cu_92ae6f2e4cuda3std6ranges3__45__cpo4dataE:
	.zero		1
	.type		_ZN34_INTERNAL_61143728_4_k_cu_92ae6f2e6thrust24THRUST_300001_SM_1000_NS6system3cpp3parE,@object
	.size		_ZN34_INTERNAL_61143728_4_k_cu_92ae6f2e6thrust24THRUST_300001_SM_1000_NS6system3cpp3parE,(_ZN34_INTERNAL_61143728_4_k_cu_92ae6f2e4cuda3std3__45__cpo5beginE - _ZN34_INTERNAL_61143728_4_k_cu_92ae6f2e6thrust24THRUST_300001_SM_1000_NS6system3cpp3parE)
_ZN34_INTERNAL_61143728_4_k_cu_92ae6f2e6thrust24THRUST_300001_SM_1000_NS6system3cpp3parE:
	.zero		1
	.type		_ZN34_INTERNAL_61143728_4_k_cu_92ae6f2e4cuda3std3__45__cpo5beginE,@object
	.size		_ZN34_INTERNAL_61143728_4_k_cu_92ae6f2e4cuda3std3__45__cpo5beginE,(_ZN34_INTERNAL_61143728_4_k_cu_92ae6f2e4cuda3std6ranges3__45__cpo5beginE - _ZN34_INTERNAL_61143728_4_k_cu_92ae6f2e4cuda3std3__45__cpo5beginE)
_ZN34_INTERNAL_61143728_4_k_cu_92ae6f2e4cuda3std3__45__cpo5beginE:
	.zero		1
	.type		_ZN34_INTERNAL_61143728_4_k_cu_92ae6f2e4cuda3std6ranges3__45__cpo5beginE,@object
	.size		_ZN34_INTERNAL_61143728_4_k_cu_92ae6f2e4cuda3std6ranges3__45__cpo5beginE,(_ZN34_INTERNAL_61143728_4_k_cu_92ae6f2e6thrust24THRUST_300001_SM_1000_NS6deviceE - _ZN34_INTERNAL_61143728_4_k_cu_92ae6f2e4cuda3std6ranges3__45__cpo5beginE)
_ZN34_INTERNAL_61143728_4_k_cu_92ae6f2e4cuda3std6ranges3__45__cpo5beginE:
	.zero		1
	.type		_ZN34_INTERNAL_61143728_4_k_cu_92ae6f2e6thrust24THRUST_300001_SM_1000_NS6deviceE,@object
	.size		_ZN34_INTERNAL_61143728_4_k_cu_92ae6f2e6thrust24THRUST_300001_SM_1000_NS6deviceE,(_ZN34_INTERNAL_61143728_4_k_cu_92ae6f2e4cuda3std3__47nulloptE - _ZN34_INTERNAL_61143728_4_k_cu_92ae6f2e6thrust24THRUST_300001_SM_1000_NS6deviceE)
_ZN34_INTERNAL_61143728_4_k_cu_92ae6f2e6thrust24THRUST_300001_SM_1000_NS6deviceE:
	.zero		1
	.type		_ZN34_INTERNAL_61143728_4_k_cu_92ae6f2e4cuda3std3__47nulloptE,@object
	.size		_ZN34_INTERNAL_61143728_4_k_cu_92ae6f2e4cuda3std3__47nulloptE,(_ZN34_INTERNAL_61143728_4_k_cu_92ae6f2e4cuda3std6ranges3__45__cpo8distanceE - _ZN34_INTERNAL_61143728_4_k_cu_92ae6f2e4cuda3std3__47nulloptE)
_ZN34_INTERNAL_61143728_4_k_cu_92ae6f2e4cuda3std3__47nulloptE:
	.zero		1
	.type		_ZN34_INTERNAL_61143728_4_k_cu_92ae6f2e4cuda3std6ranges3__45__cpo8distanceE,@object
	.size		_ZN34_INTERNAL_61143728_4_k_cu_92ae6f2e4cuda3std6ranges3__45__cpo8distanceE,(_ZN34_INTERNAL_61143728_4_k_cu_92ae6f2e6thrust24THRUST_300001_SM_1000_NS12placeholders2_4E - _ZN34_INTERNAL_61143728_4_k_cu_92ae6f2e4cuda3std6ranges3__45__cpo8distanceE)
_ZN34_INTERNAL_61143728_4_k_cu_92ae6f2e4cuda3std6ranges3__45__cpo8distanceE:
	.zero		1
	.type		_ZN34_INTERNAL_61143728_4_k_cu_92ae6f2e6thrust24THRUST_300001_SM_1000_NS12placeholders2_4E,@object
	.size		_ZN34_INTERNAL_61143728_4_k_cu_92ae6f2e6thrust24THRUST_300001_SM_1000_NS12placeholders2_4E,(_ZN34_INTERNAL_61143728_4_k_cu_92ae6f2e4cuda3std3__45__cpo6rbeginE - _ZN34_INTERNAL_61143728_4_k_cu_92ae6f2e6thrust24THRUST_300001_SM_1000_NS12placeholders2_4E)
_ZN34_INTERNAL_61143728_4_k_cu_92ae6f2e6thrust24THRUST_300001_SM_1000_NS12placeholders2_4E:
	.zero		1
	.type		_ZN34_INTERNAL_61143728_4_k_cu_92ae6f2e4cuda3std3__45__cpo6rbeginE,@object
	.size		_ZN34_INTERNAL_61143728_4_k_cu_92ae6f2e4cuda3std3__45__cpo6rbeginE,(_ZN34_INTERNAL_61143728_4_k_cu_92ae6f2e4cuda3std6ranges3__45__cpo7advanceE - _ZN34_INTERNAL_61143728_4_k_cu_92ae6f2e4cuda3std3__45__cpo6rbeginE)
_ZN34_INTERNAL_61143728_4_k_cu_92ae6f2e4cuda3std3__45__cpo6rbeginE:
	.zero		1
	.type		_ZN34_INTERNAL_61143728_4_k_cu_92ae6f2e4cuda3std6ranges3__45__cpo7advanceE,@object
	.size		_ZN34_INTERNAL_61143728_4_k_cu_92ae6f2e4cuda3std6ranges3__45__cpo7advanceE,(_ZN34_INTERNAL_61143728_4_k_cu_92ae6f2e6thrust24THRUST_300001_SM_1000_NS12placeholders3_10E - _ZN34_INTERNAL_61143728_4_k_cu_92ae6f2e4cuda3std6ranges3__45__cpo7advanceE)
_ZN34_INTERNAL_61143728_4_k_cu_92ae6f2e4cuda3std6ranges3__45__cpo7advanceE:
	.zero		1
	.type		_ZN34_INTERNAL_61143728_4_k_cu_92ae6f2e6thrust24THRUST_300001_SM_1000_NS12placeholders3_10E,@object
	.size		_ZN34_INTERNAL_61143728_4_k_cu_92ae6f2e6thrust24THRUST_300001_SM_1000_NS12placeholders3_10E,(_ZN34_INTERNAL_61143728_4_k_cu_92ae6f2e4cuda3std3__48in_placeE - _ZN34_INTERNAL_61143728_4_k_cu_92ae6f2e6thrust24THRUST_300001_SM_1000_NS12placeholders3_10E)
_ZN34_INTERNAL_61143728_4_k_cu_92ae6f2e6thrust24THRUST_300001_SM_1000_NS12placeholders3_10E:
	.zero		1
	.type		_ZN34_INTERNAL_61143728_4_k_cu_92ae6f2e4cuda3std3__48in_placeE,@object
	.size		_ZN34_INTERNAL_61143728_4_k_cu_92ae6f2e4cuda3std3__48in_placeE,(_ZN34_INTERNAL_61143728_4_k_cu_92ae6f2e4cuda3std6ranges3__45__cpo4sizeE - _ZN34_INTERNAL_61143728_4_k_cu_92ae6f2e4cuda3std3__48in_placeE)
_ZN34_INTERNAL_61143728_4_k_cu_92ae6f2e4cuda3std3__48in_placeE:
	.zero		1
	.type		_ZN34_INTERNAL_61143728_4_k_cu_92ae6f2e4cuda3std6ranges3__45__cpo4sizeE,@object
	.size		_ZN34_INTERNAL_61143728_4_k_cu_92ae6f2e4cuda3std6ranges3__45__cpo4sizeE,(_ZN34_INTERNAL_61143728_4_k_cu_92ae6f2e6thrust24THRUST_300001_SM_1000_NS12placeholders2_2E - _ZN34_INTERNAL_61143728_4_k_cu_92ae6f2e4cuda3std6ranges3__45__cpo4sizeE)
_ZN34_INTERNAL_61143728_4_k_cu_92ae6f2e4cuda3std6ranges3__45__cpo4sizeE:
	.zero		1
	.type		_ZN34_INTERNAL_61143728_4_k_cu_92ae6f2e6thrust24THRUST_300001_SM_1000_NS12placeholders2_2E,@object
	.size		_ZN34_INTERNAL_61143728_4_k_cu_92ae6f2e6thrust24THRUST_300001_SM_1000_NS12placeholders2_2E,(_ZN34_INTERNAL_61143728_4_k_cu_92ae6f2e4cuda3std3__45__cpo6cbeginE - _ZN34_INTERNAL_61143728_4_k_cu_92ae6f2e6thrust24THRUST_300001_SM_1000_NS12placeholders2_2E)
_ZN34_INTERNAL_61143728_4_k_cu_92ae6f2e6thrust24THRUST_300001_SM_1000_NS12placeholders2_2E:
	.zero		1
	.type		_ZN34_INTERNAL_61143728_4_k_cu_92ae6f2e4cuda3std3__45__cpo6cbeginE,@object
	.size		_ZN34_INTERNAL_61143728_4_k_cu_92ae6f2e4cuda3std3__45__cpo6cbeginE,(_ZN34_INTERNAL_61143728_4_k_cu_92ae6f2e4cuda3std6ranges3__45__cpo6cbeginE - _ZN34_INTERNAL_61143728_4_k_cu_92ae6f2e4cuda3std3__45__cpo6cbeginE)
_ZN34_INTERNAL_61143728_4_k_cu_92ae6f2e4cuda3std3__45__cpo6cbeginE:
	.zero		1
	.type		_ZN34_INTERNAL_61143728_4_k_cu_92ae6f2e4cuda3std6ranges3__45__cpo6cbeginE,@object
	.size		_ZN34_INTERNAL_61143728_4_k_cu_92ae6f2e4cuda3std6ranges3__45__cpo6cbeginE,(_ZN34_INTERNAL_61143728_4_k_cu_92ae6f2e6thrust24THRUST_300001_SM_1000_NS12placeholders2_6E - _ZN34_INTERNAL_61143728_4_k_cu_92ae6f2e4cuda3std6ranges3__45__cpo6cbeginE)
_ZN34_INTERNAL_61143728_4_k_cu_92ae6f2e4cuda3std6ranges3__45__cpo6cbeginE:
	.zero		1
	.type		_ZN34_INTERNAL_61143728_4_k_cu_92ae6f2e6thrust24THRUST_300001_SM_1000_NS12placeholders2_6E,@object
	.size		_ZN34_INTERNAL_61143728_4_k_cu_92ae6f2e6thrust24THRUST_300001_SM_1000_NS12placeholders2_6E,(_ZN34_INTERNAL_61143728_4_k_cu_92ae6f2e4cuda3std3__45__cpo7crbeginE - _ZN34_INTERNAL_61143728_4_k_cu_92ae6f2e6thrust24THRUST_300001_SM_1000_NS12placeholders2_6E)
_ZN34_INTERNAL_61143728_4_k_cu_92ae6f2e6thrust24THRUST_300001_SM_1000_NS12placeholders2_6E:
	.zero		1
	.type		_ZN34_INTERNAL_61143728_4_k_cu_92ae6f2e4cuda3std3__45__cpo7crbeginE,@object
	.size		_ZN34_INTERNAL_61143728_4_k_cu_92ae6f2e4cuda3std3__45__cpo7crbeginE,(_ZN34_INTERNAL_61143728_4_k_cu_92ae6f2e4cuda3std6ranges3__45__cpo4nextE - _ZN34_INTERNAL_61143728_4_k_cu_92ae6f2e4cuda3std3__45__cpo7crbeginE)
_ZN34_INTERNAL_61143728_4_k_cu_92ae6f2e4cuda3std3__45__cpo7crbeginE:
	.zero		1
	.type		_ZN34_INTERNAL_61143728_4_k_cu_92ae6f2e4cuda3std6ranges3__45__cpo4nextE,@object
	.size		_ZN34_INTERNAL_61143728_4_k_cu_92ae6f2e4cuda3std6ranges3__45__cpo4nextE,(_ZN34_INTERNAL_61143728_4_k_cu_92ae6f2e4cuda3std6ranges3__45__cpo4swapE - _ZN34_INTERNAL_61143728_4_k_cu_92ae6f2e4cuda3std6ranges3__45__cpo4nextE)
_ZN34_INTERNAL_61143728_4_k_cu_92ae6f2e4cuda3std6ranges3__45__cpo4nextE:
	.zero		1
	.type		_ZN34_INTERNAL_61143728_4_k_cu_92ae6f2e4cuda3std6ranges3__45__cpo4swapE,@object
	.size		_ZN34_INTERNAL_61143728_4_k_cu_92ae6f2e4cuda3std6ranges3__45__cpo4swapE,(_ZN34_INTERNAL_61143728_4_k_cu_92ae6f2e6thrust24THRUST_300001_SM_1000_NS8cuda_cub10par_nosyncE - _ZN34_INTERNAL_61143728_4_k_cu_92ae6f2e4cuda3std6ranges3__45__cpo4swapE)
_ZN34_INTERNAL_61143728_4_k_cu_92ae6f2e4cuda3std6ranges3__45__cpo4swapE:
	.zero		1
	.type		_ZN34_INTERNAL_61143728_4_k_cu_92ae6f2e6thrust24THRUST_300001_SM_1000_NS8cuda_cub10par_nosyncE,@object
	.size		_ZN34_INTERNAL_61143728_4_k_cu_92ae6f2e6thrust24THRUST_300001_SM_1000_NS8cuda_cub10par_nosyncE,(_ZN34_INTERNAL_61143728_4_k_cu_92ae6f2e6thrust24THRUST_300001_SM_1000_NS3seqE - _ZN34_INTERNAL_61143728_4_k_cu_92ae6f2e6thrust24THRUST_300001_SM_1000_NS8cuda_cub10par_nosyncE)
_ZN34_INTERNAL_61143728_4_k_cu_92ae6f2e6thrust24THRUST_300001_SM_1000_NS8cuda_cub10par_nosyncE:
	.zero		1
	.type		_ZN34_INTERNAL_61143728_4_k_cu_92ae6f2e6thrust24THRUST_300001_SM_1000_NS3seqE,@object
	.size		_ZN34_INTERNAL_61143728_4_k_cu_92ae6f2e6thrust24THRUST_300001_SM_1000_NS3seqE,(_ZN34_INTERNAL_61143728_4_k_cu_92ae6f2e4cuda3std3__420unreachable_sentinelE - _ZN34_INTERNAL_61143728_4_k_cu_92ae6f2e6thrust24THRUST_300001_SM_1000_NS3seqE)
_ZN34_INTERNAL_61143728_4_k_cu_92ae6f2e6thrust24THRUST_300001_SM_1000_NS3seqE:
	.zero		1
	.type		_ZN34_INTERNAL_61143728_4_k_cu_92ae6f2e4cuda3std3__420unreachable_sentinelE,@object
	.size		_ZN34_INTERNAL_61143728_4_k_cu_92ae6f2e4cuda3std3__420unreachable_sentinelE,(_ZN34_INTERNAL_61143728_4_k_cu_92ae6f2e4cuda3std6ranges3__45__cpo5ssizeE - _ZN34_INTERNAL_61143728_4_k_cu_92ae6f2e4cuda3std3__420unreachable_sentinelE)
_ZN34_INTERNAL_61143728_4_k_cu_92ae6f2e4cuda3std3__420unreachable_sentinelE:
	.zero		1
	.type		_ZN34_INTERNAL_61143728_4_k_cu_92ae6f2e4cuda3std6ranges3__45__cpo5ssizeE,@object
	.size		_ZN34_INTERNAL_61143728_4_k_cu_92ae6f2e4cuda3std6ranges3__45__cpo5ssizeE,(_ZN34_INTERNAL_61143728_4_k_cu_92ae6f2e6thrust24THRUST_300001_SM_1000_NS12placeholders2_3E - _ZN34_INTERNAL_61143728_4_k_cu_92ae6f2e4cuda3std6ranges3__45__cpo5ssizeE)
_ZN34_INTERNAL_61143728_4_k_cu_92ae6f2e4cuda3std6ranges3__45__cpo5ssizeE:
	.zero		1
	.type		_ZN34_INTERNAL_61143728_4_k_cu_92ae6f2e6thrust24THRUST_300001_SM_1000_NS12placeholders2_3E,@object
	.size		_ZN34_INTERNAL_61143728_4_k_cu_92ae6f2e6thrust24THRUST_300001_SM_1000_NS12placeholders2_3E,(_ZN34_INTERNAL_61143728_4_k_cu_92ae6f2e4cuda3std3__45__cpo4cendE - _ZN34_INTERNAL_61143728_4_k_cu_92ae6f2e6thrust24THRUST_300001_SM_1000_NS12placeholders2_3E)
_ZN34_INTERNAL_61143728_4_k_cu_92ae6f2e6thrust24THRUST_300001_SM_1000_NS12placeholders2_3E:
	.zero		1
	.type		_ZN34_INTERNAL_61143728_4_k_cu_92ae6f2e4cuda3std3__45__cpo4cendE,@object
	.size		_ZN34_INTERNAL_61143728_4_k_cu_92ae6f2e4cuda3std3__45__cpo4cendE,(_ZN34_INTERNAL_61143728_4_k_cu_92ae6f2e4cuda3std6ranges3__45__cpo4cendE - _ZN34_INTERNAL_61143728_4_k_cu_92ae6f2e4cuda3std3__45__cpo4cendE)
_ZN34_INTERNAL_61143728_4_k_cu_92ae6f2e4cuda3std3__45__cpo4cendE:
	.zero		1
	.type		_ZN34_INTERNAL_61143728_4_k_cu_92ae6f2e4cuda3std6ranges3__45__cpo4cendE,@object
	.size		_ZN34_INTERNAL_61143728_4_k_cu_92ae6f2e4cuda3std6ranges3__45__cpo4cendE,(_ZN34_INTERNAL_61143728_4_k_cu_92ae6f2e6thrust24THRUST_300001_SM_1000_NS12placeholders2_7E - _ZN34_INTERNAL_61143728_4_k_cu_92ae6f2e4cuda3std6ranges3__45__cpo4cendE)
_ZN34_INTERNAL_61143728_4_k_cu_92ae6f2e4cuda3std6ranges3__45__cpo4cendE:
	.zero		1
	.type		_ZN34_INTERNAL_61143728_4_k_cu_92ae6f2e6thrust24THRUST_300001_SM_1000_NS12placeholders2_7E,@object
	.size		_ZN34_INTERNAL_61143728_4_k_cu_92ae6f2e6thrust24THRUST_300001_SM_1000_NS12placeholders2_7E,(_ZN34_INTERNAL_61143728_4_k_cu_92ae6f2e4cuda3std3__45__cpo5crendE - _ZN34_INTERNAL_61143728_4_k_cu_92ae6f2e6thrust24THRUST_300001_SM_1000_NS12placeholders2_7E)
_ZN34_INTERNAL_61143728_4_k_cu_92ae6f2e6thrust24THRUST_300001_SM_1000_NS12placeholders2_7E:
	.zero		1
	.type		_ZN34_INTERNAL_61143728_4_k_cu_92ae6f2e4cuda3std3__45__cpo5crendE,@object
	.size		_ZN34_INTERNAL_61143728_4_k_cu_92ae6f2e4cuda3std3__45__cpo5crendE,(_ZN34_INTERNAL_61143728_4_k_cu_92ae6f2e4cuda3std6ranges3__45__cpo4prevE - _ZN34_INTERNAL_61143728_4_k_cu_92ae6f2e4cuda3std3__45__cpo5crendE)
_ZN34_INTERNAL_61143728_4_k_cu_92ae6f2e4cuda3std3__45__cpo5crendE:
	.zero		1
	.type		_ZN34_INTERNAL_61143728_4_k_cu_92ae6f2e4cuda3std6ranges3__45__cpo4prevE,@object
	.size		_ZN34_INTERNAL_61143728_4_k_cu_92ae6f2e4cuda3std6ranges3__45__cpo4prevE,(_ZN34_INTERNAL_61143728_4_k_cu_92ae6f2e4cuda3std6ranges3__45__cpo9iter_moveE - _ZN34_INTERNAL_61143728_4_k_cu_92ae6f2e4cuda3std6ranges3__45__cpo4prevE)
_ZN34_INTERNAL_61143728_4_k_cu_92ae6f2e4cuda3std6ranges3__45__cpo4prevE:
	.zero		1
	.type		_ZN34_INTERNAL_61143728_4_k_cu_92ae6f2e4cuda3std6ranges3__45__cpo9iter_moveE,@object
	.size		_ZN34_INTERNAL_61143728_4_k_cu_92ae6f2e4cuda3std6ranges3__45__cpo9iter_moveE,(_ZN34_INTERNAL_61143728_4_k_cu_92ae6f2e6thrust24THRUST_300001_SM_1000_NS6system6detail10sequential3seqE - _ZN34_INTERNAL_61143728_4_k_cu_92ae6f2e4cuda3std6ranges3__45__cpo9iter_moveE)
_ZN34_INTERNAL_61143728_4_k_cu_92ae6f2e4cuda3std6ranges3__45__cpo9iter_moveE:
	.zero		1
	.type		_ZN34_INTERNAL_61143728_4_k_cu_92ae6f2e6thrust24THRUST_300001_SM_1000_NS6system6detail10sequential3seqE,@object
	.size		_ZN34_INTERNAL_61143728_4_k_cu_92ae6f2e6thrust24THRUST_300001_SM_1000_NS6system6detail10sequential3seqE,(_ZN34_INTERNAL_61143728_4_k_cu_92ae6f2e6thrust24THRUST_300001_SM_1000_NS12placeholders2_9E - _ZN34_INTERNAL_61143728_4_k_cu_92ae6f2e6thrust24THRUST_300001_SM_1000_NS6system6detail10sequential3seqE)
_ZN34_INTERNAL_61143728_4_k_cu_92ae6f2e6thrust24THRUST_300001_SM_1000_NS6system6detail10sequential3seqE:
	.zero		1
	.type		_ZN34_INTERNAL_61143728_4_k_cu_92ae6f2e6thrust24THRUST_300001_SM_1000_NS12placeholders2_9E,@object
	.size		_ZN34_INTERNAL_61143728_4_k_cu_92ae6f2e6thrust24THRUST_300001_SM_1000_NS12placeholders2_9E,(_ZN34_INTERNAL_61143728_4_k_cu_92ae6f2e4cuda3std3__419piecewise_constructE - _ZN34_INTERNAL_61143728_4_k_cu_92ae6f2e6thrust24THRUST_300001_SM_1000_NS12placeholders2_9E)
_ZN34_INTERNAL_61143728_4_k_cu_92ae6f2e6thrust24THRUST_300001_SM_1000_NS12placeholders2_9E:
	.zero		1
	.type		_ZN34_INTERNAL_61143728_4_k_cu_92ae6f2e4cuda3std3__419piecewise_constructE,@object
	.size		_ZN34_INTERNAL_61143728_4_k_cu_92ae6f2e4cuda3std3__419piecewise_constructE,(_ZN34_INTERNAL_61143728_4_k_cu_92ae6f2e4cuda3std6ranges3__45__cpo5cdataE - _ZN34_INTERNAL_61143728_4_k_cu_92ae6f2e4cuda3std3__419piecewise_constructE)
_ZN34_INTERNAL_61143728_4_k_cu_92ae6f2e4cuda3std3__419piecewise_constructE:
	.zero		1
	.type		_ZN34_INTERNAL_61143728_4_k_cu_92ae6f2e4cuda3std6ranges3__45__cpo5cdataE,@object
	.size		_ZN34_INTERNAL_61143728_4_k_cu_92ae6f2e4cuda3std6ranges3__45__cpo5cdataE,(_ZN34_INTERNAL_61143728_4_k_cu_92ae6f2e6thrust24THRUST_300001_SM_1000_NS12placeholders2_1E - _ZN34_INTERNAL_61143728_4_k_cu_92ae6f2e4cuda3std6ranges3__45__cpo5cdataE)
_ZN34_INTERNAL_61143728_4_k_cu_92ae6f2e4cuda3std6ranges3__45__cpo5cdataE:
	.zero		1
	.type		_ZN34_INTERNAL_61143728_4_k_cu_92ae6f2e6thrust24THRUST_300001_SM_1000_NS12placeholders2_1E,@object
	.size		_ZN34_INTERNAL_61143728_4_k_cu_92ae6f2e6thrust24THRUST_300001_SM_1000_NS12placeholders2_1E,(_ZN34_INTERNAL_61143728_4_k_cu_92ae6f2e4cuda3std3__45__cpo3endE - _ZN34_INTERNAL_61143728_4_k_cu_92ae6f2e6thrust24THRUST_300001_SM_1000_NS12placeholders2_1E)
_ZN34_INTERNAL_61143728_4_k_cu_92ae6f2e6thrust24THRUST_300001_SM_1000_NS12placeholders2_1E:
	.zero		1
	.type		_ZN34_INTERNAL_61143728_4_k_cu_92ae6f2e4cuda3std3__45__cpo3endE,@object
	.size		_ZN34_INTERNAL_61143728_4_k_cu_92ae6f2e4cuda3std3__45__cpo3endE,(_ZN34_INTERNAL_61143728_4_k_cu_92ae6f2e4cuda3std6ranges3__45__cpo3endE - _ZN34_INTERNAL_61143728_4_k_cu_92ae6f2e4cuda3std3__45__cpo3endE)
_ZN34_INTERNAL_61143728_4_k_cu_92ae6f2e4cuda3std3__45__cpo3endE:
	.zero		1
	.type		_ZN34_INTERNAL_61143728_4_k_cu_92ae6f2e4cuda3std6ranges3__45__cpo3endE,@object
	.size		_ZN34_INTERNAL_61143728_4_k_cu_92ae6f2e4cuda3std6ranges3__45__cpo3endE,(_ZN34_INTERNAL_61143728_4_k_cu_92ae6f2e6thrust24THRUST_300001_SM_1000_NS12placeholders2_5E - _ZN34_INTERNAL_61143728_4_k_cu_92ae6f2e4cuda3std6ranges3__45__cpo3endE)
_ZN34_INTERNAL_61143728_4_k_cu_92ae6f2e4cuda3std6ranges3__45__cpo3endE:
	.zero		1
	.type		_ZN34_INTERNAL_61143728_4_k_cu_92ae6f2e6thrust24THRUST_300001_SM_1000_NS12placeholders2_5E,@object
	.size		_ZN34_INTERNAL_61143728_4_k_cu_92ae6f2e6thrust24THRUST_300001_SM_1000_NS12placeholders2_5E,(_ZN34_INTERNAL_61143728_4_k_cu_92ae6f2e4cuda3std3__45__cpo4rendE - _ZN34_INTERNAL_61143728_4_k_cu_92ae6f2e6thrust24THRUST_300001_SM_1000_NS12placeholders2_5E)
_ZN34_INTERNAL_61143728_4_k_cu_92ae6f2e6thrust24THRUST_300001_SM_1000_NS12placeholders2_5E:
	.zero		1
	.type		_ZN34_INTERNAL_61143728_4_k_cu_92ae6f2e4cuda3std3__45__cpo4rendE,@object
	.size		_ZN34_INTERNAL_61143728_4_k_cu_92ae6f2e4cuda3std3__45__cpo4rendE,(_ZN34_INTERNAL_61143728_4_k_cu_92ae6f2e4cuda3std6ranges3__45__cpo9iter_swapE - _ZN34_INTERNAL_61143728_4_k_cu_92ae6f2e4cuda3std3__45__cpo4rendE)
_ZN34_INTERNAL_61143728_4_k_cu_92ae6f2e4cuda3std3__45__cpo4rendE:
	.zero		1
	.type		_ZN34_INTERNAL_61143728_4_k_cu_92ae6f2e4cuda3std6ranges3__45__cpo9iter_swapE,@object
	.size		_ZN34_INTERNAL_61143728_4_k_cu_92ae6f2e4cuda3std6ranges3__45__cpo9iter_swapE,(_ZN34_INTERNAL_61143728_4_k_cu_92ae6f2e4cuda3std3__48unexpectE - _ZN34_INTERNAL_61143728_4_k_cu_92ae6f2e4cuda3std6ranges3__45__cpo9iter_swapE)
_ZN34_INTERNAL_61143728_4_k_cu_92ae6f2e4cuda3std6ranges3__45__cpo9iter_swapE:
	.zero		1
	.type		_ZN34_INTERNAL_61143728_4_k_cu_92ae6f2e4cuda3std3__48unexpectE,@object
	.size		_ZN34_INTERNAL_61143728_4_k_cu_92ae6f2e4cuda3std3__48unexpectE,(_ZN34_INTERNAL_61143728_4_k_cu_92ae6f2e6thrust24THRUST_300001_SM_1000_NS8cuda_cub3parE - _ZN34_INTERNAL_61143728_4_k_cu_92ae6f2e4cuda3std3__48unexpectE)
_ZN34_INTERNAL_61143728_4_k_cu_92ae6f2e4cuda3std3__48unexpectE:
	.zero		1
	.type		_ZN34_INTERNAL_61143728_4_k_cu_92ae6f2e6thrust24THRUST_300001_SM_1000_NS8cuda_cub3parE,@object
	.size		_ZN34_INTERNAL_61143728_4_k_cu_92ae6f2e6thrust24THRUST_300001_SM_1000_NS8cuda_cub3parE,(.L_29 - _ZN34_INTERNAL_61143728_4_k_cu_92ae6f2e6thrust24THRUST_300001_SM_1000_NS8cuda_cub3parE)
_ZN34_INTERNAL_61143728_4_k_cu_92ae6f2e6thrust24THRUST_300001_SM_1000_NS8cuda_cub3parE:
	.zero		1
.L_29:


//--------------------- .nv.shared._ZN3cub18CUB_300001_SM_10006detail6reduce18DeviceReduceKernelINS2_10policy_hubIlyN4cuda3std3__44plusIlEEE10Policy1000EN6thrust24THRUST_300001_SM_1000_NS18transform_iteratorINSD_6detail14equal_to_valueIiEEPillEEyS9_lNS7_10__identityEEEvT0_PT3_T1_NS0_13GridEvenShareISO_EET2_T4_ --------------------------
	.section	.nv.shared._ZN3cub18CUB_300001_SM_10006detail6reduce18DeviceReduceKernelINS2_10policy_hubIlyN4cuda3std3__44plusIlEEE10Policy1000EN6thrust24THRUST_300001_SM_1000_NS18transform_iteratorINSD_6detail14equal_to_valueIiEEPillEEyS9_lNS7_10__identityEEEvT0_PT3_T1_NS0_13GridEvenShareISO_EET2_T4_,"aw",@nobits
	.sectionflags	@""
	.align	16
.nv.shared._ZN3cub18CUB_300001_SM_10006detail6reduce18DeviceReduceKernelINS2_10policy_hubIlyN4cuda3std3__44plusIlEEE10Policy1000EN6thrust24THRUST_300001_SM_1000_NS18transform_iteratorINSD_6detail14equal_to_valueIiEEPillEEyS9_lNS7_10__identityEEEvT0_PT3_T1_NS0_13GridEvenShareISO_EET2_T4_:
	.zero		1184


//--------------------- .nv.shared._ZN3cub18CUB_300001_SM_10006detail6reduce28DeviceReduceSingleTileKernelINS2_10policy_hubIlyN4cuda3std3__44plusIlEEE10Policy1000EN6thrust24THRUST_300001_SM_1000_NS18transform_iteratorINSD_6detail14equal_to_valueIiEEPillEEPlyS9_llNS7_10__identityEEEvT0_T1_T2_T3_T4_T6_ --------------------------
	.section	.nv.shared._ZN3cub18CUB_300001_SM_10006detail6reduce28DeviceReduceSingleTileKernelINS2_10policy_hubIlyN4cuda3std3__44plusIlEEE10Policy1000EN6thrust24THRUST_300001_SM_1000_NS18transform_iteratorINSD_6detail14equal_to_valueIiEEPillEEPlyS9_llNS7_10__identityEEEvT0_T1_T2_T3_T4_T6_,"aw",@nobits
	.sectionflags	@""
	.align	16
.nv.shared._ZN3cub18CUB_300001_SM_10006detail6reduce28DeviceReduceSingleTileKernelINS2_10policy_hubIlyN4cuda3std3__44plusIlEEE10Policy1000EN6thrust24THRUST_300001_SM_1000_NS18transform_iteratorINSD_6detail14equal_to_valueIiEEPillEEPlyS9_llNS7_10__identityEEEvT0_T1_T2_T3_T4_T6_:
	.zero		1184


//--------------------- .nv.shared._ZN3cub18CUB_300001_SM_10006detail6reduce28DeviceReduceSingleTileKernelINS2_10policy_hubIljN4cuda3std3__44plusIlEEE10Policy1000EPlSC_iS9_llNS7_10__identityEEEvT0_T1_T2_T3_T4_T6_ --------------------------
	.section	.nv.shared._ZN3cub18CUB_300001_SM_10006detail6reduce28DeviceReduceSingleTileKernelINS2_10policy_hubIljN4cuda3std3__44plusIlEEE10Policy1000EPlSC_iS9_llNS7_10__identityEEEvT0_T1_T2_T3_T4_T6_,"aw",@nobits
	.sectionflags	@""
	.align	16
.nv.shared._ZN3cub18CUB_300001_SM_10006detail6reduce28DeviceReduceSingleTileKernelINS2_10policy_hubIljN4cuda3std3__44plusIlEEE10Policy1000EPlSC_iS9_llNS7_10__identityEEEvT0_T1_T2_T3_T4_T6_:
	.zero		1184


//--------------------- .nv.shared._ZN3cub18CUB_300001_SM_10006detail6reduce18DeviceReduceKernelINS2_10policy_hubIljN4cuda3std3__44plusIlEEE10Policy1000EN6thrust24THRUST_300001_SM_1000_NS18transform_iteratorINSD_6detail14equal_to_valueIiEEPillEEjS9_lNS7_10__identityEEEvT0_PT3_T1_NS0_13GridEvenShareISO_EET2_T4_ --------------------------
	.section	.nv.shared._ZN3cub18CUB_300001_SM_10006detail6reduce18DeviceReduceKernelINS2_10policy_hubIljN4cuda3std3__44plusIlEEE10Policy1000EN6thrust24THRUST_300001_SM_1000_NS18transform_iteratorINSD_6detail14equal_to_valueIiEEPillEEjS9_lNS7_10__identityEEEvT0_PT3_T1_NS0_13GridEvenShareISO_EET2_T4_,"aw",@nobits
	.sectionflags	@""
	.align	16
.nv.shared._ZN3cub18CUB_300001_SM_10006detail6reduce18DeviceReduceKernelINS2_10policy_hubIljN4cuda3std3__44plusIlEEE10Policy1000EN6thrust24THRUST_300001_SM_1000_NS18transform_iteratorINSD_6detail14equal_to_valueIiEEPillEEjS9_lNS7_10__identityEEEvT0_PT3_T1_NS0_13GridEvenShareISO_EET2_T4_:
	.zero		1184


//--------------------- .nv.shared._ZN3cub18CUB_300001_SM_10006detail6reduce28DeviceReduceSingleTileKernelINS2_10policy_hubIljN4cuda3std3__44plusIlEEE10Policy1000EN6thrust24THRUST_300001_SM_1000_NS18transform_iteratorINSD_6detail14equal_to_valueIiEEPillEEPljS9_llNS7_10__identityEEEvT0_T1_T2_T3_T4_T6_ --------------------------
	.section	.nv.shared._ZN3cub18CUB_300001_SM_10006detail6reduce28DeviceReduceSingleTileKernelINS2_10policy_hubIljN4cuda3std3__44plusIlEEE10Policy1000EN6thrust24THRUST_300001_SM_1000_NS18transform_iteratorINSD_6detail14equal_to_valueIiEEPillEEPljS9_llNS7_10__identityEEEvT0_T1_T2_T3_T4_T6_,"aw",@nobits
	.sectionflags	@""
	.align	16
.nv.shared._ZN3cub18CUB_300001_SM_10006detail6reduce28DeviceReduceSingleTileKernelINS2_10policy_hubIljN4cuda3std3__44plusIlEEE10Policy1000EN6thrust24THRUST_300001_SM_1000_NS18transform_iteratorINSD_6detail14equal_to_valueIiEEPillEEPljS9_llNS7_10__identityEEEvT0_T1_T2_T3_T4_T6_:
	.zero		1184


//--------------------- .nv.shared._ZN3cub18CUB_300001_SM_10006detail10radix_sort29DeviceRadixSortOnesweepKernelINS1_5radix10policy_hubIiNS0_8NullTypeEyE10Policy1000ELNS0_9SortOrderE0EiS6_yiiNS1_21identity_decomposer_tEEEvPT5_SC_PT3_PKSD_PT1_PKSH_PT2_PKSL_T4_iiT6_ --------------------------
	.section	.nv.shared._ZN3cub18CUB_300001_SM_10006detail10radix_sort29DeviceRadixSortOnesweepKernelINS1_5radix10policy_hubIiNS0_8NullTypeEyE10Policy1000ELNS0_9SortOrderE0EiS6_yiiNS1_21identity_decomposer_tEEEvPT5_SC_PT3_PKSD_PT1_PKSH_PT2_PKSL_T4_iiT6_,"aw",@nobits
	.sectionflags	@""
	.align	16
.nv.shared._ZN3cub18CUB_300001_SM_10006detail10radix_sort29DeviceRadixSortOnesweepKernelINS1_5radix10policy_hubIiNS0_8NullTypeEyE10Policy1000ELNS0_9SortOrderE0EiS6_yiiNS1_21identity_decomposer_tEEEvPT5_SC_PT3_PKSD_PT1_PKSH_PT2_PKSL_T4_iiT6_:
	.zero		32256


//--------------------- .nv.shared._ZN3cub18CUB_300001_SM_10006detail10radix_sort33DeviceRadixSortExclusiveSumKernelINS1_5radix10policy_hubIiNS0_8NullTypeEyE10Policy1000EyEEvPT0_ --------------------------
	.section	.nv.shared._ZN3cub18CUB_300001_SM_10006detail10radix_sort33DeviceRadixSortExclusiveSumKernelINS1_5radix10policy_hubIiNS0_8NullTypeEyE10Policy1000EyEEvPT0_,"aw",@nobits
	.sectionflags	@""
	.align	16
.nv.shared._ZN3cub18CUB_300001_SM_10006detail10radix_sort33DeviceRadixSortExclusiveSumKernelINS1_5radix10policy_hubIiNS0_8NullTypeEyE10Policy1000EyEEvPT0_:
	.zero		3360


//--------------------- .nv.shared._ZN3cub18CUB_300001_SM_10006detail10radix_sort30DeviceRadixSortHistogramKernelINS1_5radix10policy_hubIiNS0_8NullTypeEyE10Policy1000ELNS0_9SortOrderE0EiyNS1_21identity_decomposer_tEEEvPT2_PKT1_SB_iiT3_ --------------------------
	.section	.nv.shared._ZN3cub18CUB_300001_SM_10006detail10radix_sort30DeviceRadixSortHistogramKernelINS1_5radix10policy_hubIiNS0_8NullTypeEyE10Policy1000ELNS0_9SortOrderE0EiyNS1_21identity_decomposer_tEEEvPT2_PKT1_SB_iiT3_,"aw",@nobits
	.sectionflags	@""
	.align	16
.nv.shared._ZN3cub18CUB_300001_SM_10006detail10radix_sort30DeviceRadixSortHistogramKernelINS1_5radix10policy_hubIiNS0_8NullTypeEyE10Policy1000ELNS0_9SortOrderE0EiyNS1_21identity_decomposer_tEEEvPT2_PKT1_SB_iiT3_:
	.zero		5120


//--------------------- .nv.shared._ZN3cub18CUB_300001_SM_10006detail10radix_sort31DeviceRadixSortSingleTileKernelINS1_5radix10policy_hubIiNS0_8NullTypeEyE10Policy1000ELNS0_9SortOrderE0EiS6_yNS1_21identity_decomposer_tEEEvPKT1_PSB_PKT2_PSF_T3_iiT4_ --------------------------
	.section	.nv.shared._ZN3cub18CUB_300001_SM_10006detail10radix_sort31DeviceRadixSortSingleTileKernelINS1_5radix10policy_hubIiNS0_8NullTypeEyE10Policy1000ELNS0_9SortOrderE0EiS6_yNS1_21identity_decomposer_tEEEvPKT1_PSB_PKT2_PSF_T3_iiT4_,"aw",@nobits
	.sectionflags	@""
	.align	16
.nv.shared._ZN3cub18CUB_300001_SM_10006detail10radix_sort31DeviceRadixSortSingleTileKernelINS1_5radix10policy_hubIiNS0_8NullTypeEyE10Policy1000ELNS0_9SortOrderE0EiS6_yNS1_21identity_decomposer_tEEEvPKT1_PSB_PKT2_PSF_T3_iiT4_:
	.zero		34880


//--------------------- .nv.shared._ZN3cub18CUB_300001_SM_10006detail4scan16DeviceScanKernelINS2_10policy_hubIiiimN4cuda3std3__44plusIvEEE10Policy1000EPiSC_NS0_13ScanTileStateIiLb1EEES9_NS1_10InputValueIiSC_EEmiLb0EiEEvT0_T1_T2_iT3_T4_T5_ --------------------------
	.section	.nv.shared._ZN3cub18CUB_300001_SM_10006detail4scan16DeviceScanKernelINS2_10policy_hubIiiimN4cuda3std3__44plusIvEEE10Policy1000EPiSC_NS0_13ScanTileStateIiLb1EEES9_NS1_10InputValueIiSC_EEmiLb0EiEEvT0_T1_T2_iT3_T4_T5_,"aw",@nobits
	.sectionflags	@""
	.align	16
.nv.shared._ZN3cub18CUB_300001_SM_10006detail4scan16DeviceScanKernelINS2_10policy_hubIiiimN4cuda3std3__44plusIvEEE10Policy1000EPiSC_NS0_13ScanTileStateIiLb1EEES9_NS1_10InputValueIiSC_EEmiLb0EiEEvT0_T1_T2_iT3_T4_T5_:
	.zero		32656


//--------------------- .nv.shared._ZN3cub18CUB_300001_SM_10006detail4scan16DeviceScanKernelINS2_10policy_hubIiiijN4cuda3std3__44plusIvEEE10Policy1000EPiSC_NS0_13ScanTileStateIiLb1EEES9_NS1_10InputValueIiSC_EEjiLb0EiEEvT0_T1_T2_iT3_T4_T5_ --------------------------
	.section	.nv.shared._ZN3cub18CUB_300001_SM_10006detail4scan16DeviceScanKernelINS2_10policy_hubIiiijN4cuda3std3__44plusIvEEE10Policy1000EPiSC_NS0_13ScanTileStateIiLb1EEES9_NS1_10InputValueIiSC_EEjiLb0EiEEvT0_T1_T2_iT3_T4_T5_,"aw",@nobits
	.sectionflags	@""
	.align	16
.nv.shared._ZN3cub18CUB_300001_SM_10006detail4scan16DeviceScanKernelINS2_10policy_hubIiiijN4cuda3std3__44plusIvEEE10Policy1000EPiSC_NS0_13ScanTileStateIiLb1EEES9_NS1_10InputValueIiSC_EEjiLb0EiEEvT0_T1_T2_iT3_T4_T5_:
	.zero		34832


//--------------------- .nv.shared._ZN3cub18CUB_300001_SM_10006detail4scan16DeviceScanKernelINS2_10policy_hubIiiimN4cuda3std3__44plusIvEEE10Policy1000EPiN6thrust24THRUST_300001_SM_1000_NS6detail15normal_iteratorINSE_10device_ptrIiEEEENS0_13ScanTileStateIiLb1EEES9_NS0_8NullTypeEmiLb0ESM_EEvT0_T1_T2_iT3_T4_T5_ --------------------------
	.section	.nv.shared._ZN3cub18CUB_300001_SM_10006detail4scan16DeviceScanKernelINS2_10policy_hubIiiimN4cuda3std3__44plusIvEEE10Policy1000EPiN6thrust24THRUST_300001_SM_1000_NS6detail15normal_iteratorINSE_10device_ptrIiEEEENS0_13ScanTileStateIiLb1EEES9_NS0_8NullTypeEmiLb0ESM_EEvT0_T1_T2_iT3_T4_T5_,"aw",@nobits
	.sectionflags	@""
	.align	16
.nv.shared._ZN3cub18CUB_300001_SM_10006detail4scan16DeviceScanKernelINS2_10policy_hubIiiimN4cuda3std3__44plusIvEEE10Policy1000EPiN6thrust24THRUST_300001_SM_1000_NS6detail15normal_iteratorINSE_10device_ptrIiEEEENS0_13ScanTileStateIiLb1EEES9_NS0_8NullTypeEmiLb0ESM_EEvT0_T1_T2_iT3_T4_T5_:
	.zero		32656


//--------------------- .nv.shared._ZN3cub18CUB_300001_SM_10006detail4scan16DeviceScanKernelINS2_10policy_hubIiiijN4cuda3std3__44plusIvEEE10Policy1000EPiN6thrust24THRUST_300001_SM_1000_NS6detail15normal_iteratorINSE_10device_ptrIiEEEENS0_13ScanTileStateIiLb1EEES9_NS0_8NullTypeEjiLb0ESM_EEvT0_T1_T2_iT3_T4_T5_ --------------------------
	.section	.nv.shared._ZN3cub18CUB_300001_SM_10006detail4scan16DeviceScanKernelINS2_10policy_hubIiiijN4cuda3std3__44plusIvEEE10Policy1000EPiN6thrust24THRUST_300001_SM_1000_NS6detail15normal_iteratorINSE_10device_ptrIiEEEENS0_13ScanTileStateIiLb1EEES9_NS0_8NullTypeEjiLb0ESM_EEvT0_T1_T2_iT3_T4_T5_,"aw",@nobits
	.sectionflags	@""
	.align	16
.nv.shared._ZN3cub18CUB_300001_SM_10006detail4scan16DeviceScanKernelINS2_10policy_hubIiiijN4cuda3std3__44plusIvEEE10Policy1000EPiN6thrust24THRUST_300001_SM_1000_NS6detail15normal_iteratorINSE_10device_ptrIiEEEENS0_13ScanTileStateIiLb1EEES9_NS0_8NullTypeEjiLb0ESM_EEvT0_T1_T2_iT3_T4_T5_:
	.zero		34832


//--------------------- .nv.shared._ZN3cub18CUB_300001_SM_10006detail4scan20DeviceScanInitKernelINS0_13ScanTileStateIiLb1EEEEEvT_i --------------------------
	.section	.nv.shared._ZN3cub18CUB_300001_SM_10006detail4scan20DeviceScanInitKernelINS0_13ScanTileStateIiLb1EEEEEvT_i,"aw",@nobits
	.sectionflags	@""
	.align	16
	.zero		1024


//--------------------- .nv.shared._ZN3cub18CUB_300001_SM_10006detail10merge_sort26DeviceMergeSortMergeKernelINS2_10policy_hubIP9EdgeTupleE9Policy600ES6_PNS0_8NullTypeES6_SA_m14EdgeComparatorS5_S9_EEvbT2_T3_T4_PT6_PT7_T5_PSE_SE_NS1_7vsmem_tE --------------------------
	.section	.nv.shared._ZN3cub18CUB_300001_SM_10006detail10merge_sort26DeviceMergeSortMergeKernelINS2_10policy_hubIP9EdgeTupleE9Policy600ES6_PNS0_8NullTypeES6_SA_m14EdgeComparatorS5_S9_EEvbT2_T3_T4_PT6_PT7_T5_PSE_SE_NS1_7vsmem_tE,"aw",@nobits
	.sectionflags	@""
	.align	16
.nv.shared._ZN3cub18CUB_300001_SM_10006detail10merge_sort26DeviceMergeSortMergeKernelINS2_10policy_hubIP9EdgeTupleE9Policy600ES6_PNS0_8NullTypeES6_SA_m14EdgeComparatorS5_S9_EEvbT2_T3_T4_PT6_PT7_T5_PSE_SE_NS1_7vsmem_tE:
	.zero		16400


//--------------------- .nv.shared._ZN3cub18CUB_300001_SM_10006detail10merge_sort30DeviceMergeSortPartitionKernelIP9EdgeTuplem14EdgeComparatorS4_EEvbT_PT2_T0_SA_PSA_T1_SA_i --------------------------
	.section	.nv.shared._ZN3cub18CUB_300001_SM_10006detail10merge_sort30DeviceMergeSortPartitionKernelIP9EdgeTuplem14EdgeComparatorS4_EEvbT_PT2_T0_SA_PSA_T1_SA_i,"aw",@nobits
	.sectionflags	@""
	.align	16
	.zero		1024


//--------------------- .nv.shared._ZN3cub18CUB_300001_SM_10006detail10merge_sort30DeviceMergeSortBlockSortKernelINS2_10policy_hubIP9EdgeTupleE9Policy600ES6_PNS0_8NullTypeES6_SA_m14EdgeComparatorS5_S9_EEvbT0_T1_T2_T3_T4_PT6_PT7_T5_NS1_7vsmem_tE --------------------------
	.section	.nv.shared._ZN3cub18CUB_300001_SM_10006detail10merge_sort30DeviceMergeSortBlockSortKernelINS2_10policy_hubIP9EdgeTupleE9Policy600ES6_PNS0_8NullTypeES6_SA_m14EdgeComparatorS5_S9_EEvbT0_T1_T2_T3_T4_PT6_PT7_T5_NS1_7vsmem_tE,"aw",@nobits
	.sectionflags	@""
	.align	16
.nv.shared._ZN3cub18CUB_300001_SM_10006detail10merge_sort30DeviceMergeSortBlockSortKernelINS2_10policy_hubIP9EdgeTupleE9Policy600ES6_PNS0_8NullTypeES6_SA_m14EdgeComparatorS5_S9_EEvbT0_T1_T2_T3_T4_PT6_PT7_T5_NS1_7vsmem_tE:
	.zero		16400


//--------------------- .nv.shared._ZN3cub18CUB_300001_SM_10006detail10merge_sort26DeviceMergeSortMergeKernelINS2_10policy_hubIP9EdgeTupleE9Policy600ES6_PNS0_8NullTypeES6_SA_j14EdgeComparatorS5_S9_EEvbT2_T3_T4_PT6_PT7_T5_PSE_SE_NS1_7vsmem_tE --------------------------
	.section	.nv.shared._ZN3cub18CUB_300001_SM_10006detail10merge_sort26DeviceMergeSortMergeKernelINS2_10policy_hubIP9EdgeTupleE9Policy600ES6_PNS0_8NullTypeES6_SA_j14EdgeComparatorS5_S9_EEvbT2_T3_T4_PT6_PT7_T5_PSE_SE_NS1_7vsmem_tE,"aw",@nobits
	.sectionflags	@""
	.align	16
.nv.shared._ZN3cub18CUB_300001_SM_10006detail10merge_sort26DeviceMergeSortMergeKernelINS2_10policy_hubIP9EdgeTupleE9Policy600ES6_PNS0_8NullTypeES6_SA_j14EdgeComparatorS5_S9_EEvbT2_T3_T4_PT6_PT7_T5_PSE_SE_NS1_7vsmem_tE:
	.zero		16400


//--------------------- .nv.shared._ZN3cub18CUB_300001_SM_10006detail10merge_sort30DeviceMergeSortPartitionKernelIP9EdgeTuplej14EdgeComparatorS4_EEvbT_PT2_T0_SA_PSA_T1_SA_i --------------------------
	.section	.nv.shared._ZN3cub18CUB_300001_SM_10006detail10merge_sort30DeviceMergeSortPartitionKernelIP9EdgeTuplej14EdgeComparatorS4_EEvbT_PT2_T0_SA_PSA_T1_SA_i,"aw",@nobits
	.sectionflags	@""
	.align	16
	.zero		1024


//--------------------- .nv.shared._ZN3cub18CUB_300001_SM_10006detail10merge_sort30DeviceMergeSortBlockSortKernelINS2_10policy_hubIP9EdgeTupleE9Policy600ES6_PNS0_8NullTypeES6_SA_j14EdgeComparatorS5_S9_EEvbT0_T1_T2_T3_T4_PT6_PT7_T5_NS1_7vsmem_tE --------------------------
	.section	.nv.shared._ZN3cub18CUB_300001_SM_10006detail10merge_sort30DeviceMergeSortBlockSortKernelINS2_10policy_hubIP9EdgeTupleE9Policy600ES6_PNS0_8NullTypeES6_SA_j14EdgeComparatorS5_S9_EEvbT0_T1_T2_T3_T4_PT6_PT7_T5_NS1_7vsmem_tE,"aw",@nobits
	.sectionflags	@""
	.align	16
.nv.shared._ZN3cub18CUB_300001_SM_10006detail10merge_sort30DeviceMergeSortBlockSortKernelINS2_10policy_hubIP9EdgeTupleE9Policy600ES6_PNS0_8NullTypeES6_SA_j14EdgeComparatorS5_S9_EEvbT0_T1_T2_T3_T4_PT6_PT7_T5_NS1_7vsmem_tE:
	.zero		16400


//--------------------- .nv.shared._ZN3cub18CUB_300001_SM_10006detail8for_each13static_kernelINS2_12policy_hub_t12policy_500_tEmN6thrust24THRUST_300001_SM_1000_NS8cuda_cub20__uninitialized_fill7functorINS7_10device_ptrIiEEiEEEEvT0_T1_ --------------------------
	.section	.nv.shared._ZN3cub18CUB_300001_SM_10006detail8for_each13static_kernelINS2_12policy_hub_t12policy_500_tEmN6thrust24THRUST_300001_SM_1000_NS8cuda_cub20__uninitialized_fill7functorINS7_10device_ptrIiEEiEEEEvT0_T1_,"aw",@nobits
	.sectionflags	@""
	.align	16
	.zero		1024


//--------------------- .nv.shared._ZN3cub18CUB_300001_SM_10006detail11EmptyKernelIvEEvv --------------------------
	.section	.nv.shared._ZN3cub18CUB_300001_SM_10006detail11EmptyKernelIvEEvv,"aw",@nobits
	.sectionflags	@""
	.align	16
	.zero		1024


//--------------------- .nv.shared._ZN6thrust24THRUST_300001_SM_1000_NS8cuda_cub4core6detail13_kernel_agentINS1_8__unique11UniqueAgentINS0_6detail15normal_iteratorINS0_10device_ptrIiEEEESB_N4cuda3std3__48equal_toIiEEiPiEEJSB_SB_SG_SH_iN3cub18CUB_300001_SM_100013ScanTileStateIiLb1EEEmEEEvDpT0_ --------------------------
	.section	.nv.shared._ZN6thrust24THRUST_300001_SM_1000_NS8cuda_cub4core6detail13_kernel_agentINS1_8__unique11UniqueAgentINS0_6detail15normal_iteratorINS0_10device_ptrIiEEEESB_N4cuda3std3__48equal_toIiEEiPiEEJSB_SB_SG_SH_iN3cub18CUB_300001_SM_100013ScanTileStateIiLb1EEEmEEEvDpT0_,"aw",@nobits
	.sectionflags	@""
	.align	16
	.zero		1024


//--------------------- .nv.shared._ZN6thrust24THRUST_300001_SM_1000_NS8cuda_cub4core6detail13_kernel_agentINS1_8__unique9InitAgentIN3cub18CUB_300001_SM_100013ScanTileStateIiLb1EEEPiiEEJSA_mSB_EEEvDpT0_ --------------------------
	.section	.nv.shared._ZN6thrust24THRUST_300001_SM_1000_NS8cuda_cub4core6detail13_kernel_agentINS1_8__unique9InitAgentIN3cub18CUB_300001_SM_100013ScanTileStateIiLb1EEEPiiEEJSA_mSB_EEEvDpT0_,"aw",@nobits
	.sectionflags	@""
	.align	16
	.zero		1024


//--------------------- .nv.shared._Z11populateCSRP9EdgeTupleiPiS1_Pf --------------------------
	.section	.nv.shared._Z11populateCSRP9EdgeTupleiPiS1_Pf,"aw",@nobits
	.sectionflags	@""
	.align	16
	.zero		1024


//--------------------- .nv.shared._Z11reduceEdgesP9EdgeTupleiPiS1_ --------------------------
	.section	.nv.shared._Z11reduceEdgesP9EdgeTupleiPiS1_,"aw",@nobits
	.sectionflags	@""
	.align	16
	.zero		1024


//--------------------- .nv.shared._Z19storeCommunityEdgesiPiS_PfS_S_P9EdgeTupleS_ --------------------------
	.section	.nv.shared._Z19storeCommunityEdgesiPiS_PfS_S_P9EdgeTupleS_,"aw",@nobits
	.sectionflags	@""
	.align	16
	.zero		1024


//--------------------- .nv.shared._Z24updateVertexCommunityMapPiS_S_i --------------------------
	.section	.nv.shared._Z24updateVertexCommunityMapPiS_S_i,"aw",@nobits
	.sectionflags	@""
	.align	16
	.zero		1024


//--------------------- .nv.shared._Z21updateAlphaBetaKernelPiS_PfS0_S0_S0_i --------------------------
	.section	.nv.shared._Z21updateAlphaBetaKernelPiS_PfS0_S0_S0_i,"aw",@nobits
	.sectionflags	@""
	.align	16
	.zero		1024


//--------------------- .nv.shared._Z15moveNodesKernelPiS_PffS_S0_S0_S_S0_i --------------------------
	.section	.nv.shared._Z15moveNodesKernelPiS_PffS_S0_S0_S_S0_i,"aw",@nobits
	.sectionflags	@""
	.align	16
	.zero		1024


//--------------------- .nv.shared._Z18computeAlphaKernelPiS_PfS_S0_i --------------------------
	.section	.nv.shared._Z18computeAlphaKernelPiS_PfS_S0_i,"aw",@nobits
	.sectionflags	@""
	.align	16
	.zero		1024


//--------------------- .nv.shared._Z25initializeAlphaBetaKernelPiS_PfS0_S0_i --------------------------
	.section	.nv.shared._Z25initializeAlphaBetaKernelPiS_PfS0_S0_i,"aw",@nobits
	.sectionflags	@""
	.align	16
	.zero		1024


//--------------------- .nv.shared._Z28initializeVertexCommunityMapPii --------------------------
	.section	.nv.shared._Z28initializeVertexCommunityMapPii,"aw",@nobits
	.sectionflags	@""
	.align	16
	.zero		1024


//--------------------- .nv.shared._Z29updateAlphaBetaForMappedNodesPiPfS0_S0_S0_i --------------------------
	.section	.nv.shared._Z29updateAlphaBetaForMappedNodesPiPfS0_S0_S0_i,"aw",@nobits
	.sectionflags	@""
	.align	16
	.zero		1024


//--------------------- .nv.shared._Z25computeAlphaDynamicKernelPiS_PfS_S0_i --------------------------
	.section	.nv.shared._Z25computeAlphaDynamicKernelPiS_PfS_S0_i,"aw",@nobits
	.sectionflags	@""
	.align	16
	.zero		1024


//--------------------- .nv.shared._Z21processActiveVertices5GraphS_PiS0_iS0_ --------------------------
	.section	.nv.shared._Z21processActiveVertices5GraphS_PiS0_iS0_,"aw",@nobits
	.sectionflags	@""
	.align	16
	.zero		1024


//--------------------- .nv.shared._Z11markVisitedPiiS_ --------------------------
	.section	.nv.shared._Z11markVisitedPiiS_,"aw",@nobits
	.sectionflags	@""
	.align	16
	.zero		1024


//--------------------- .nv.shared._Z14insertNewEdgesPiPfiS_S0_S_ --------------------------
	.section	.nv.shared._Z14insertNewEdgesPiPfiS_S0_S_,"aw",@nobits
	.sectionflags	@""
	.align	16
	.zero		1024


//--------------------- .nv.shared._Z14insertOldEdgesPiS_PfiS_S0_S_ --------------------------
	.section	.nv.shared._Z14insertOldEdgesPiS_PfiS_S0_S_,"aw",@nobits
	.sectionflags	@""
	.align	16
	.zero		1024


//--------------------- .nv.shared._Z12updateRowPtrPiS_S_i --------------------------
	.section	.nv.shared._Z12updateRowPtrPiS_S_i,"aw",@nobits
	.sectionflags	@""
	.align	16
	.zero		1024


//--------------------- .nv.shared._Z29computeAdditionalEdgesPerNodePiiS_ --------------------------
	.section	.nv.shared._Z29computeAdditionalEdgesPerNodePiiS_,"aw",@nobits
	.sectionflags	@""
	.align	16
	.zero		1024


//--------------------- .nv.shared._Z15updateAlphaBetaPiPfiS_S0_S0_ --------------------------
	.section	.nv.shared._Z15updateAlphaBetaPiPfiS_S0_S0_,"aw",@nobits
	.sectionflags	@""
	.align	16
	.zero		1024


//--------------------- .nv.constant0._ZN3cub18CUB_300001_SM_10006detail6reduce28DeviceReduceSingleTileKernelINS2_10policy_hubIlyN4cuda3std3__44plusIlEEE10Policy1000EPlSC_iS9_llNS7_10__identityEEEvT0_T1_T2_T3_T4_T6_ --------------------------
	.section	.nv.constant0._ZN3cub18CUB_300001_SM_10006detail6reduce28DeviceReduceSingleTileKernelINS2_10policy_hubIlyN4cuda3std3__44plusIlEEE10Policy1000EPlSC_iS9_llNS7_10__identityEEEvT0_T1_T2_T3_T4_T6_,"a",@progbits
	.sectionflags	@""
	.align	4
.nv.constant0._ZN3cub18CUB_300001_SM_10006detail6reduce28DeviceReduceSingleTileKernelINS2_10policy_hubIlyN4cuda3std3__44plusIlEEE10Policy1000EPlSC_iS9_llNS7_10__identityEEEvT0_T1_T2_T3_T4_T6_:
	.zero		929


//--------------------- .nv.constant0._ZN3cub18CUB_300001_SM_10006detail6reduce18DeviceReduceKernelINS2_10policy_hubIlyN4cuda3std3__44plusIlEEE10Policy1000EN6thrust24THRUST_300001_SM_1000_NS18transform_iteratorINSD_6detail14equal_to_valueIiEEPillEEyS9_lNS7_10__identityEEEvT0_PT3_T1_NS0_13GridEvenShareISO_EET2_T4_ --------------------------
	.section	.nv.constant0._ZN3cub18CUB_300001_SM_10006detail6reduce18DeviceReduceKernelINS2_10policy_hubIlyN4cuda3std3__44plusIlEEE10Policy1000EN6thrust24THRUST_300001_SM_1000_NS18transform_iteratorINSD_6detail14equal_to_valueIiEEPillEEyS9_lNS7_10__identityEEEvT0_PT3_T1_NS0_13GridEvenShareISO_EET2_T4_,"a",@progbits
	.sectionflags	@""
	.align	4
.nv.constant0._ZN3cub18CUB_300001_SM_10006detail6reduce18DeviceReduceKernelINS2_10policy_hubIlyN4cuda3std3__44plusIlEEE10Policy1000EN6thrust24THRUST_300001_SM_1000_NS18transform_iteratorINSD_6detail14equal_to_valueIiEEPillEEyS9_lNS7_10__identityEEEvT0_PT3_T1_NS0_13GridEvenShareISO_EET2_T4_:
	.zero		1002


//--------------------- .nv.constant0._ZN3cub18CUB_300001_SM_10006detail6reduce28DeviceReduceSingleTileKernelINS2_10policy_hubIlyN4cuda3std3__44plusIlEEE10Policy1000EN6thrust24THRUST_300001_SM_1000_NS18transform_iteratorINSD_6detail14equal_to_valueIiEEPillEEPlyS9_llNS7_10__identityEEEvT0_T1_T2_T3_T4_T6_ --------------------------
	.section	.nv.constant0._ZN3cub18CUB_300001_SM_10006detail6reduce28DeviceReduceSingleTileKernelINS2_10policy_hubIlyN4cuda3std3__44plusIlEEE10Policy1000EN6thrust24THRUST_300001_SM_1000_NS18transform_iteratorINSD_6detail14equal_to_valueIiEEPillEEPlyS9_llNS7_10__identityEEEvT0_T1_T2_T3_T4_T6_,"a",@progbits
	.sectionflags	@""
	.align	4
.nv.constant0._ZN3cub18CUB_300001_SM_10006detail6reduce28DeviceReduceSingleTileKernelINS2_10policy_hubIlyN4cuda3std3__44plusIlEEE10Policy1000EN6thrust24THRUST_300001_SM_1000_NS18transform_iteratorINSD_6detail14equal_to_valueIiEEPillEEPlyS9_llNS7_10__identityEEEvT0_T1_T2_T3_T4_T6_:
	.zero		945


//--------------------- .nv.constant0._ZN3cub18CUB_300001_SM_10006detail6reduce28DeviceReduceSingleTileKernelINS2_10policy_hubIljN4cuda3std3__44plusIlEEE10Policy1000EPlSC_iS9_llNS7_10__identityEEEvT0_T1_T2_T3_T4_T6_ --------------------------
	.section	.nv.constant0._ZN3cub18CUB_300001_SM_10006detail6reduce28DeviceReduceSingleTileKernelINS2_10policy_hubIljN4cuda3std3__44plusIlEEE10Policy1000EPlSC_iS9_llNS7_10__identityEEEvT0_T1_T2_T3_T4_T6_,"a",@progbits
	.sectionflags	@""
	.align	4
.nv.constant0._ZN3cub18CUB_300001_SM_10006detail6reduce28DeviceReduceSingleTileKernelINS2_10policy_hubIljN4cuda3std3__44plusIlEEE10Policy1000EPlSC_iS9_llNS7_10__identityEEEvT0_T1_T2_T3_T4_T6_:
	.zero		929


//--------------------- .nv.constant0._ZN3cub18CUB_300001_SM_10006detail6reduce18DeviceReduceKernelINS2_10policy_hubIljN4cuda3std3__44plusIlEEE10Policy1000EN6thrust24THRUST_300001_SM_1000_NS18transform_iteratorINSD_6detail14equal_to_valueIiEEPillEEjS9_lNS7_10__identityEEEvT0_PT3_T1_NS0_13GridEvenShareISO_EET2_T4_ --------------------------
	.section	.nv.constant0._ZN3cub18CUB_300001_SM_10006detail6reduce18DeviceReduceKernelINS2_10policy_hubIljN4cuda3std3__44plusIlEEE10Policy1000EN6thrust24THRUST_300001_SM_1000_NS18transform_iteratorINSD_6detail14equal_to_valueIiEEPillEEjS9_lNS7_10__identityEEEvT0_PT3_T1_NS0_13GridEvenShareISO_EET2_T4_,"a",@progbits
	.sectionflags	@""
	.align	4
.nv.constant0._ZN3cub18CUB_300001_SM_10006detail6reduce18DeviceReduceKernelINS2_10policy_hubIljN4cuda3std3__44plusIlEEE10Policy1000EN6thrust24THRUST_300001_SM_1000_NS18transform_iteratorINSD_6detail14equal_to_valueIiEEPillEEjS9_lNS7_10__identityEEEvT0_PT3_T1_NS0_13GridEvenShareISO_EET2_T4_:
	.zero		966


//--------------------- .nv.constant0._ZN3cub18CUB_300001_SM_10006detail6reduce28DeviceReduceSingleTileKernelINS2_10policy_hubIljN4cuda3std3__44plusIlEEE10Policy1000EN6thrust24THRUST_300001_SM_1000_NS18transform_iteratorINSD_6detail14equal_to_valueIiEEPillEEPljS9_llNS7_10__identityEEEvT0_T1_T2_T3_T4_T6_ --------------------------
	.section	.nv.constant0._ZN3cub18CUB_300001_SM_10006detail6reduce28DeviceReduceSingleTileKernelINS2_10policy_hubIljN4cuda3std3__44plusIlEEE10Policy1000EN6thrust24THRUST_300001_SM_1000_NS18transform_iteratorINSD_6detail14equal_to_valueIiEEPillEEPljS9_llNS7_10__identityEEEvT0_T1_T2_T3_T4_T6_,"a",@progbits
	.sectionflags	@""
	.align	4
.nv.constant0._ZN3cub18CUB_300001_SM_10006detail6reduce28DeviceReduceSingleTileKernelINS2_10policy_hubIljN4cuda3std3__44plusIlEEE10Policy1000EN6thrust24THRUST_300001_SM_1000_NS18transform_iteratorINSD_6detail14equal_to_valueIiEEPillEEPljS9_llNS7_10__identityEEEvT0_T1_T2_T3_T4_T6_:
	.zero		937


//--------------------- .nv.constant0._ZN3cub18CUB_300001_SM_10006detail10radix_sort29DeviceRadixSortOnesweepKernelINS1_5radix10policy_hubIiNS0_8NullTypeEyE10Policy1000ELNS0_9SortOrderE0EiS6_yiiNS1_21identity_decomposer_tEEEvPT5_SC_PT3_PKSD_PT1_PKSH_PT2_PKSL_T4_iiT6_ --------------------------
	.section	.nv.constant0._ZN3cub18CUB_300001_SM_10006detail10radix_sort29DeviceRadixSortOnesweepKernelINS1_5radix10policy_hubIiNS0_8NullTypeEyE10Policy1000ELNS0_9SortOrderE0EiS6_yiiNS1_21identity_decomposer_tEEEvPT5_SC_PT3_PKSD_PT1_PKSH_PT2_PKSL_T4_iiT6_,"a",@progbits
	.sectionflags	@""
	.align	4
.nv.constant0._ZN3cub18CUB_300001_SM_10006detail10radix_sort29DeviceRadixSortOnesweepKernelINS1_5radix10policy_hubIiNS0_8NullTypeEyE10Policy1000ELNS0_9SortOrderE0EiS6_yiiNS1_21identity_decomposer_tEEEvPT5_SC_PT3_PKSD_PT1_PKSH_PT2_PKSL_T4_iiT6_:
	.zero		973


//--------------------- .nv.constant0._ZN3cub18CUB_300001_SM_10006detail10radix_sort33DeviceRadixSortExclusiveSumKernelINS1_5radix10policy_hubIiNS0_8NullTypeEyE10Policy1000EyEEvPT0_ --------------------------
	.section	.nv.constant0._ZN3cub18CUB_300001_SM_10006detail10radix_sort33DeviceRadixSortExclusiveSumKernelINS1_5radix10policy_hubIiNS0_8NullTypeEyE10Policy1000EyEEvPT0_,"a",@progbits
	.sectionflags	@""
	.align	4
.nv.constant0._ZN3cub18CUB_300001_SM_10006detail10radix_sort33DeviceRadixSortExclusiveSumKernelINS1_5radix10policy_hubIiNS0_8NullTypeEyE10Policy1000EyEEvPT0_:
	.zero		904


//--------------------- .nv.constant0._ZN3cub18CUB_300001_SM_10006detail10radix_sort30DeviceRadixSortHistogramKernelINS1_5radix10policy_hubIiNS0_8NullTypeEyE10Policy1000ELNS0_9SortOrderE0EiyNS1_21identity_decomposer_tEEEvPT2_PKT1_SB_iiT3_ --------------------------
	.section	.nv.constant0._ZN3cub18CUB_300001_SM_10006detail10radix_sort30DeviceRadixSortHistogramKernelINS1_5radix10policy_hubIiNS0_8NullTypeEyE10Policy1000ELNS0_9SortOrderE0EiyNS1_21identity_decomposer_tEEEvPT2_PKT1_SB_iiT3_,"a",@progbits
	.sectionflags	@""
	.align	4
.nv.constant0._ZN3cub18CUB_300001_SM_10006detail10radix_sort30DeviceRadixSortHistogramKernelINS1_5radix10policy_hubIiNS0_8NullTypeEyE10Policy1000ELNS0_9SortOrderE0EiyNS1_21identity_decomposer_tEEEvPT2_PKT1_SB_iiT3_:
	.zero		929


//--------------------- .nv.constant0._ZN3cub18CUB_300001_SM_10006detail10radix_sort31DeviceRadixSortSingleTileKernelINS1_5radix10policy_hubIiNS0_8NullTypeEyE10Policy1000ELNS0_9SortOrderE0EiS6_yNS1_21identity_decomposer_tEEEvPKT1_PSB_PKT2_PSF_T3_iiT4_ --------------------------
	.section	.nv.constant0._ZN3cub18CUB_300001_SM_10006detail10radix_sort31DeviceRadixSortSingleTileKernelINS1_5radix10policy_hubIiNS0_8NullTypeEyE10Policy1000ELNS0_9SortOrderE0EiS6_yNS1_21identity_decomposer_tEEEvPKT1_PSB_PKT2_PSF_T3_iiT4_,"a",@progbits
	.sectionflags	@""
	.align	4
.nv.constant0._ZN3cub18CUB_300001_SM_10006detail10radix_sort31DeviceRadixSortSingleTileKernelINS1_5radix10policy_hubIiNS0_8NullTypeEyE10Policy1000ELNS0_9SortOrderE0EiS6_yNS1_21identity_decomposer_tEEEvPKT1_PSB_PKT2_PSF_T3_iiT4_:
	.zero		945


//--------------------- .nv.constant0._ZN3cub18CUB_300001_SM_10006detail4scan16DeviceScanKernelINS2_10policy_hubIiiimN4cuda3std3__44plusIvEEE10Policy1000EPiSC_NS0_13ScanTileStateIiLb1EEES9_NS1_10InputValueIiSC_EEmiLb0EiEEvT0_T1_T2_iT3_T4_T5_ --------------------------
	.section	.nv.constant0._ZN3cub18CUB_300001_SM_10006detail4scan16DeviceScanKernelINS2_10policy_hubIiiimN4cuda3std3__44plusIvEEE10Policy1000EPiSC_NS0_13ScanTileStateIiLb1EEES9_NS1_10InputValueIiSC_EEmiLb0EiEEvT0_T1_T2_iT3_T4_T5_,"a",@progbits
	.sectionflags	@""
	.align	4
.nv.constant0._ZN3cub18CUB_300001_SM_10006detail4scan16DeviceScanKernelINS2_10policy_hubIiiimN4cuda3std3__44plusIvEEE10Policy1000EPiSC_NS0_13ScanTileStateIiLb1EEES9_NS1_10InputValueIiSC_EEmiLb0EiEEvT0_T1_T2_iT3_T4_T5_:
	.zero		952


//--------------------- .nv.constant0._ZN3cub18CUB_300001_SM_10006detail4scan16DeviceScanKernelINS2_10policy_hubIiiijN4cuda3std3__44plusIvEEE10Policy1000EPiSC_NS0_13ScanTileStateIiLb1EEES9_NS1_10InputValueIiSC_EEjiLb0EiEEvT0_T1_T2_iT3_T4_T5_ --------------------------
	.section	.nv.constant0._ZN3cub18CUB_300001_SM_10006detail4scan16DeviceScanKernelINS2_10policy_hubIiiijN4cuda3std3__44plusIvEEE10Policy1000EPiSC_NS0_13ScanTileStateIiLb1EEES9_NS1_10InputValueIiSC_EEjiLb0EiEEvT0_T1_T2_iT3_T4_T5_,"a",@progbits
	.sectionflags	@""
	.align	4
.nv.constant0._ZN3cub18CUB_300001_SM_10006detail4scan16DeviceScanKernelINS2_10policy_hubIiiijN4cuda3std3__44plusIvEEE10Policy1000EPiSC_NS0_13ScanTileStateIiLb1EEES9_NS1_10InputValueIiSC_EEjiLb0EiEEvT0_T1_T2_iT3_T4_T5_:
	.zero		948


//--------------------- .nv.constant0._ZN3cub18CUB_300001_SM_10006detail4scan16DeviceScanKernelINS2_10policy_hubIiiimN4cuda3std3__44plusIvEEE10Policy1000EPiN6thrust24THRUST_300001_SM_1000_NS6detail15normal_iteratorINSE_10device_ptrIiEEEENS0_13ScanTileStateIiLb1EEES9_NS0_8NullTypeEmiLb0ESM_EEvT0_T1_T2_iT3_T4_T5_ --------------------------
	.section	.nv.constant0._ZN3cub18CUB_300001_SM_10006detail4scan16DeviceScanKernelINS2_10policy_hubIiiimN4cuda3std3__44plusIvEEE10Policy1000EPiN6thrust24THRUST_300001_SM_1000_NS6detail15normal_iteratorINSE_10device_ptrIiEEEENS0_13ScanTileStateIiLb1EEES9_NS0_8NullTypeEmiLb0ESM_EEvT0_T1_T2_iT3_T4_T5_,"a",@progbits
	.sectionflags	@""
	.align	4
.nv.constant0._ZN3cub18CUB_300001_SM_10006detail4scan16DeviceScanKernelINS2_10policy_hubIiiimN4cuda3std3__44plusIvEEE10Policy1000EPiN6thrust24THRUST_300001_SM_1000_NS6detail15normal_iteratorINSE_10device_ptrIiEEEENS0_13ScanTileStateIiLb1EEES9_NS0_8NullTypeEmiLb0ESM_EEvT0_T1_T2_iT3_T4_T5_:
	.zero		936


//--------------------- .nv.constant0._ZN3cub18CUB_300001_SM_10006detail4scan16DeviceScanKernelINS2_10policy_hubIiiijN4cuda3std3__44plusIvEEE10Policy1000EPiN6thrust24THRUST_300001_SM_1000_NS6detail15normal_iteratorINSE_10device_ptrIiEEEENS0_13ScanTileStateIiLb1EEES9_NS0_8NullTypeEjiLb0ESM_EEvT0_T1_T2_iT3_T4_T5_ --------------------------
	.section	.nv.constant0._ZN3cub18CUB_300001_SM_10006detail4scan16DeviceScanKernelINS2_10policy_hubIiiijN4cuda3std3__44plusIvEEE10Policy1000EPiN6thrust24THRUST_300001_SM_1000_NS6detail15normal_iteratorINSE_10device_ptrIiEEEENS0_13ScanTileStateIiLb1EEES9_NS0_8NullTypeEjiLb0ESM_EEvT0_T1_T2_iT3_T4_T5_,"a",@progbits
	.sectionflags	@""
	.align	4
.nv.constant0._ZN3cub18CUB_300001_SM_10006detail4scan16DeviceScanKernelINS2_10policy_hubIiiijN4cuda3std3__44plusIvEEE10Policy1000EPiN6thrust24THRUST_300001_SM_1000_NS6detail15normal_iteratorINSE_10device_ptrIiEEEENS0_13ScanTileStateIiLb1EEES9_NS0_8NullTypeEjiLb0ESM_EEvT0_T1_T2_iT3_T4_T5_:
	.zero		932


//--------------------- .nv.constant0._ZN3cub18CUB_300001_SM_10006detail4scan20DeviceScanInitKernelINS0_13ScanTileStateIiLb1EEEEEvT_i --------------------------
	.section	.nv.constant0._ZN3cub18CUB_300001_SM_10006detail4scan20DeviceScanInitKernelINS0_13ScanTileStateIiLb1EEEEEvT_i,"a",@progbits
	.sectionflags	@""
	.align	4
.nv.constant0._ZN3cub18CUB_300001_SM_10006detail4scan20DeviceScanInitKernelINS0_13ScanTileStateIiLb1EEEEEvT_i:
	.zero		908


//--------------------- .nv.constant0._ZN3cub18CUB_300001_SM_10006detail10merge_sort26DeviceMergeSortMergeKernelINS2_10policy_hubIP9EdgeTupleE9Policy600ES6_PNS0_8NullTypeES6_SA_m14EdgeComparatorS5_S9_EEvbT2_T3_T4_PT6_PT7_T5_PSE_SE_NS1_7vsmem_tE --------------------------
	.section	.nv.constant0._ZN3cub18CUB_300001_SM_10006detail10merge_sort26DeviceMergeSortMergeKernelINS2_10policy_hubIP9EdgeTupleE9Policy600ES6_PNS0_8NullTypeES6_SA_m14EdgeComparatorS5_S9_EEvbT2_T3_T4_PT6_PT7_T5_PSE_SE_NS1_7vsmem_tE,"a",@progbits
	.sectionflags	@""
	.align	4
.nv.constant0._ZN3cub18CUB_300001_SM_10006detail10merge_sort26DeviceMergeSortMergeKernelINS2_10policy_hubIP9EdgeTupleE9Policy600ES6_PNS0_8NullTypeES6_SA_m14EdgeComparatorS5_S9_EEvbT2_T3_T4_PT6_PT7_T5_PSE_SE_NS1_7vsmem_tE:
	.zero		976


//--------------------- .nv.constant0._ZN3cub18CUB_300001_SM_10006detail10merge_sort30DeviceMergeSortPartitionKernelIP9EdgeTuplem14EdgeComparatorS4_EEvbT_PT2_T0_SA_PSA_T1_SA_i --------------------------
	.section	.nv.constant0._ZN3cub18CUB_300001_SM_10006detail10merge_sort30DeviceMergeSortPartitionKernelIP9EdgeTuplem14EdgeComparatorS4_EEvbT_PT2_T0_SA_PSA_T1_SA_i,"a",@progbits
	.sectionflags	@""
	.align	4
.nv.constant0._ZN3cub18CUB_300001_SM_10006detail10merge_sort30DeviceMergeSortPartitionKernelIP9EdgeTuplem14EdgeComparatorS4_EEvbT_PT2_T0_SA_PSA_T1_SA_i:
	.zero		964


//--------------------- .nv.constant0._ZN3cub18CUB_300001_SM_10006detail10merge_sort30DeviceMergeSortBlockSortKernelINS2_10policy_hubIP9EdgeTupleE9Policy600ES6_PNS0_8NullTypeES6_SA_m14EdgeComparatorS5_S9_EEvbT0_T1_T2_T3_T4_PT6_PT7_T5_NS1_7vsmem_tE --------------------------
	.section	.nv.constant0._ZN3cub18CUB_300001_SM_10006detail10merge_sort30DeviceMergeSortBlockSortKernelINS2_10policy_hubIP9EdgeTupleE9Policy600ES6_PNS0_8NullTypeES6_SA_m14EdgeComparatorS5_S9_EEvbT0_T1_T2_T3_T4_PT6_PT7_T5_NS1_7vsmem_tE,"a",@progbits
	.sectionflags	@""
	.align	4
.nv.constant0._ZN3cub18CUB_300001_SM_10006detail10merge_sort30DeviceMergeSortBlockSortKernelINS2_10policy_hubIP9EdgeTupleE9Policy600ES6_PNS0_8NullTypeES6_SA_m14EdgeComparatorS5_S9_EEvbT0_T1_T2_T3_T4_PT6_PT7_T5_NS1_7vsmem_tE:
	.zero		976


//--------------------- .nv.constant0._ZN3cub18CUB_300001_SM_10006detail10merge_sort26DeviceMergeSortMergeKernelINS2_10policy_hubIP9EdgeTupleE9Policy600ES6_PNS0_8NullTypeES6_SA_j14EdgeComparatorS5_S9_EEvbT2_T3_T4_PT6_PT7_T5_PSE_SE_NS1_7vsmem_tE --------------------------
	.section	.nv.constant0._ZN3cub18CUB_300001_SM_10006detail10merge_sort26DeviceMergeSortMergeKernelINS2_10policy_hubIP9EdgeTupleE9Policy600ES6_PNS0_8NullTypeES6_SA_j14EdgeComparatorS5_S9_EEvbT2_T3_T4_PT6_PT7_T5_PSE_SE_NS1_7vsmem_tE,"a",@progbits
	.sectionflags	@""
	.align	4
.nv.constant0._ZN3cub18CUB_300001_SM_10006detail10merge_sort26DeviceMergeSortMergeKernelINS2_10policy_hubIP9EdgeTupleE9Policy600ES6_PNS0_8NullTypeES6_SA_j14EdgeComparatorS5_S9_EEvbT2_T3_T4_PT6_PT7_T5_PSE_SE_NS1_7vsmem_tE:
	.zero		976


//--------------------- .nv.constant0._ZN3cub18CUB_300001_SM_10006detail10merge_sort30DeviceMergeSortPartitionKernelIP9EdgeTuplej14EdgeComparatorS4_EEvbT_PT2_T0_SA_PSA_T1_SA_i --------------------------
	.section	.nv.constant0._ZN3cub18CUB_300001_SM_10006detail10merge_sort30DeviceMergeSortPartitionKernelIP9EdgeTuplej14EdgeComparatorS4_EEvbT_PT2_T0_SA_PSA_T1_SA_i,"a",@progbits
	.sectionflags	@""
	.align	4
.nv.constant0._ZN3cub18CUB_300001_SM_10006detail10merge_sort30DeviceMergeSortPartitionKernelIP9EdgeTuplej14EdgeComparatorS4_EEvbT_PT2_T0_SA_PSA_T1_SA_i:
	.zero		948


//--------------------- .nv.constant0._ZN3cub18CUB_300001_SM_10006detail10merge_sort30DeviceMergeSortBlockSortKernelINS2_10policy_hubIP9EdgeTupleE9Policy600ES6_PNS0_8NullTypeES6_SA_j14EdgeComparatorS5_S9_EEvbT0_T1_T2_T3_T4_PT6_PT7_T5_NS1_7vsmem_tE --------------------------
	.section	.nv.constant0._ZN3cub18CUB_300001_SM_10006detail10merge_sort30DeviceMergeSortBlockSortKernelINS2_10policy_hubIP9EdgeTupleE9Policy600ES6_PNS0_8NullTypeES6_SA_j14EdgeComparatorS5_S9_EEvbT0_T1_T2_T3_T4_PT6_PT7_T5_NS1_7vsmem_tE,"a",@progbits
	.sectionflags	@""
	.align	4
.nv.constant0._ZN3cub18CUB_300001_SM_10006detail10merge_sort30DeviceMergeSortBlockSortKernelINS2_10policy_hubIP9EdgeTupleE9Policy600ES6_PNS0_8NullTypeES6_SA_j14EdgeComparatorS5_S9_EEvbT0_T1_T2_T3_T4_PT6_PT7_T5_NS1_7vsmem_tE:
	.zero		976


//--------------------- .nv.constant0._ZN3cub18CUB_300001_SM_10006detail8for_each13static_kernelINS2_12policy_hub_t12policy_500_tEmN6thrust24THRUST_300001_SM_1000_NS8cuda_cub20__uninitialized_fill7functorINS7_10device_ptrIiEEiEEEEvT0_T1_ --------------------------
	.section	.nv.constant0._ZN3cub18CUB_300001_SM_10006detail8for_each13static_kernelINS2_12policy_hub_t12policy_500_tEmN6thrust24THRUST_300001_SM_1000_NS8cuda_cub20__uninitialized_fill7functorINS7_10device_ptrIiEEiEEEEvT0_T1_,"a",@progbits
	.sectionflags	@""
	.align	4
.nv.constant0._ZN3cub18CUB_300001_SM_10006detail8for_each13static_kernelINS2_12policy_hub_t12policy_500_tEmN6thrust24THRUST_300001_SM_1000_NS8cuda_cub20__uninitialized_fill7functorINS7_10device_ptrIiEEiEEEEvT0_T1_:
	.zero		920


//--------------------- .nv.constant0._ZN3cub18CUB_300001_SM_10006detail11EmptyKernelIvEEvv --------------------------
	.section	.nv.constant0._ZN3cub18CUB_300001_SM_10006detail11EmptyKernelIvEEvv,"a",@progbits
	.sectionflags	@""
	.align	4
.nv.constant0._ZN3cub18CUB_300001_SM_10006detail11EmptyKernelIvEEvv:
	.zero		896


//--------------------- .nv.constant0._ZN6thrust24THRUST_300001_SM_1000_NS8cuda_cub4core6detail13_kernel_agentINS1_8__unique11UniqueAgentINS0_6detail15normal_iteratorINS0_10device_ptrIiEEEESB_N4cuda3std3__48equal_toIiEEiPiEEJSB_SB_SG_SH_iN3cub18CUB_300001_SM_100013ScanTileStateIiLb1EEEmEEEvDpT0_ --------------------------
	.section	.nv.constant0._ZN6thrust24THRUST_300001_SM_1000_NS8cuda_cub4core6detail13_kernel_agentINS1_8__unique11UniqueAgentINS0_6detail15normal_iteratorINS0_10device_ptrIiEEEESB_N4cuda3std3__48equal_toIiEEiPiEEJSB_SB_SG_SH_iN3cub18CUB_300001_SM_100013ScanTileStateIiLb1EEEmEEEvDpT0_,"a",@progbits
	.sectionflags	@""
	.align	4
.nv.constant0._ZN6thrust24THRUST_300001_SM_1000_NS8cuda_cub4core6detail13_kernel_agentINS1_8__unique11UniqueAgentINS0_6detail15normal_iteratorINS0_10device_ptrIiEEEESB_N4cuda3std3__48equal_toIiEEiPiEEJSB_SB_SG_SH_iN3cub18CUB_300001_SM_100013ScanTileStateIiLb1EEEmEEEvDpT0_:
	.zero		952


//--------------------- .nv.constant0._ZN6thrust24THRUST_300001_SM_1000_NS8cuda_cub4core6detail13_kernel_agentINS1_8__unique9InitAgentIN3cub18CUB_300001_SM_100013ScanTileStateIiLb1EEEPiiEEJSA_mSB_EEEvDpT0_ --------------------------
	.section	.nv.constant0._ZN6thrust24THRUST_300001_SM_1000_NS8cuda_cub4core6detail13_kernel_agentINS1_8__unique9InitAgentIN3cub18CUB_300001_SM_100013ScanTileStateIiLb1EEEPiiEEJSA_mSB_EEEvDpT0_,"a",@progbits
	.sectionflags	@""
	.align	4
.nv.constant0._ZN6thrust24THRUST_300001_SM_1000_NS8cuda_cub4core6detail13_kernel_agentINS1_8__unique9InitAgentIN3cub18CUB_300001_SM_100013ScanTileStateIiLb1EEEPiiEEJSA_mSB_EEEvDpT0_:
	.zero		920


//--------------------- .nv.constant0._Z11populateCSRP9EdgeTupleiPiS1_Pf --------------------------
	.section	.nv.constant0._Z11populateCSRP9EdgeTupleiPiS1_Pf,"a",@progbits
	.sectionflags	@""
	.align	4
.nv.constant0._Z11populateCSRP9EdgeTupleiPiS1_Pf:
	.zero		936


//--------------------- .nv.constant0._Z11reduceEdgesP9EdgeTupleiPiS1_ --------------------------
	.section	.nv.constant0._Z11reduceEdgesP9EdgeTupleiPiS1_,"a",@progbits
	.sectionflags	@""
	.align	4
.nv.constant0._Z11reduceEdgesP9EdgeTupleiPiS1_:
	.zero		928


//--------------------- .nv.constant0._Z19storeCommunityEdgesiPiS_PfS_S_P9EdgeTupleS_ --------------------------
	.section	.nv.constant0._Z19storeCommunityEdgesiPiS_PfS_S_P9EdgeTupleS_,"a",@progbits
	.sectionflags	@""
	.align	4
.nv.constant0._Z19storeCommunityEdgesiPiS_PfS_S_P9EdgeTupleS_:
	.zero		960


//--------------------- .nv.constant0._Z24updateVertexCommunityMapPiS_S_i --------------------------
	.section	.nv.constant0._Z24updateVertexCommunityMapPiS_S_i,"a",@progbits
	.sectionflags	@""
	.align	4
.nv.constant0._Z24updateVertexCommunityMapPiS_S_i:
	.zero		924


//--------------------- .nv.constant0._Z21updateAlphaBetaKernelPiS_PfS0_S0_S0_i --------------------------
	.section	.nv.constant0._Z21updateAlphaBetaKernelPiS_PfS0_S0_S0_i,"a",@progbits
	.sectionflags	@""
	.align	4
.nv.constant0._Z21updateAlphaBetaKernelPiS_PfS0_S0_S0_i:
	.zero		948


//--------------------- .nv.constant0._Z15moveNodesKernelPiS_PffS_S0_S0_S_S0_i --------------------------
	.section	.nv.constant0._Z15moveNodesKernelPiS_PffS_S0_S0_S_S0_i,"a",@progbits
	.sectionflags	@""
	.align	4
.nv.constant0._Z15moveNodesKernelPiS_PffS_S0_S0_S_S0_i:
	.zero		972


//--------------------- .nv.constant0._Z18computeAlphaKernelPiS_PfS_S0_i --------------------------
	.section	.nv.constant0._Z18computeAlphaKernelPiS_PfS_S0_i,"a",@progbits
	.sectionflags	@""
	.align	4
.nv.constant0._Z18computeAlphaKernelPiS_PfS_S0_i:
	.zero		940


//--------------------- .nv.constant0._Z25initializeAlphaBetaKernelPiS_PfS0_S0_i --------------------------
	.section	.nv.constant0._Z25initializeAlphaBetaKernelPiS_PfS0_S0_i,"a",@progbits
	.sectionflags	@""
	.align	4
.nv.constant0._Z25initializeAlphaBetaKernelPiS_PfS0_S0_i:
	.zero		940


//--------------------- .nv.constant0._Z28initializeVertexCommunityMapPii --------------------------
	.section	.nv.constant0._Z28initializeVertexCommunityMapPii,"a",@progbits
	.sectionflags	@""
	.align	4
.nv.constant0._Z28initializeVertexCommunityMapPii:
	.zero		908


//--------------------- .nv.constant0._Z29updateAlphaBetaForMappedNodesPiPfS0_S0_S0_i --------------------------
	.section	.nv.constant0._Z29updateAlphaBetaForMappedNodesPiPfS0_S0_S0_i,"a",@progbits
	.sectionflags	@""
	.align	4
.nv.constant0._Z29updateAlphaBetaForMappedNodesPiPfS0_S0_S0_i:
	.zero		940


//--------------------- .nv.constant0._Z25computeAlphaDynamicKernelPiS_PfS_S0_i --------------------------
	.section	.nv.constant0._Z25computeAlphaDynamicKernelPiS_PfS_S0_i,"a",@progbits
	.sectionflags	@""
	.align	4
.nv.constant0._Z25computeAlphaDynamicKernelPiS_PfS_S0_i:
	.zero		940


//--------------------- .nv.constant0._Z21processActiveVertices5GraphS_PiS0_iS0_ --------------------------
	.section	.nv.constant0._Z21processActiveVertices5GraphS_PiS0_iS0_,"a",@progbits
	.sectionflags	@""
	.align	4
.nv.constant0._Z21processActiveVertices5GraphS_PiS0_iS0_:
	.zero		1040


//--------------------- .nv.constant0._Z11markVisitedPiiS_ --------------------------
	.section	.nv.constant0._Z11markVisitedPiiS_,"a",@progbits
	.sectionflags	@""
	.align	4
.nv.constant0._Z11markVisitedPiiS_:
	.zero		920


//--------------------- .nv.constant0._Z14insertNewEdgesPiPfiS_S0_S_ --------------------------
	.section	.nv.constant0._Z14insertNewEdgesPiPfiS_S0_S_,"a",@progbits
	.sectionflags	@""
	.align	4
.nv.constant0._Z14insertNewEdgesPiPfiS_S0_S_:
	.zero		944


//--------------------- .nv.constant0._Z14insertOldEdgesPiS_PfiS_S0_S_ --------------------------
	.section	.nv.constant0._Z14insertOldEdgesPiS_PfiS_S0_S_,"a",@progbits
	.sectionflags	@""
	.align	4
.nv.constant0._Z14insertOldEdgesPiS_PfiS_S0_S_:
	.zero		952


//--------------------- .nv.constant0._Z12updateRowPtrPiS_S_i --------------------------
	.section	.nv.constant0._Z12updateRowPtrPiS_S_i,"a",@progbits
	.sectionflags	@""
	.align	4
.nv.constant0._Z12updateRowPtrPiS_S_i:
	.zero		924


//--------------------- .nv.constant0._Z29computeAdditionalEdgesPerNodePiiS_ --------------------------
	.section	.nv.constant0._Z29computeAdditionalEdgesPerNodePiiS_,"a",@progbits
	.sectionflags	@""
	.align	4
.nv.constant0._Z29computeAdditionalEdgesPerNodePiiS_:
	.zero		920


//--------------------- .nv.constant0._Z15updateAlphaBetaPiPfiS_S0_S0_ --------------------------
	.section	.nv.constant0._Z15updateAlphaBetaPiPfiS_S0_S0_,"a",@progbits
	.sectionflags	@""
	.align	4
.nv.constant0._Z15updateAlphaBetaPiPfiS_S0_S0_:
	.zero		944


//--------------------- SYMBOLS --------------------------

	.type		.nv.reservedSmem.offset0,@object
	.size		.nv.reservedSmem.offset0,0x4
	.type		.nv.reservedSmem.cap,@object
	.size		.nv.reservedSmem.cap,0x4
